	.target	sm_90a

	.elftype	@"ET_EXEC"


//--------------------- .note.nv.tkinfo           --------------------------
	.section	.note.nv.tkinfo,"",@"SHT_NOTE"
	.sectionflags	@"SHF_NOTE_NV_TKINFO"
	.tkinfo
        /*0018*/ 	.word	0x00000002
        /*0030*/ 	.string	""
        /*0030*/ 	.string	"ptxas"
        /*0030*/ 	.string	"Cuda compilation tools, release 13.0, V13.0.88"
        /*0030*/ 	.string	"Build cuda_13.0.r13.0/compiler.36424714_0"
        /*0030*/ 	.string	"-arch sm_90a -m 64 "



//--------------------- .note.nv.cuinfo           --------------------------
	.section	.note.nv.cuinfo,"",@"SHT_NOTE"
	.sectionflags	@"SHF_NOTE_NV_CUINFO"
        /*0018*/ 	.short	0x0002
        /*001a*/ 	.short	0x005a
        /*001c*/ 	.short	0x0082
	.zero		2


//--------------------- .nv.info                  --------------------------
	.section	.nv.info,"",@"SHT_CUDA_INFO"
	.align	4


	//----- nvinfo : EIATTR_REGCOUNT
	.align		4
        /*0000*/ 	.byte	0x04, 0x2f
        /*0002*/ 	.short	(.L_33 - .L_32)
	.align		4
.L_32:
        /*0004*/ 	.word	index@(_ZN7cutlass13device_kernelINS_9transform6kernel30SM90StructuredSparseCompressorIN4cute5tupleIJiiiiEEENS_6half_tENS_6layout8RowMajorENS_20Sm90GemmSparseConfigINS4_11sparse_elemILi2ES7_EELNS4_4SM904GMMA5MajorE0ENSB_ILi8EhEENS4_1CILi128EEEEEEEEEvNT_6ParamsE)
        /*0008*/ 	.word	0x00000092


	//----- nvinfo : EIATTR_FRAME_SIZE
	.align		4
.L_33:
        /*000c*/ 	.byte	0x04, 0x11
        /*000e*/ 	.short	(.L_35 - .L_34)
	.align		4
.L_34:
        /*0010*/ 	.word	index@(_ZN7cutlass13device_kernelINS_9transform6kernel30SM90StructuredSparseCompressorIN4cute5tupleIJiiiiEEENS_6half_tENS_6layout8RowMajorENS_20Sm90GemmSparseConfigINS4_11sparse_elemILi2ES7_EELNS4_4SM904GMMA5MajorE0ENSB_ILi8EhEENS4_1CILi128EEEEEEEEEvNT_6ParamsE)
        /*0014*/ 	.word	0x00000000


	//----- nvinfo : EIATTR_REGCOUNT
	.align		4
.L_35:
        /*0018*/ 	.byte	0x04, 0x2f
        /*001a*/ 	.short	(.L_37 - .L_36)
	.align		4
.L_36:
        /*001c*/ 	.word	index@(_ZN7cutlass13device_kernelINS_4gemm6kernel13GemmUniversalIN4cute5tupleIJiiiiEEENS1_10collective13CollectiveMmaINS1_40MainloopSm90TmaGmmaWarpSpecializedSparseILi4ENS5_IJNS4_1CILi1EEENSA_ILi2EEESB_EEENS1_35KernelTmaWarpSpecializedCooperativeEEENS5_IJNSA_ILi128EEESG_SG_EEENS_6half_tENS5_IJNS4_6LayoutINS5_IJiNS5_IJSC_iEEEiEEENS5_IJlNS5_IJSB_SC_EEElEEEEENSJ_INS5_IJNS5_IJNS5_IJNSA_ILi8EEESC_NSA_ILi4EEEEEEiEEENS5_IJNS5_IJNSA_ILi16EEESC_SQ_EEEiEEEiEEENS5_IJNS5_IJNS5_IJSG_ST_NSA_ILi2048EEEEEENSA_ILi8192EEEEEENS5_IJNS5_IJSB_NSA_ILi1024EEENSA_ILi32EEEEEElEEElEEEEEEEESI_NS5_IJlSB_lEEENS4_8TiledMMAINS4_8MMA_AtomIJNS4_4SM904GMMA6SPARSE27GMMA_64x128x32_F32F16F16_SSILNS1C_5MajorE0ELS1F_0ELNS1C_7ScaleInE1ELS1G_1ELNS1C_9SparseSelE0EEEEEENSJ_INS5_IJSC_SB_SB_EEENS5_IJSB_NSA_ILi0EEES1L_EEEEENS5_IJNS4_10UnderscoreES1O_S1O_EEEEENS4_23SM90_TMA_LOAD_MULTICASTENS4_14ComposedLayoutINS4_7SwizzleILi3ELi4ELi3EEENS4_25smem_sparse_ptr_flag_bitsILi2ELi16EEENSJ_INS5_IJNS5_IJSB_SP_EEENS5_IJSC_NSA_ILi64EEEEEEEEENS5_IJNS5_IJS1L_SG_EEESM_EEEEEEEvNS4_8identityENS4_13SM90_TMA_LOADENS1S_IS1U_NS4_18smem_ptr_flag_bitsILi16EEENSJ_INS5_IJSP_S1Y_EEENS5_IJS1Y_SB_EEEEEEEvS25_EENS_8epilogue10collective6detail29Sm90TmaWarpSpecializedAdapterINS2F_15DefaultEpilogueIfNS5_IJSB_llEEES2J_NS2E_6thread17LinearCombinationIfLi1EffLNS2K_9ScaleType4KindE0ELNS_15FloatRoundStyleE2EfEENS1_15EpilogueDefaultEEEEEvvEEEEvNT_6ParamsE)
        /*0020*/ 	.word	0x000000a8


	//----- nvinfo : EIATTR_FRAME_SIZE
	.align		4
.L_37:
        /*0024*/ 	.byte	0x04, 0x11
        /*0026*/ 	.short	(.L_39 - .L_38)
	.align		4
.L_38:
        /*0028*/ 	.word	index@(_ZN7cutlass13device_kernelINS_4gemm6kernel13GemmUniversalIN4cute5tupleIJiiiiEEENS1_10collective13CollectiveMmaINS1_40MainloopSm90TmaGmmaWarpSpecializedSparseILi4ENS5_IJNS4_1CILi1EEENSA_ILi2EEESB_EEENS1_35KernelTmaWarpSpecializedCooperativeEEENS5_IJNSA_ILi128EEESG_SG_EEENS_6half_tENS5_IJNS4_6LayoutINS5_IJiNS5_IJSC_iEEEiEEENS5_IJlNS5_IJSB_SC_EEElEEEEENSJ_INS5_IJNS5_IJNS5_IJNSA_ILi8EEESC_NSA_ILi4EEEEEEiEEENS5_IJNS5_IJNSA_ILi16EEESC_SQ_EEEiEEEiEEENS5_IJNS5_IJNS5_IJSG_ST_NSA_ILi2048EEEEEENSA_ILi8192EEEEEENS5_IJNS5_IJSB_NSA_ILi1024EEENSA_ILi32EEEEEElEEElEEEEEEEESI_NS5_IJlSB_lEEENS4_8TiledMMAINS4_8MMA_AtomIJNS4_4SM904GMMA6SPARSE27GMMA_64x128x32_F32F16F16_SSILNS1C_5MajorE0ELS1F_0ELNS1C_7ScaleInE1ELS1G_1ELNS1C_9SparseSelE0EEEEEENSJ_INS5_IJSC_SB_SB_EEENS5_IJSB_NSA_ILi0EEES1L_EEEEENS5_IJNS4_10UnderscoreES1O_S1O_EEEEENS4_23SM90_TMA_LOAD_MULTICASTENS4_14ComposedLayoutINS4_7SwizzleILi3ELi4ELi3EEENS4_25smem_sparse_ptr_flag_bitsILi2ELi16EEENSJ_INS5_IJNS5_IJSB_SP_EEENS5_IJSC_NSA_ILi64EEEEEEEEENS5_IJNS5_IJS1L_SG_EEESM_EEEEEEEvNS4_8identityENS4_13SM90_TMA_LOADENS1S_IS1U_NS4_18smem_ptr_flag_bitsILi16EEENSJ_INS5_IJSP_S1Y_EEENS5_IJS1Y_SB_EEEEEEEvS25_EENS_8epilogue10collective6detail29Sm90TmaWarpSpecializedAdapterINS2F_15DefaultEpilogueIfNS5_IJSB_llEEES2J_NS2E_6thread17LinearCombinationIfLi1EffLNS2K_9ScaleType4KindE0ELNS_15FloatRoundStyleE2EfEENS1_15EpilogueDefaultEEEEEvvEEEEvNT_6ParamsE)
        /*002c*/ 	.word	0x00000000


	//----- nvinfo : EIATTR_REGCOUNT
	.align		4
.L_39:
        /*0030*/ 	.byte	0x04, 0x2f
        /*0032*/ 	.short	(.L_41 - .L_40)
	.align		4
.L_40:
        /*0034*/ 	.word	index@(_ZN7cutlass13device_kernelINS_4gemm6kernel13GemmUniversalIN4cute5tupleIJiiiiEEENS1_10collective13CollectiveMmaINS1_34MainloopSm90TmaGmmaWarpSpecializedILi7ENS5_IJNS4_1CILi1EEENSA_ILi2EEESB_EEENS1_35KernelTmaWarpSpecializedCooperativeEEENS5_IJNSA_ILi128EEESG_NSA_ILi64EEEEEENS_6half_tENS5_IJlSB_lEEESJ_SK_NS4_8TiledMMAINS4_8MMA_AtomIJNS4_4SM904GMMA26MMA_64x128x16_F32F16F16_SSILNSO_5MajorE0ELSQ_0ELNSO_7ScaleInE1ELSR_1EEEEEENS4_6LayoutINS5_IJSC_SB_SB_EEENS5_IJSB_NSA_ILi0EEESW_EEEEENS5_IJNS4_10UnderscoreESZ_SZ_EEEEENS4_23SM90_TMA_LOAD_MULTICASTENS4_14ComposedLayoutINS4_7SwizzleILi3ELi4ELi3EEENS4_18smem_ptr_flag_bitsILi16EEENSU_INS5_IJNSA_ILi8EEESH_EEENS5_IJSH_SB_EEEEEEEvNS4_8identityENS4_13SM90_TMA_LOADES1C_vS1D_EENS_8epilogue10collective6detail29Sm90TmaWarpSpecializedAdapterINS1H_15DefaultEpilogueIfNS5_IJSB_llEEES1L_NS1G_6thread17LinearCombinationIfLi1EffLNS1M_9ScaleType4KindE0ELNS_15FloatRoundStyleE2EfEENS1_15EpilogueDefaultEEEEEvvEEEEvNT_6ParamsE)
        /*0038*/ 	.word	0x000000a8


	//----- nvinfo : EIATTR_FRAME_SIZE
	.align		4
.L_41:
        /*003c*/ 	.byte	0x04, 0x11
        /*003e*/ 	.short	(.L_43 - .L_42)
	.align		4
.L_42:
        /*0040*/ 	.word	index@(_ZN7cutlass13device_kernelINS_4gemm6kernel13GemmUniversalIN4cute5tupleIJiiiiEEENS1_10collective13CollectiveMmaINS1_34MainloopSm90TmaGmmaWarpSpecializedILi7ENS5_IJNS4_1CILi1EEENSA_ILi2EEESB_EEENS1_35KernelTmaWarpSpecializedCooperativeEEENS5_IJNSA_ILi128EEESG_NSA_ILi64EEEEEENS_6half_tENS5_IJlSB_lEEESJ_SK_NS4_8TiledMMAINS4_8MMA_AtomIJNS4_4SM904GMMA26MMA_64x128x16_F32F16F16_SSILNSO_5MajorE0ELSQ_0ELNSO_7ScaleInE1ELSR_1EEEEEENS4_6LayoutINS5_IJSC_SB_SB_EEENS5_IJSB_NSA_ILi0EEESW_EEEEENS5_IJNS4_10UnderscoreESZ_SZ_EEEEENS4_23SM90_TMA_LOAD_MULTICASTENS4_14ComposedLayoutINS4_7SwizzleILi3ELi4ELi3EEENS4_18smem_ptr_flag_bitsILi16EEENSU_INS5_IJNSA_ILi8EEESH_EEENS5_IJSH_SB_EEEEEEEvNS4_8identityENS4_13SM90_TMA_LOADES1C_vS1D_EENS_8epilogue10collective6detail29Sm90TmaWarpSpecializedAdapterINS1H_15DefaultEpilogueIfNS5_IJSB_llEEES1L_NS1G_6thread17LinearCombinationIfLi1EffLNS1M_9ScaleType4KindE0ELNS_15FloatRoundStyleE2EfEENS1_15EpilogueDefaultEEEEEvvEEEEvNT_6ParamsE)
        /*0044*/ 	.word	0x00000000


	//----- nvinfo : EIATTR_REGCOUNT
	.align		4
.L_43:
        /*0048*/ 	.byte	0x04, 0x2f
        /*004a*/ 	.short	(.L_45 - .L_44)
	.align		4
.L_44:
        /*004c*/ 	.word	index@(_ZN7cutlass9reference6device6kernel12BlockForEachINS_6half_tENS1_6detail17RandomUniformFuncIS4_EEEEvPT_mNT0_6ParamsE)
        /*0050*/ 	.word	0x00000020


	//----- nvinfo : EIATTR_FRAME_SIZE
	.align		4
.L_45:
        /*0054*/ 	.byte	0x04, 0x11
        /*0056*/ 	.short	(.L_47 - .L_46)
	.align		4
.L_46:
        /*0058*/ 	.word	index@(_ZN7cutlass9reference6device6kernel12BlockForEachINS_6half_tENS1_6detail17RandomUniformFuncIS4_EEEEvPT_mNT0_6ParamsE)
        /*005c*/ 	.word	0x00000060


	//----- nvinfo : EIATTR_REGCOUNT
	.align		4
.L_47:
        /*0060*/ 	.byte	0x04, 0x2f
        /*0062*/ 	.short	(.L_49 - .L_48)
	.align		4
.L_48:
        /*0064*/ 	.word	index@(_ZN7cutlass9reference6device6kernel12BlockForEachIfNS1_6detail17RandomUniformFuncIfEEEEvPT_mNT0_6ParamsE)
        /*0068*/ 	.word	0x0000001e


	//----- nvinfo : EIATTR_FRAME_SIZE
	.align		4
.L_49:
        /*006c*/ 	.byte	0x04, 0x11
        /*006e*/ 	.short	(.L_51 - .L_50)
	.align		4
.L_50:
        /*0070*/ 	.word	index@(_ZN7cutlass9reference6device6kernel12BlockForEachIfNS1_6detail17RandomUniformFuncIfEEEEvPT_mNT0_6ParamsE)
        /*0074*/ 	.word	0x00000060


	//----- nvinfo : EIATTR_REGCOUNT
	.align		4
.L_51:
        /*0078*/ 	.byte	0x04, 0x2f
        /*007a*/ 	.short	(.L_53 - .L_52)
	.align		4
.L_52:
        /*007c*/ 	.word	index@(_ZN7cutlass9reference6device6kernel17BlockCompareEqualIfEEvPiPKT_S7_m)
        /*0080*/ 	.word	0x0000000a


	//----- nvinfo : EIATTR_FRAME_SIZE
	.align		4
.L_53:
        /*0084*/ 	.byte	0x04, 0x11
        /*0086*/ 	.short	(.L_55 - .L_54)
	.align		4
.L_54:
        /*0088*/ 	.word	index@(_ZN7cutlass9reference6device6kernel17BlockCompareEqualIfEEvPiPKT_S7_m)
        /*008c*/ 	.word	0x00000000


	//----- nvinfo : EIATTR_MIN_STACK_SIZE
	.align		4
.L_55:
        /*0090*/ 	.byte	0x04, 0x12
        /*0092*/ 	.short	(.L_57 - .L_56)
	.align		4
.L_56:
        /*0094*/ 	.word	index@(_ZN7cutlass13device_kernelINS_4gemm6kernel13GemmUniversalIN4cute5tupleIJiiiiEEENS1_10collective13CollectiveMmaINS1_34MainloopSm90TmaGmmaWarpSpecializedILi7ENS5_IJNS4_1CILi1EEENSA_ILi2EEESB_EEENS1_35KernelTmaWarpSpecializedCooperativeEEENS5_IJNSA_ILi128EEESG_NSA_ILi64EEEEEENS_6half_tENS5_IJlSB_lEEESJ_SK_NS4_8TiledMMAINS4_8MMA_AtomIJNS4_4SM904GMMA26MMA_64x128x16_F32F16F16_SSILNSO_5MajorE0ELSQ_0ELNSO_7ScaleInE1ELSR_1EEEEEENS4_6LayoutINS5_IJSC_SB_SB_EEENS5_IJSB_NSA_ILi0EEESW_EEEEENS5_IJNS4_10UnderscoreESZ_SZ_EEEEENS4_23SM90_TMA_LOAD_MULTICASTENS4_14ComposedLayoutINS4_7SwizzleILi3ELi4ELi3EEENS4_18smem_ptr_flag_bitsILi16EEENSU_INS5_IJNSA_ILi8EEESH_EEENS5_IJSH_SB_EEEEEEEvNS4_8identityENS4_13SM90_TMA_LOADES1C_vS1D_EENS_8epilogue10collective6detail29Sm90TmaWarpSpecializedAdapterINS1H_15DefaultEpilogueIfNS5_IJSB_llEEES1L_NS1G_6thread17LinearCombinationIfLi1EffLNS1M_9ScaleType4KindE0ELNS_15FloatRoundStyleE2EfEENS1_15EpilogueDefaultEEEEEvvEEEEvNT_6ParamsE)
        /*0098*/ 	.word	0x00000000


	//----- nvinfo : EIATTR_MIN_STACK_SIZE
	.align		4
.L_57:
        /*009c*/ 	.byte	0x04, 0x12
        /*009e*/ 	.short	(.L_59 - .L_58)
	.align		4
.L_58:
        /*00a0*/ 	.word	index@(_ZN7cutlass13device_kernelINS_4gemm6kernel13GemmUniversalIN4cute5tupleIJiiiiEEENS1_10collective13CollectiveMmaINS1_40MainloopSm90TmaGmmaWarpSpecializedSparseILi4ENS5_IJNS4_1CILi1EEENSA_ILi2EEESB_EEENS1_35KernelTmaWarpSpecializedCooperativeEEENS5_IJNSA_ILi128EEESG_SG_EEENS_6half_tENS5_IJNS4_6LayoutINS5_IJiNS5_IJSC_iEEEiEEENS5_IJlNS5_IJSB_SC_EEElEEEEENSJ_INS5_IJNS5_IJNS5_IJNSA_ILi8EEESC_NSA_ILi4EEEEEEiEEENS5_IJNS5_IJNSA_ILi16EEESC_SQ_EEEiEEEiEEENS5_IJNS5_IJNS5_IJSG_ST_NSA_ILi2048EEEEEENSA_ILi8192EEEEEENS5_IJNS5_IJSB_NSA_ILi1024EEENSA_ILi32EEEEEElEEElEEEEEEEESI_NS5_IJlSB_lEEENS4_8TiledMMAINS4_8MMA_AtomIJNS4_4SM904GMMA6SPARSE27GMMA_64x128x32_F32F16F16_SSILNS1C_5MajorE0ELS1F_0ELNS1C_7ScaleInE1ELS1G_1ELNS1C_9SparseSelE0EEEEEENSJ_INS5_IJSC_SB_SB_EEENS5_IJSB_NSA_ILi0EEES1L_EEEEENS5_IJNS4_10UnderscoreES1O_S1O_EEEEENS4_23SM90_TMA_LOAD_MULTICASTENS4_14ComposedLayoutINS4_7SwizzleILi3ELi4ELi3EEENS4_25smem_sparse_ptr_flag_bitsILi2ELi16EEENSJ_INS5_IJNS5_IJSB_SP_EEENS5_IJSC_NSA_ILi64EEEEEEEEENS5_IJNS5_IJS1L_SG_EEESM_EEEEEEEvNS4_8identityENS4_13SM90_TMA_LOADENS1S_IS1U_NS4_18smem_ptr_flag_bitsILi16EEENSJ_INS5_IJSP_S1Y_EEENS5_IJS1Y_SB_EEEEEEEvS25_EENS_8epilogue10collective6detail29Sm90TmaWarpSpecializedAdapterINS2F_15DefaultEpilogueIfNS5_IJSB_llEEES2J_NS2E_6thread17LinearCombinationIfLi1EffLNS2K_9ScaleType4KindE0ELNS_15FloatRoundStyleE2EfEENS1_15EpilogueDefaultEEEEEvvEEEEvNT_6ParamsE)
        /*00a4*/ 	.word	0x00000000


	//----- nvinfo : EIATTR_MIN_STACK_SIZE
	.align		4
.L_59:
        /*00a8*/ 	.byte	0x04, 0x12
        /*00aa*/ 	.short	(.L_61 - .L_60)
	.align		4
.L_60:
        /*00ac*/ 	.word	index@(_ZN7cutlass13device_kernelINS_9transform6kernel30SM90StructuredSparseCompressorIN4cute5tupleIJiiiiEEENS_6half_tENS_6layout8RowMajorENS_20Sm90GemmSparseConfigINS4_11sparse_elemILi2ES7_EELNS4_4SM904GMMA5MajorE0ENSB_ILi8EhEENS4_1CILi128EEEEEEEEEvNT_6ParamsE)
        /*00b0*/ 	.word	0x00000000


	//----- nvinfo : EIATTR_MIN_STACK_SIZE
	.align		4
.L_61:
        /*00b4*/ 	.byte	0x04, 0x12
        /*00b6*/ 	.short	(.L_63 - .L_62)
	.align		4
.L_62:
        /*00b8*/ 	.word	index@(_ZN7cutlass9reference6device6kernel17BlockCompareEqualIfEEvPiPKT_S7_m)
        /*00bc*/ 	.word	0x00000000


	//----- nvinfo : EIATTR_MIN_STACK_SIZE
	.align		4
.L_63:
        /*00c0*/ 	.byte	0x04, 0x12
        /*00c2*/ 	.short	(.L_65 - .L_64)
	.align		4
.L_64:
        /*00c4*/ 	.word	index@(_ZN7cutlass9reference6device6kernel12BlockForEachIfNS1_6detail17RandomUniformFuncIfEEEEvPT_mNT0_6ParamsE)
        /*00c8*/ 	.word	0x00000060


	//----- nvinfo : EIATTR_MIN_STACK_SIZE
	.align		4
.L_65:
        /*00cc*/ 	.byte	0x04, 0x12
        /*00ce*/ 	.short	(.L_67 - .L_66)
	.align		4
.L_66:
        /*00d0*/ 	.word	index@(_ZN7cutlass9reference6device6kernel12BlockForEachINS_6half_tENS1_6detail17RandomUniformFuncIS4_EEEEvPT_mNT0_6ParamsE)
        /*00d4*/ 	.word	0x00000060
.L_67:


//--------------------- .nv.compat                --------------------------
	.section	.nv.compat,"",@"SHT_CUDA_COMPAT_INFO"
	.align	4
        /*0000*/ 	.byte	0x02, 0x09, 0x01, 0x00, 0x02, 0x02, 0x04, 0x00, 0x02, 0x05, 0x05, 0x00, 0x03, 0x07, 0x01, 0x01
        /*0010*/ 	.byte	0x02, 0x03, 0x01, 0x00, 0x02, 0x06, 0x01, 0x00, 0x04, 0x0b, 0x08, 0x00, 0x00, 0x00, 0x00, 0x00
        /*0020*/ 	.byte	0x00, 0x00, 0x00, 0x00


//--------------------- .nv.info._ZN7cutlass9reference6device6kernel17BlockCompareEqualIfEEvPiPKT_S7_m --------------------------
	.section	.nv.info._ZN7cutlass9reference6device6kernel17BlockCompareEqualIfEEvPiPKT_S7_m,"",@"SHT_CUDA_INFO"
	.sectionflags	@""
	.align	4


	//----- nvinfo : EIATTR_CUDA_API_VERSION
	.align		4
        /*0000*/ 	.byte	0x04, 0x37
        /*0002*/ 	.short	(.L_69 - .L_68)
.L_68:
        /*0004*/ 	.word	0x00000082


	//----- nvinfo : EIATTR_KPARAM_INFO
	.align		4
.L_69:
        /*0008*/ 	.byte	0x04, 0x17
        /*000a*/ 	.short	(.L_71 - .L_70)
.L_70:
        /*000c*/ 	.word	0x00000000
        /*0010*/ 	.short	0x0003
        /*0012*/ 	.short	0x0018
        /*0014*/ 	.byte	0x00, 0xf0, 0x21, 0x00


	//----- nvinfo : EIATTR_KPARAM_INFO
	.align		4
.L_71:
        /*0018*/ 	.byte	0x04, 0x17
        /*001a*/ 	.short	(.L_73 - .L_72)
.L_72:
        /*001c*/ 	.word	0x00000000
        /*0020*/ 	.short	0x0002
        /*0022*/ 	.short	0x0010
        /*0024*/ 	.byte	0x00, 0xf0, 0x21, 0x00


	//----- nvinfo : EIATTR_KPARAM_INFO
	.align		4
.L_73:
        /*0028*/ 	.byte	0x04, 0x17
        /*002a*/ 	.short	(.L_75 - .L_74)
.L_74:
        /*002c*/ 	.word	0x00000000
        /*0030*/ 	.short	0x0001
        /*0032*/ 	.short	0x0008
        /*0034*/ 	.byte	0x00, 0xf0, 0x21, 0x00


	//----- nvinfo : EIATTR_KPARAM_INFO
	.align		4
.L_75:
        /*0038*/ 	.byte	0x04, 0x17
        /*003a*/ 	.short	(.L_77 - .L_76)
.L_76:
        /*003c*/ 	.word	0x00000000
        /*0040*/ 	.short	0x0000
        /*0042*/ 	.short	0x0000
        /*0044*/ 	.byte	0x00, 0xf0, 0x21, 0x00


	//----- nvinfo : EIATTR_SPARSE_MMA_MASK
	.align		4
.L_77:
        /*0048*/ 	.byte	0x03, 0x50
        /*004a*/ 	.short	0x0000


	//----- nvinfo : EIATTR_MAXREG_COUNT
	.align		4
        /*004c*/ 	.byte	0x03, 0x1b
        /*004e*/ 	.short	0x00ff


	//----- nvinfo : EIATTR_MERCURY_ISA_VERSION
	.align		4
        /*0050*/ 	.byte	0x03, 0x5f
        /*0052*/ 	.short	0x0101


	//----- nvinfo : EIATTR_EXIT_INSTR_OFFSETS
	.align		4
        /*0054*/ 	.byte	0x04, 0x1c
        /*0056*/ 	.short	(.L_79 - .L_78)


	//   ....[0]....
.L_78:
        /*0058*/ 	.word	0x00000080


	//   ....[1]....
        /*005c*/ 	.word	0x00000210


	//   ....[2]....
        /*0060*/ 	.word	0x00000250


	//----- nvinfo : EIATTR_CRS_STACK_SIZE
	.align		4
.L_79:
        /*0064*/ 	.byte	0x04, 0x1e
        /*0066*/ 	.short	(.L_81 - .L_80)
.L_80:
        /*0068*/ 	.word	0x00000000


	//----- nvinfo : EIATTR_CBANK_PARAM_SIZE
	.align		4
.L_81:
        /*006c*/ 	.byte	0x03, 0x19
        /*006e*/ 	.short	0x0020


	//----- nvinfo : EIATTR_PARAM_CBANK
	.align		4
        /*0070*/ 	.byte	0x04, 0x0a
        /*0072*/ 	.short	(.L_83 - .L_82)
	.align		4
.L_82:
        /*0074*/ 	.word	index@(.nv.constant0._ZN7cutlass9reference6device6kernel17BlockCompareEqualIfEEvPiPKT_S7_m)
        /*0078*/ 	.short	0x0210
        /*007a*/ 	.short	0x0020


	//----- nvinfo : EIATTR_SW_WAR
	.align		4
.L_83:
        /*007c*/ 	.byte	0x04, 0x36
        /*007e*/ 	.short	(.L_85 - .L_84)
.L_84:
        /*0080*/ 	.word	0x00000008
.L_85:


//--------------------- .nv.info._ZN7cutlass9reference6device6kernel12BlockForEachIfNS1_6detail17RandomUniformFuncIfEEEEvPT_mNT0_6ParamsE --------------------------
	.section	.nv.info._ZN7cutlass9reference6device6kernel12BlockForEachIfNS1_6detail17RandomUniformFuncIfEEEEvPT_mNT0_6ParamsE,"",@"SHT_CUDA_INFO"
	.sectionflags	@""
	.align	4


	//----- nvinfo : EIATTR_CUDA_API_VERSION
	.align		4
        /*0000*/ 	.byte	0x04, 0x37
        /*0002*/ 	.short	(.L_87 - .L_86)
.L_86:
        /*0004*/ 	.word	0x00000082


	//----- nvinfo : EIATTR_KPARAM_INFO
	.align		4
.L_87:
        /*0008*/ 	.byte	0x04, 0x17
        /*000a*/ 	.short	(.L_89 - .L_88)
.L_88:
        /*000c*/ 	.word	0x00000000
        /*0010*/ 	.short	0x0002
        /*0012*/ 	.short	0x0010
        /*0014*/ 	.byte	0x00, 0xf0, 0xc1, 0x00


	//----- nvinfo : EIATTR_KPARAM_INFO
	.align		4
.L_89:
        /*0018*/ 	.byte	0x04, 0x17
        /*001a*/ 	.short	(.L_91 - .L_90)
.L_90:
        /*001c*/ 	.word	0x00000000
        /*0020*/ 	.short	0x0001
        /*0022*/ 	.short	0x0008
        /*0024*/ 	.byte	0x00, 0xf0, 0x21, 0x00


	//----- nvinfo : EIATTR_KPARAM_INFO
	.align		4
.L_91:
        /*0028*/ 	.byte	0x04, 0x17
        /*002a*/ 	.short	(.L_93 - .L_92)
.L_92:
        /*002c*/ 	.word	0x00000000
        /*0030*/ 	.short	0x0000
        /*0032*/ 	.short	0x0000
        /*0034*/ 	.byte	0x00, 0xf0, 0x21, 0x00


	//----- nvinfo : EIATTR_SPARSE_MMA_MASK
	.align		4
.L_93:
        /*0038*/ 	.byte	0x03, 0x50
        /*003a*/ 	.short	0x0000


	//----- nvinfo : EIATTR_MAXREG_COUNT
	.align		4
        /*003c*/ 	.byte	0x03, 0x1b
        /*003e*/ 	.short	0x00ff


	//----- nvinfo : EIATTR_MERCURY_ISA_VERSION
	.align		4
        /*0040*/ 	.byte	0x03, 0x5f
        /*0042*/ 	.short	0x0101


	//----- nvinfo : EIATTR_EXIT_INSTR_OFFSETS
	.align		4
        /*0044*/ 	.byte	0x04, 0x1c
        /*0046*/ 	.short	(.L_95 - .L_94)


	//   ....[0]....
.L_94:
        /*0048*/ 	.word	0x00001310


	//   ....[1]....
        /*004c*/ 	.word	0x00001ca0


	//----- nvinfo : EIATTR_CRS_STACK_SIZE
	.align		4
.L_95:
        /*0050*/ 	.byte	0x04, 0x1e
        /*0052*/ 	.short	(.L_97 - .L_96)
.L_96:
        /*0054*/ 	.word	0x00000000


	//----- nvinfo : EIATTR_CBANK_PARAM_SIZE
	.align		4
.L_97:
        /*0058*/ 	.byte	0x03, 0x19
        /*005a*/ 	.short	0x0040


	//----- nvinfo : EIATTR_PARAM_CBANK
	.align		4
        /*005c*/ 	.byte	0x04, 0x0a
        /*005e*/ 	.short	(.L_99 - .L_98)
	.align		4
.L_98:
        /*0060*/ 	.word	index@(.nv.constant0._ZN7cutlass9reference6device6kernel12BlockForEachIfNS1_6detail17RandomUniformFuncIfEEEEvPT_mNT0_6ParamsE)
        /*0064*/ 	.short	0x0210
        /*0066*/ 	.short	0x0040


	//----- nvinfo : EIATTR_SW_WAR
	.align		4
.L_99:
        /*0068*/ 	.byte	0x04, 0x36
        /*006a*/ 	.short	(.L_101 - .L_100)
.L_100:
        /*006c*/ 	.word	0x00000008
.L_101:


//--------------------- .nv.info._ZN7cutlass9reference6device6kernel12BlockForEachINS_6half_tENS1_6detail17RandomUniformFuncIS4_EEEEvPT_mNT0_6ParamsE --------------------------
	.section	.nv.info._ZN7cutlass9reference6device6kernel12BlockForEachINS_6half_tENS1_6detail17RandomUniformFuncIS4_EEEEvPT_mNT0_6ParamsE,"",@"SHT_CUDA_INFO"
	.sectionflags	@""
	.align	4


	//----- nvinfo : EIATTR_CUDA_API_VERSION
	.align		4
        /*0000*/ 	.byte	0x04, 0x37
        /*0002*/ 	.short	(.L_103 - .L_102)
.L_102:
        /*0004*/ 	.word	0x00000082


	//----- nvinfo : EIATTR_KPARAM_INFO
	.align		4
.L_103:
        /*0008*/ 	.byte	0x04, 0x17
        /*000a*/ 	.short	(.L_105 - .L_104)
.L_104:
        /*000c*/ 	.word	0x00000000
        /*0010*/ 	.short	0x0002
        /*0012*/ 	.short	0x0010
        /*0014*/ 	.byte	0x00, 0xf0, 0xc1, 0x00


	//----- nvinfo : EIATTR_KPARAM_INFO
	.align		4
.L_105:
        /*0018*/ 	.byte	0x04, 0x17
        /*001a*/ 	.short	(.L_107 - .L_106)
.L_106:
        /*001c*/ 	.word	0x00000000
        /*0020*/ 	.short	0x0001
        /*0022*/ 	.short	0x0008
        /*0024*/ 	.byte	0x00, 0xf0, 0x21, 0x00


	//----- nvinfo : EIATTR_KPARAM_INFO
	.align		4
.L_107:
        /*0028*/ 	.byte	0x04, 0x17
        /*002a*/ 	.short	(.L_109 - .L_108)
.L_108:
        /*002c*/ 	.word	0x00000000
        /*0030*/ 	.short	0x0000
        /*0032*/ 	.short	0x0000
        /*0034*/ 	.byte	0x00, 0xf0, 0x21, 0x00


	//----- nvinfo : EIATTR_SPARSE_MMA_MASK
	.align		4
.L_109:
        /*0038*/ 	.byte	0x03, 0x50
        /*003a*/ 	.short	0x0000


	//----- nvinfo : EIATTR_MAXREG_COUNT
	.align		4
        /*003c*/ 	.byte	0x03, 0x1b
        /*003e*/ 	.short	0x00ff


	//----- nvinfo : EIATTR_MERCURY_ISA_VERSION
	.align		4
        /*0040*/ 	.byte	0x03, 0x5f
        /*0042*/ 	.short	0x0101


	//----- nvinfo : EIATTR_EXIT_INSTR_OFFSETS
	.align		4
        /*0044*/ 	.byte	0x04, 0x1c
        /*0046*/ 	.short	(.L_111 - .L_110)


	//   ....[0]....
.L_110:
        /*0048*/ 	.word	0x00001310


	//   ....[1]....
        /*004c*/ 	.word	0x00001c70


	//----- nvinfo : EIATTR_CRS_STACK_SIZE
	.align		4
.L_111:
        /*0050*/ 	.byte	0x04, 0x1e
        /*0052*/ 	.short	(.L_113 - .L_112)
.L_112:
        /*0054*/ 	.word	0x00000000


	//----- nvinfo : EIATTR_CBANK_PARAM_SIZE
	.align		4
.L_113:
        /*0058*/ 	.byte	0x03, 0x19
        /*005a*/ 	.short	0x0040


	//----- nvinfo : EIATTR_PARAM_CBANK
	.align		4
        /*005c*/ 	.byte	0x04, 0x0a
        /*005e*/ 	.short	(.L_115 - .L_114)
	.align		4
.L_114:
        /*0060*/ 	.word	index@(.nv.constant0._ZN7cutlass9reference6device6kernel12BlockForEachINS_6half_tENS1_6detail17RandomUniformFuncIS4_EEEEvPT_mNT0_6ParamsE)
        /*0064*/ 	.short	0x0210
        /*0066*/ 	.short	0x0040


	//----- nvinfo : EIATTR_SW_WAR
	.align		4
.L_115:
        /*0068*/ 	.byte	0x04, 0x36
        /*006a*/ 	.short	(.L_117 - .L_116)
.L_116:
        /*006c*/ 	.word	0x00000008
.L_117:


//--------------------- .nv.info._ZN7cutlass13device_kernelINS_4gemm6kernel13GemmUniversalIN4cute5tupleIJiiiiEEENS1_10collective13CollectiveMmaINS1_34MainloopSm90TmaGmmaWarpSpecializedILi7ENS5_IJNS4_1CILi1EEENSA_ILi2EEESB_EEENS1_35KernelTmaWarpSpecializedCooperativeEEENS5_IJNSA_ILi128EEESG_NSA_ILi64EEEEEENS_6half_tENS5_IJlSB_lEEESJ_SK_NS4_8TiledMMAINS4_8MMA_AtomIJNS4_4SM904GMMA26MMA_64x128x16_F32F16F16_SSILNSO_5MajorE0ELSQ_0ELNSO_7ScaleInE1ELSR_1EEEEEENS4_6LayoutINS5_IJSC_SB_SB_EEENS5_IJSB_NSA_ILi0EEESW_EEEEENS5_IJNS4_10UnderscoreESZ_SZ_EEEEENS4_23SM90_TMA_LOAD_MULTICASTENS4_14ComposedLayoutINS4_7SwizzleILi3ELi4ELi3EEENS4_18smem_ptr_flag_bitsILi16EEENSU_INS5_IJNSA_ILi8EEESH_EEENS5_IJSH_SB_EEEEEEEvNS4_8identityENS4_13SM90_TMA_LOADES1C_vS1D_EENS_8epilogue10collective6detail29Sm90TmaWarpSpecializedAdapterINS1H_15DefaultEpilogueIfNS5_IJSB_llEEES1L_NS1G_6thread17LinearCombinationIfLi1EffLNS1M_9ScaleType4KindE0ELNS_15FloatRoundStyleE2EfEENS1_15EpilogueDefaultEEEEEvvEEEEvNT_6ParamsE --------------------------
	.section	.nv.info._ZN7cutlass13device_kernelINS_4gemm6kernel13GemmUniversalIN4cute5tupleIJiiiiEEENS1_10collective13CollectiveMmaINS1_34MainloopSm90TmaGmmaWarpSpecializedILi7ENS5_IJNS4_1CILi1EEENSA_ILi2EEESB_EEENS1_35KernelTmaWarpSpecializedCooperativeEEENS5_IJNSA_ILi128EEESG_NSA_ILi64EEEEEENS_6half_tENS5_IJlSB_lEEESJ_SK_NS4_8TiledMMAINS4_8MMA_AtomIJNS4_4SM904GMMA26MMA_64x128x16_F32F16F16_SSILNSO_5MajorE0ELSQ_0ELNSO_7ScaleInE1ELSR_1EEEEEENS4_6LayoutINS5_IJSC_SB_SB_EEENS5_IJSB_NSA_ILi0EEESW_EEEEENS5_IJNS4_10UnderscoreESZ_SZ_EEEEENS4_23SM90_TMA_LOAD_MULTICASTENS4_14ComposedLayoutINS4_7SwizzleILi3ELi4ELi3EEENS4_18smem_ptr_flag_bitsILi16EEENSU_INS5_IJNSA_ILi8EEESH_EEENS5_IJSH_SB_EEEEEEEvNS4_8identityENS4_13SM90_TMA_LOADES1C_vS1D_EENS_8epilogue10collective6detail29Sm90TmaWarpSpecializedAdapterINS1H_15DefaultEpilogueIfNS5_IJSB_llEEES1L_NS1G_6thread17LinearCombinationIfLi1EffLNS1M_9ScaleType4KindE0ELNS_15FloatRoundStyleE2EfEENS1_15EpilogueDefaultEEEEEvvEEEEvNT_6ParamsE,"",@"SHT_CUDA_INFO"
	.sectionflags	@""
	.align	4


	//----- nvinfo : EIATTR_CUDA_API_VERSION
	.align		4
        /*0000*/ 	.byte	0x04, 0x37
        /*0002*/ 	.short	(.L_119 - .L_118)
.L_118:
        /*0004*/ 	.word	0x00000082


	//----- nvinfo : EIATTR_KPARAM_INFO
	.align		4
.L_119:
        /*0008*/ 	.byte	0x04, 0x17
        /*000a*/ 	.short	(.L_121 - .L_120)
.L_120:
        /*000c*/ 	.word	0x00000000
        /*0010*/ 	.short	0x0000
        /*0012*/ 	.short	0x0070
        /*0014*/ 	.byte	0x00, 0xf0, 0x01, 0x10


	//----- nvinfo : EIATTR_SPARSE_MMA_MASK
	.align		4
.L_121:
        /*0018*/ 	.byte	0x03, 0x50
        /*001a*/ 	.short	0x0000


	//----- nvinfo : EIATTR_MAXREG_COUNT
	.align		4
        /*001c*/ 	.byte	0x03, 0x1b
        /*001e*/ 	.short	0x00a8


	//----- nvinfo : EIATTR_NUM_BARRIERS
	.align		4
        /*0020*/ 	.byte	0x02, 0x4c
        /*0022*/ 	.byte	0x01
	.zero		1


	//----- nvinfo : EIATTR_EXTERNS
	.align		4
        /*0024*/ 	.byte	0x04, 0x0f
        /*0026*/ 	.short	(.L_123 - .L_122)


	//   ....[0]....
	.align		4
.L_122:
        /*0028*/ 	.word	index@(__assertfail)


	//----- nvinfo : EIATTR_MERCURY_ISA_VERSION
	.align		4
.L_123:
        /*002c*/ 	.byte	0x03, 0x5f
        /*002e*/ 	.short	0x0101


	//----- nvinfo : EIATTR_INT_WARP_WIDE_INSTR_OFFSETS
	.align		4
        /*0030*/ 	.byte	0x04, 0x31
        /*0032*/ 	.short	(.L_125 - .L_124)


	//   ....[0]....
.L_124:
        /*0034*/ 	.word	0x00000490


	//   ....[1]....
        /*0038*/ 	.word	0x000004b0


	//   ....[2]....
        /*003c*/ 	.word	0x00000680


	//----- nvinfo : EIATTR_COOP_GROUP_MASK_REGIDS
	.align		4
.L_125:
        /*0040*/ 	.byte	0x04, 0x29
        /*0042*/ 	.short	(.L_127 - .L_126)


	//   ....[0]....
.L_126:
        /*0044*/ 	.word	0xffffffff


	//   ....[1]....
        /*0048*/ 	.word	0xffffffff


	//   ....[2]....
        /*004c*/ 	.word	0xffffffff


	//   ....[3]....
        /*0050*/ 	.word	0xffffffff


	//   ....[4]....
        /*0054*/ 	.word	0xffffffff


	//   ....[5]....
        /*0058*/ 	.word	0xffffffff


	//----- nvinfo : EIATTR_COOP_GROUP_INSTR_OFFSETS
	.align		4
.L_127:
        /*005c*/ 	.byte	0x04, 0x28
        /*005e*/ 	.short	(.L_129 - .L_128)


	//   ....[0]....
.L_128:
        /*0060*/ 	.word	0x00000060


	//   ....[1]....
        /*0064*/ 	.word	0x00000070


	//   ....[2]....
        /*0068*/ 	.word	0x00000130


	//   ....[3]....
        /*006c*/ 	.word	0x00000330


	//   ....[4]....
        /*0070*/ 	.word	0x000007f0


	//   ....[5]....
        /*0074*/ 	.word	0x000014d0


	//----- nvinfo : EIATTR_REG_RECONFIG
	.align		4
.L_129:
        /*0078*/ 	.byte	0x01, 0x54
	.zero		2


	//----- nvinfo : EIATTR_SYSCALL_OFFSETS
	.align		4
        /*007c*/ 	.byte	0x04, 0x46
        /*007e*/ 	.short	(.L_131 - .L_130)


	//   ....[0]....
.L_130:
        /*0080*/ 	.word	0x000016c0


	//----- nvinfo : EIATTR_MBARRIER_INSTR_OFFSETS
	.align		4
.L_131:
        /*0084*/ 	.byte	0x04, 0x39
        /*0086*/ 	.short	(.L_133 - .L_132)


	//   ....[0]....
.L_132:
        /*0088*/ 	.word	0x00000230
        /*008c*/ 	.word	0x000000ff
        /*0090*/ 	.word	0x00000000
        /*0094*/ 	.short	0x0100
        /*0096*/ 	.byte	0x08
	.zero		1


	//   ....[1]....
        /*0098*/ 	.word	0x00000240
        /*009c*/ 	.word	0x000000ff
        /*00a0*/ 	.word	0x00000038
        /*00a4*/ 	.short	0x0100
        /*00a6*/ 	.byte	0x08
	.zero		1


	//   ....[2]....
        /*00a8*/ 	.word	0x00000250
        /*00ac*/ 	.word	0x000000ff
        /*00b0*/ 	.word	0x00000008
        /*00b4*/ 	.short	0x0100
        /*00b6*/ 	.byte	0x08
	.zero		1


	//   ....[3]....
        /*00b8*/ 	.word	0x00000260
        /*00bc*/ 	.word	0x000000ff
        /*00c0*/ 	.word	0x00000040
        /*00c4*/ 	.short	0x0100
        /*00c6*/ 	.byte	0x08
	.zero		1


	//   ....[4]....
        /*00c8*/ 	.word	0x00000270
        /*00cc*/ 	.word	0x000000ff
        /*00d0*/ 	.word	0x00000010
        /*00d4*/ 	.short	0x0100
        /*00d6*/ 	.byte	0x08
	.zero		1


	//   ....[5]....
        /*00d8*/ 	.word	0x00000280
        /*00dc*/ 	.word	0x000000ff
        /*00e0*/ 	.word	0x00000048
        /*00e4*/ 	.short	0x0100
        /*00e6*/ 	.byte	0x08
	.zero		1


	//   ....[6]....
        /*00e8*/ 	.word	0x00000290
        /*00ec*/ 	.word	0x000000ff
        /*00f0*/ 	.word	0x00000018
        /*00f4*/ 	.short	0x0100
        /*00f6*/ 	.byte	0x08
	.zero		1


	//   ....[7]....
        /*00f8*/ 	.word	0x000002a0
        /*00fc*/ 	.word	0x000000ff
        /*0100*/ 	.word	0x00000050
        /*0104*/ 	.short	0x0100
        /*0106*/ 	.byte	0x08
	.zero		1


	//   ....[8]....
        /*0108*/ 	.word	0x000002b0
        /*010c*/ 	.word	0x000000ff
        /*0110*/ 	.word	0x00000020
        /*0114*/ 	.short	0x0100
        /*0116*/ 	.byte	0x08
	.zero		1


	//   ....[9]....
        /*0118*/ 	.word	0x000002c0
        /*011c*/ 	.word	0x000000ff
        /*0120*/ 	.word	0x00000058
        /*0124*/ 	.short	0x0100
        /*0126*/ 	.byte	0x08
	.zero		1


	//   ....[10]....
        /*0128*/ 	.word	0x000002d0
        /*012c*/ 	.word	0x000000ff
        /*0130*/ 	.word	0x00000028
        /*0134*/ 	.short	0x0100
        /*0136*/ 	.byte	0x08
	.zero		1


	//   ....[11]....
        /*0138*/ 	.word	0x000002e0
        /*013c*/ 	.word	0x000000ff
        /*0140*/ 	.word	0x00000060
        /*0144*/ 	.short	0x0100
        /*0146*/ 	.byte	0x08
	.zero		1


	//   ....[12]....
        /*0148*/ 	.word	0x000002f0
        /*014c*/ 	.word	0x000000ff
        /*0150*/ 	.word	0x00000030
        /*0154*/ 	.short	0x0100
        /*0156*/ 	.byte	0x08
	.zero		1


	//   ....[13]....
        /*0158*/ 	.word	0x00000300
        /*015c*/ 	.word	0x000000ff
        /*0160*/ 	.word	0x00000068
        /*0164*/ 	.short	0x0100
        /*0166*/ 	.byte	0x08
	.zero		1


	//   ....[14]....
        /*0168*/ 	.word	0x00000720
        /*016c*/ 	.word	0x000000ff
        /*0170*/ 	.word	0x00000080
        /*0174*/ 	.short	0x0100
        /*0176*/ 	.byte	0x06
	.zero		1


	//   ....[15]....
        /*0178*/ 	.word	0x000007a0
        /*017c*/ 	.word	0x000000ff
        /*0180*/ 	.word	0x00000088
        /*0184*/ 	.short	0x0100
        /*0186*/ 	.byte	0x06
	.zero		1


	//   ....[16]....
        /*0188*/ 	.word	0x00001780
        /*018c*/ 	.word	0x00000003
        /*0190*/ 	.word	0x00000000
        /*0194*/ 	.short	0x010a
        /*0196*/ 	.byte	0x3f
	.zero		1


	//   ....[17]....
        /*0198*/ 	.word	0x000017e0
        /*019c*/ 	.word	0x00000003
        /*01a0*/ 	.word	0x00000000
        /*01a4*/ 	.short	0x010a
        /*01a6*/ 	.byte	0x3f
	.zero		1


	//   ....[18]....
        /*01a8*/ 	.word	0x00001b60
        /*01ac*/ 	.word	0x00000005
        /*01b0*/ 	.word	0x00000000
        /*01b4*/ 	.short	0x010a
        /*01b6*/ 	.byte	0x3f
	.zero		1


	//   ....[19]....
        /*01b8*/ 	.word	0x00001ba0
        /*01bc*/ 	.word	0x00000005
        /*01c0*/ 	.word	0x00000000
        /*01c4*/ 	.short	0x010a
        /*01c6*/ 	.byte	0x3f
	.zero		1


	//   ....[20]....
        /*01c8*/ 	.word	0x00001e00
        /*01cc*/ 	.word	0x00000004
        /*01d0*/ 	.word	0x00000000
        /*01d4*/ 	.short	0x0101
        /*01d6*/ 	.byte	0x3f
	.zero		1


	//   ....[21]....
        /*01d8*/ 	.word	0x00002020
        /*01dc*/ 	.word	0x00000000
        /*01e0*/ 	.word	0x00000000
        /*01e4*/ 	.short	0x0101
        /*01e6*/ 	.byte	0x3f
	.zero		1


	//   ....[22]....
        /*01e8*/ 	.word	0x00007aa0
        /*01ec*/ 	.word	0x00000017
        /*01f0*/ 	.word	0x00000038
        /*01f4*/ 	.short	0x010a
        /*01f6*/ 	.byte	0x3f
	.zero		1


	//   ....[23]....
        /*01f8*/ 	.word	0x00007ea0
        /*01fc*/ 	.word	0x00000006
        /*0200*/ 	.word	0x00000088
        /*0204*/ 	.short	0x0101
        /*0206*/ 	.byte	0x3f
	.zero		1


	//   ....[24]....
        /*0208*/ 	.word	0x00008590
        /*020c*/ 	.word	0x00000007
        /*0210*/ 	.word	0x00000000
        /*0214*/ 	.short	0x010a
        /*0216*/ 	.byte	0x3f
	.zero		1


	//   ....[25]....
        /*0218*/ 	.word	0x00008610
        /*021c*/ 	.word	0x00000006
        /*0220*/ 	.word	0x00000000
        /*0224*/ 	.short	0x010a
        /*0226*/ 	.byte	0x3f
	.zero		1


	//   ....[26]....
        /*0228*/ 	.word	0x000086a0
        /*022c*/ 	.word	0x00000007
        /*0230*/ 	.word	0x00000000
        /*0234*/ 	.short	0x010a
        /*0236*/ 	.byte	0x3f
	.zero		1


	//   ....[27]....
        /*0238*/ 	.word	0x00008730
        /*023c*/ 	.word	0x00000006
        /*0240*/ 	.word	0x00000000
        /*0244*/ 	.short	0x010a
        /*0246*/ 	.byte	0x3f
	.zero		1


	//   ....[28]....
        /*0248*/ 	.word	0x000087c0
        /*024c*/ 	.word	0x00000007
        /*0250*/ 	.word	0x00000000
        /*0254*/ 	.short	0x010a
        /*0256*/ 	.byte	0x3f
	.zero		1


	//   ....[29]....
        /*0258*/ 	.word	0x00008850
        /*025c*/ 	.word	0x00000006
        /*0260*/ 	.word	0x00000000
        /*0264*/ 	.short	0x010a
        /*0266*/ 	.byte	0x3f
	.zero		1


	//   ....[30]....
        /*0268*/ 	.word	0x000088e0
        /*026c*/ 	.word	0x00000005
        /*0270*/ 	.word	0x00000000
        /*0274*/ 	.short	0x010a
        /*0276*/ 	.byte	0x3f
	.zero		1


	//   ....[31]....
        /*0278*/ 	.word	0x00008940
        /*027c*/ 	.word	0x00000003
        /*0280*/ 	.word	0x00000000
        /*0284*/ 	.short	0x010a
        /*0286*/ 	.byte	0x3f
	.zero		1


	//   ....[32]....
        /*0288*/ 	.word	0x00008990
        /*028c*/ 	.word	0x00000005
        /*0290*/ 	.word	0x00000000
        /*0294*/ 	.short	0x010a
        /*0296*/ 	.byte	0x3f
	.zero		1


	//   ....[33]....
        /*0298*/ 	.word	0x00008a60
        /*029c*/ 	.word	0x00000017
        /*02a0*/ 	.word	0x00000038
        /*02a4*/ 	.short	0x010a
        /*02a6*/ 	.byte	0x3f
	.zero		1


	//   ....[34]....
        /*02a8*/ 	.word	0x00008b30
        /*02ac*/ 	.word	0x00000007
        /*02b0*/ 	.word	0x00000000
        /*02b4*/ 	.short	0x010a
        /*02b6*/ 	.byte	0x3f
	.zero		1


	//   ....[35]....
        /*02b8*/ 	.word	0x00008b80
        /*02bc*/ 	.word	0x00000006
        /*02c0*/ 	.word	0x00000000
        /*02c4*/ 	.short	0x010a
        /*02c6*/ 	.byte	0x3f
	.zero		1


	//   ....[36]....
        /*02c8*/ 	.word	0x00008bd0
        /*02cc*/ 	.word	0x00000007
        /*02d0*/ 	.word	0x00000000
        /*02d4*/ 	.short	0x010a
        /*02d6*/ 	.byte	0x3f
	.zero		1


	//   ....[37]....
        /*02d8*/ 	.word	0x00008c20
        /*02dc*/ 	.word	0x00000006
        /*02e0*/ 	.word	0x00000000
        /*02e4*/ 	.short	0x010a
        /*02e6*/ 	.byte	0x3f
	.zero		1


	//   ....[38]....
        /*02e8*/ 	.word	0x00008c70
        /*02ec*/ 	.word	0x00000007
        /*02f0*/ 	.word	0x00000000
        /*02f4*/ 	.short	0x010a
        /*02f6*/ 	.byte	0x3f
	.zero		1


	//   ....[39]....
        /*02f8*/ 	.word	0x00008cc0
        /*02fc*/ 	.word	0x00000006
        /*0300*/ 	.word	0x00000000
        /*0304*/ 	.short	0x010a
        /*0306*/ 	.byte	0x3f
	.zero		1


	//----- nvinfo : EIATTR_NUM_MBARRIERS
	.align		4
.L_133:
        /*0308*/ 	.byte	0x03, 0x38
        /*030a*/ 	.short	0x0010


	//----- nvinfo : EIATTR_EXIT_INSTR_OFFSETS
	.align		4
        /*030c*/ 	.byte	0x04, 0x1c
        /*030e*/ 	.short	(.L_135 - .L_134)


	//   ....[0]....
.L_134:
        /*0310*/ 	.word	0x000009c0


	//   ....[1]....
        /*0314*/ 	.word	0x000011d0


	//   ....[2]....
        /*0318*/ 	.word	0x00007230


	//   ....[3]....
        /*031c*/ 	.word	0x00007790


	//   ....[4]....
        /*0320*/ 	.word	0x00008930


	//----- nvinfo : EIATTR_MAX_THREADS
	.align		4
.L_135:
        /*0324*/ 	.byte	0x04, 0x05
        /*0326*/ 	.short	(.L_137 - .L_136)
.L_136:
        /*0328*/ 	.word	0x00000180
        /*032c*/ 	.word	0x00000001
        /*0330*/ 	.word	0x00000001


	//----- nvinfo : EIATTR_CRS_STACK_SIZE
	.align		4
.L_137:
        /*0334*/ 	.byte	0x04, 0x1e
        /*0336*/ 	.short	(.L_139 - .L_138)
.L_138:
        /*0338*/ 	.word	0x00000000


	//----- nvinfo : EIATTR_CBANK_PARAM_SIZE
	.align		4
.L_139:
        /*033c*/ 	.byte	0x03, 0x19
        /*033e*/ 	.short	0x0470


	//----- nvinfo : EIATTR_PARAM_CBANK
	.align		4
        /*0340*/ 	.byte	0x04, 0x0a
        /*0342*/ 	.short	(.L_141 - .L_140)
	.align		4
.L_140:
        /*0344*/ 	.word	index@(.nv.constant0._ZN7cutlass13device_kernelINS_4gemm6kernel13GemmUniversalIN4cute5tupleIJiiiiEEENS1_10collective13CollectiveMmaINS1_34MainloopSm90TmaGmmaWarpSpecializedILi7ENS5_IJNS4_1CILi1EEENSA_ILi2EEESB_EEENS1_35KernelTmaWarpSpecializedCooperativeEEENS5_IJNSA_ILi128EEESG_NSA_ILi64EEEEEENS_6half_tENS5_IJlSB_lEEESJ_SK_NS4_8TiledMMAINS4_8MMA_AtomIJNS4_4SM904GMMA26MMA_64x128x16_F32F16F16_SSILNSO_5MajorE0ELSQ_0ELNSO_7ScaleInE1ELSR_1EEEEEENS4_6LayoutINS5_IJSC_SB_SB_EEENS5_IJSB_NSA_ILi0EEESW_EEEEENS5_IJNS4_10UnderscoreESZ_SZ_EEEEENS4_23SM90_TMA_LOAD_MULTICASTENS4_14ComposedLayoutINS4_7SwizzleILi3ELi4ELi3EEENS4_18smem_ptr_flag_bitsILi16EEENSU_INS5_IJNSA_ILi8EEESH_EEENS5_IJSH_SB_EEEEEEEvNS4_8identityENS4_13SM90_TMA_LOADES1C_vS1D_EENS_8epilogue10collective6detail29Sm90TmaWarpSpecializedAdapterINS1H_15DefaultEpilogueIfNS5_IJSB_llEEES1L_NS1G_6thread17LinearCombinationIfLi1EffLNS1M_9ScaleType4KindE0ELNS_15FloatRoundStyleE2EfEENS1_15EpilogueDefaultEEEEEvvEEEEvNT_6ParamsE)
        /*0348*/ 	.short	0x0210
        /*034a*/ 	.short	0x0470


	//----- nvinfo : EIATTR_SW_WAR
	.align		4
.L_141:
        /*034c*/ 	.byte	0x04, 0x36
        /*034e*/ 	.short	(.L_143 - .L_142)
.L_142:
        /*0350*/ 	.word	0x00000008
.L_143:


//--------------------- .nv.info._ZN7cutlass13device_kernelINS_4gemm6kernel13GemmUniversalIN4cute5tupleIJiiiiEEENS1_10collective13CollectiveMmaINS1_40MainloopSm90TmaGmmaWarpSpecializedSparseILi4ENS5_IJNS4_1CILi1EEENSA_ILi2EEESB_EEENS1_35KernelTmaWarpSpecializedCooperativeEEENS5_IJNSA_ILi128EEESG_SG_EEENS_6half_tENS5_IJNS4_6LayoutINS5_IJiNS5_IJSC_iEEEiEEENS5_IJlNS5_IJSB_SC_EEElEEEEENSJ_INS5_IJNS5_IJNS5_IJNSA_ILi8EEESC_NSA_ILi4EEEEEEiEEENS5_IJNS5_IJNSA_ILi16EEESC_SQ_EEEiEEEiEEENS5_IJNS5_IJNS5_IJSG_ST_NSA_ILi2048EEEEEENSA_ILi8192EEEEEENS5_IJNS5_IJSB_NSA_ILi1024EEENSA_ILi32EEEEEElEEElEEEEEEEESI_NS5_IJlSB_lEEENS4_8TiledMMAINS4_8MMA_AtomIJNS4_4SM904GMMA6SPARSE27GMMA_64x128x32_F32F16F16_SSILNS1C_5MajorE0ELS1F_0ELNS1C_7ScaleInE1ELS1G_1ELNS1C_9SparseSelE0EEEEEENSJ_INS5_IJSC_SB_SB_EEENS5_IJSB_NSA_ILi0EEES1L_EEEEENS5_IJNS4_10UnderscoreES1O_S1O_EEEEENS4_23SM90_TMA_LOAD_MULTICASTENS4_14ComposedLayoutINS4_7SwizzleILi3ELi4ELi3EEENS4_25smem_sparse_ptr_flag_bitsILi2ELi16EEENSJ_INS5_IJNS5_IJSB_SP_EEENS5_IJSC_NSA_ILi64EEEEEEEEENS5_IJNS5_IJS1L_SG_EEESM_EEEEEEEvNS4_8identityENS4_13SM90_TMA_LOADENS1S_IS1U_NS4_18smem_ptr_flag_bitsILi16EEENSJ_INS5_IJSP_S1Y_EEENS5_IJS1Y_SB_EEEEEEEvS25_EENS_8epilogue10collective6detail29Sm90TmaWarpSpecializedAdapterINS2F_15DefaultEpilogueIfNS5_IJSB_llEEES2J_NS2E_6thread17LinearCombinationIfLi1EffLNS2K_9ScaleType4KindE0ELNS_15FloatRoundStyleE2EfEENS1_15EpilogueDefaultEEEEEvvEEEEvNT_6ParamsE --------------------------
	.section	.nv.info._ZN7cutlass13device_kernelINS_4gemm6kernel13GemmUniversalIN4cute5tupleIJiiiiEEENS1_10collective13CollectiveMmaINS1_40MainloopSm90TmaGmmaWarpSpecializedSparseILi4ENS5_IJNS4_1CILi1EEENSA_ILi2EEESB_EEENS1_35KernelTmaWarpSpecializedCooperativeEEENS5_IJNSA_ILi128EEESG_SG_EEENS_6half_tENS5_IJNS4_6LayoutINS5_IJiNS5_IJSC_iEEEiEEENS5_IJlNS5_IJSB_SC_EEElEEEEENSJ_INS5_IJNS5_IJNS5_IJNSA_ILi8EEESC_NSA_ILi4EEEEEEiEEENS5_IJNS5_IJNSA_ILi16EEESC_SQ_EEEiEEEiEEENS5_IJNS5_IJNS5_IJSG_ST_NSA_ILi2048EEEEEENSA_ILi8192EEEEEENS5_IJNS5_IJSB_NSA_ILi1024EEENSA_ILi32EEEEEElEEElEEEEEEEESI_NS5_IJlSB_lEEENS4_8TiledMMAINS4_8MMA_AtomIJNS4_4SM904GMMA6SPARSE27GMMA_64x128x32_F32F16F16_SSILNS1C_5MajorE0ELS1F_0ELNS1C_7ScaleInE1ELS1G_1ELNS1C_9SparseSelE0EEEEEENSJ_INS5_IJSC_SB_SB_EEENS5_IJSB_NSA_ILi0EEES1L_EEEEENS5_IJNS4_10UnderscoreES1O_S1O_EEEEENS4_23SM90_TMA_LOAD_MULTICASTENS4_14ComposedLayoutINS4_7SwizzleILi3ELi4ELi3EEENS4_25smem_sparse_ptr_flag_bitsILi2ELi16EEENSJ_INS5_IJNS5_IJSB_SP_EEENS5_IJSC_NSA_ILi64EEEEEEEEENS5_IJNS5_IJS1L_SG_EEESM_EEEEEEEvNS4_8identityENS4_13SM90_TMA_LOADENS1S_IS1U_NS4_18smem_ptr_flag_bitsILi16EEENSJ_INS5_IJSP_S1Y_EEENS5_IJS1Y_SB_EEEEEEEvS25_EENS_8epilogue10collective6detail29Sm90TmaWarpSpecializedAdapterINS2F_15DefaultEpilogueIfNS5_IJSB_llEEES2J_NS2E_6thread17LinearCombinationIfLi1EffLNS2K_9ScaleType4KindE0ELNS_15FloatRoundStyleE2EfEENS1_15EpilogueDefaultEEEEEvvEEEEvNT_6ParamsE,"",@"SHT_CUDA_INFO"
	.sectionflags	@""
	.align	4


	//----- nvinfo : EIATTR_CUDA_API_VERSION
	.align		4
        /*0000*/ 	.byte	0x04, 0x37
        /*0002*/ 	.short	(.L_145 - .L_144)
.L_144:
        /*0004*/ 	.word	0x00000082


	//----- nvinfo : EIATTR_KPARAM_INFO
	.align		4
.L_145:
        /*0008*/ 	.byte	0x04, 0x17
        /*000a*/ 	.short	(.L_147 - .L_146)
.L_146:
        /*000c*/ 	.word	0x00000000
        /*0010*/ 	.short	0x0000
        /*0012*/ 	.short	0x0070
        /*0014*/ 	.byte	0x00, 0xf0, 0x01, 0x14


	//----- nvinfo : EIATTR_SPARSE_MMA_MASK
	.align		4
.L_147:
        /*0018*/ 	.byte	0x03, 0x50
        /*001a*/ 	.short	0x0002


	//----- nvinfo : EIATTR_MAXREG_COUNT
	.align		4
        /*001c*/ 	.byte	0x03, 0x1b
        /*001e*/ 	.short	0x00a8


	//----- nvinfo : EIATTR_NUM_BARRIERS
	.align		4
        /*0020*/ 	.byte	0x02, 0x4c
        /*0022*/ 	.byte	0x01
	.zero		1


	//----- nvinfo : EIATTR_MERCURY_ISA_VERSION
	.align		4
        /*0024*/ 	.byte	0x03, 0x5f
        /*0026*/ 	.short	0x0101


	//----- nvinfo : EIATTR_INT_WARP_WIDE_INSTR_OFFSETS
	.align		4
        /*0028*/ 	.byte	0x04, 0x31
        /*002a*/ 	.short	(.L_149 - .L_148)


	//   ....[0]....
.L_148:
        /*002c*/ 	.word	0x000004c0


	//   ....[1]....
        /*0030*/ 	.word	0x000004e0


	//   ....[2]....
        /*0034*/ 	.word	0x00000690


	//----- nvinfo : EIATTR_COOP_GROUP_MASK_REGIDS
	.align		4
.L_149:
        /*0038*/ 	.byte	0x04, 0x29
        /*003a*/ 	.short	(.L_151 - .L_150)


	//   ....[0]....
.L_150:
        /*003c*/ 	.word	0xffffffff


	//   ....[1]....
        /*0040*/ 	.word	0xffffffff


	//   ....[2]....
        /*0044*/ 	.word	0xffffffff


	//   ....[3]....
        /*0048*/ 	.word	0xffffffff


	//   ....[4]....
        /*004c*/ 	.word	0xffffffff


	//   ....[5]....
        /*0050*/ 	.word	0xffffffff


	//----- nvinfo : EIATTR_COOP_GROUP_INSTR_OFFSETS
	.align		4
.L_151:
        /*0054*/ 	.byte	0x04, 0x28
        /*0056*/ 	.short	(.L_153 - .L_152)


	//   ....[0]....
.L_152:
        /*0058*/ 	.word	0x00000060


	//   ....[1]....
        /*005c*/ 	.word	0x00000070


	//   ....[2]....
        /*0060*/ 	.word	0x00000160


	//   ....[3]....
        /*0064*/ 	.word	0x000002f0


	//   ....[4]....
        /*0068*/ 	.word	0x000007c0


	//   ....[5]....
        /*006c*/ 	.word	0x000014b0


	//----- nvinfo : EIATTR_REG_RECONFIG
	.align		4
.L_153:
        /*0070*/ 	.byte	0x01, 0x54
	.zero		2


	//----- nvinfo : EIATTR_MBARRIER_INSTR_OFFSETS
	.align		4
        /*0074*/ 	.byte	0x04, 0x39
        /*0076*/ 	.short	(.L_155 - .L_154)


	//   ....[0]....
.L_154:
        /*0078*/ 	.word	0x00000260
        /*007c*/ 	.word	0x000000ff
        /*0080*/ 	.word	0x00000000
        /*0084*/ 	.short	0x0100
        /*0086*/ 	.byte	0x08
	.zero		1


	//   ....[1]....
        /*0088*/ 	.word	0x00000270
        /*008c*/ 	.word	0x000000ff
        /*0090*/ 	.word	0x00000020
        /*0094*/ 	.short	0x0100
        /*0096*/ 	.byte	0x08
	.zero		1


	//   ....[2]....
        /*0098*/ 	.word	0x00000280
        /*009c*/ 	.word	0x000000ff
        /*00a0*/ 	.word	0x00000008
        /*00a4*/ 	.short	0x0100
        /*00a6*/ 	.byte	0x08
	.zero		1


	//   ....[3]....
        /*00a8*/ 	.word	0x00000290
        /*00ac*/ 	.word	0x000000ff
        /*00b0*/ 	.word	0x00000028
        /*00b4*/ 	.short	0x0100
        /*00b6*/ 	.byte	0x08
	.zero		1


	//   ....[4]....
        /*00b8*/ 	.word	0x000002a0
        /*00bc*/ 	.word	0x000000ff
        /*00c0*/ 	.word	0x00000010
        /*00c4*/ 	.short	0x0100
        /*00c6*/ 	.byte	0x08
	.zero		1


	//   ....[5]....
        /*00c8*/ 	.word	0x000002b0
        /*00cc*/ 	.word	0x000000ff
        /*00d0*/ 	.word	0x00000030
        /*00d4*/ 	.short	0x0100
        /*00d6*/ 	.byte	0x08
	.zero		1


	//   ....[6]....
        /*00d8*/ 	.word	0x000002c0
        /*00dc*/ 	.word	0x000000ff
        /*00e0*/ 	.word	0x00000018
        /*00e4*/ 	.short	0x0100
        /*00e6*/ 	.byte	0x08
	.zero		1


	//   ....[7]....
        /*00e8*/ 	.word	0x000002d0
        /*00ec*/ 	.word	0x000000ff
        /*00f0*/ 	.word	0x00000038
        /*00f4*/ 	.short	0x0100
        /*00f6*/ 	.byte	0x08
	.zero		1


	//   ....[8]....
        /*00f8*/ 	.word	0x00000720
        /*00fc*/ 	.word	0x000000ff
        /*0100*/ 	.word	0x00000050
        /*0104*/ 	.short	0x0100
        /*0106*/ 	.byte	0x06
	.zero		1


	//   ....[9]....
        /*0108*/ 	.word	0x00000770
        /*010c*/ 	.word	0x000000ff
        /*0110*/ 	.word	0x00000058
        /*0114*/ 	.short	0x0100
        /*0116*/ 	.byte	0x06
	.zero		1


	//   ....[10]....
        /*0118*/ 	.word	0x00001870
        /*011c*/ 	.word	0x000000ff
        /*0120*/ 	.word	0x00000000
        /*0124*/ 	.short	0x010a
        /*0126*/ 	.byte	0x08
	.zero		1


	//   ....[11]....
        /*0128*/ 	.word	0x000018b0
        /*012c*/ 	.word	0x000000ff
        /*0130*/ 	.word	0x00000000
        /*0134*/ 	.short	0x010a
        /*0136*/ 	.byte	0x08
	.zero		1


	//   ....[12]....
        /*0138*/ 	.word	0x00001b20
        /*013c*/ 	.word	0x00000059
        /*0140*/ 	.word	0x00000000
        /*0144*/ 	.short	0x0101
        /*0146*/ 	.byte	0x3f
	.zero		1


	//   ....[13]....
        /*0148*/ 	.word	0x000076b0
        /*014c*/ 	.word	0x00000018
        /*0150*/ 	.word	0x00000020
        /*0154*/ 	.short	0x010a
        /*0156*/ 	.byte	0x3f
	.zero		1


	//   ....[14]....
        /*0158*/ 	.word	0x00007b90
        /*015c*/ 	.word	0x00000005
        /*0160*/ 	.word	0x00000058
        /*0164*/ 	.short	0x0101
        /*0166*/ 	.byte	0x3f
	.zero		1


	//   ....[15]....
        /*0168*/ 	.word	0x00008290
        /*016c*/ 	.word	0x00000005
        /*0170*/ 	.word	0x00000000
        /*0174*/ 	.short	0x010a
        /*0176*/ 	.byte	0x3f
	.zero		1


	//   ....[16]....
        /*0178*/ 	.word	0x00008310
        /*017c*/ 	.word	0x00000007
        /*0180*/ 	.word	0x00000000
        /*0184*/ 	.short	0x010a
        /*0186*/ 	.byte	0x3f
	.zero		1


	//   ....[17]....
        /*0188*/ 	.word	0x000083a0
        /*018c*/ 	.word	0x00000006
        /*0190*/ 	.word	0x00000000
        /*0194*/ 	.short	0x010a
        /*0196*/ 	.byte	0x3f
	.zero		1


	//   ....[18]....
        /*0198*/ 	.word	0x00008430
        /*019c*/ 	.word	0x00000003
        /*01a0*/ 	.word	0x00000000
        /*01a4*/ 	.short	0x010a
        /*01a6*/ 	.byte	0x3f
	.zero		1


	//   ....[19]....
        /*01a8*/ 	.word	0x000084a0
        /*01ac*/ 	.word	0x00000059
        /*01b0*/ 	.word	0x00000000
        /*01b4*/ 	.short	0x010a
        /*01b6*/ 	.byte	0x3f
	.zero		1


	//   ....[20]....
        /*01b8*/ 	.word	0x00008570
        /*01bc*/ 	.word	0x00000018
        /*01c0*/ 	.word	0x00000020
        /*01c4*/ 	.short	0x010a
        /*01c6*/ 	.byte	0x3f
	.zero		1


	//   ....[21]....
        /*01c8*/ 	.word	0x00008640
        /*01cc*/ 	.word	0x00000005
        /*01d0*/ 	.word	0x00000000
        /*01d4*/ 	.short	0x010a
        /*01d6*/ 	.byte	0x3f
	.zero		1


	//   ....[22]....
        /*01d8*/ 	.word	0x00008690
        /*01dc*/ 	.word	0x00000007
        /*01e0*/ 	.word	0x00000000
        /*01e4*/ 	.short	0x010a
        /*01e6*/ 	.byte	0x3f
	.zero		1


	//   ....[23]....
        /*01e8*/ 	.word	0x000086e0
        /*01ec*/ 	.word	0x00000006
        /*01f0*/ 	.word	0x00000000
        /*01f4*/ 	.short	0x010a
        /*01f6*/ 	.byte	0x3f
	.zero		1


	//----- nvinfo : EIATTR_NUM_MBARRIERS
	.align		4
.L_155:
        /*01f8*/ 	.byte	0x03, 0x38
        /*01fa*/ 	.short	0x000a


	//----- nvinfo : EIATTR_EXIT_INSTR_OFFSETS
	.align		4
        /*01fc*/ 	.byte	0x04, 0x1c
        /*01fe*/ 	.short	(.L_157 - .L_156)


	//   ....[0]....
.L_156:
        /*0200*/ 	.word	0x00000990


	//   ....[1]....
        /*0204*/ 	.word	0x00001180


	//   ....[2]....
        /*0208*/ 	.word	0x00006de0


	//   ....[3]....
        /*020c*/ 	.word	0x00007320


	//   ....[4]....
        /*0210*/ 	.word	0x00008480


	//----- nvinfo : EIATTR_MAX_THREADS
	.align		4
.L_157:
        /*0214*/ 	.byte	0x04, 0x05
        /*0216*/ 	.short	(.L_159 - .L_158)
.L_158:
        /*0218*/ 	.word	0x00000180
        /*021c*/ 	.word	0x00000001
        /*0220*/ 	.word	0x00000001


	//----- nvinfo : EIATTR_CRS_STACK_SIZE
	.align		4
.L_159:
        /*0224*/ 	.byte	0x04, 0x1e
        /*0226*/ 	.short	(.L_161 - .L_160)
.L_160:
        /*0228*/ 	.word	0x00000000


	//----- nvinfo : EIATTR_CBANK_PARAM_SIZE
	.align		4
.L_161:
        /*022c*/ 	.byte	0x03, 0x19
        /*022e*/ 	.short	0x0570


	//----- nvinfo : EIATTR_PARAM_CBANK
	.align		4
        /*0230*/ 	.byte	0x04, 0x0a
        /*0232*/ 	.short	(.L_163 - .L_162)
	.align		4
.L_162:
        /*0234*/ 	.word	index@(.nv.constant0._ZN7cutlass13device_kernelINS_4gemm6kernel13GemmUniversalIN4cute5tupleIJiiiiEEENS1_10collective13CollectiveMmaINS1_40MainloopSm90TmaGmmaWarpSpecializedSparseILi4ENS5_IJNS4_1CILi1EEENSA_ILi2EEESB_EEENS1_35KernelTmaWarpSpecializedCooperativeEEENS5_IJNSA_ILi128EEESG_SG_EEENS_6half_tENS5_IJNS4_6LayoutINS5_IJiNS5_IJSC_iEEEiEEENS5_IJlNS5_IJSB_SC_EEElEEEEENSJ_INS5_IJNS5_IJNS5_IJNSA_ILi8EEESC_NSA_ILi4EEEEEEiEEENS5_IJNS5_IJNSA_ILi16EEESC_SQ_EEEiEEEiEEENS5_IJNS5_IJNS5_IJSG_ST_NSA_ILi2048EEEEEENSA_ILi8192EEEEEENS5_IJNS5_IJSB_NSA_ILi1024EEENSA_ILi32EEEEEElEEElEEEEEEEESI_NS5_IJlSB_lEEENS4_8TiledMMAINS4_8MMA_AtomIJNS4_4SM904GMMA6SPARSE27GMMA_64x128x32_F32F16F16_SSILNS1C_5MajorE0ELS1F_0ELNS1C_7ScaleInE1ELS1G_1ELNS1C_9SparseSelE0EEEEEENSJ_INS5_IJSC_SB_SB_EEENS5_IJSB_NSA_ILi0EEES1L_EEEEENS5_IJNS4_10UnderscoreES1O_S1O_EEEEENS4_23SM90_TMA_LOAD_MULTICASTENS4_14ComposedLayoutINS4_7SwizzleILi3ELi4ELi3EEENS4_25smem_sparse_ptr_flag_bitsILi2ELi16EEENSJ_INS5_IJNS5_IJSB_SP_EEENS5_IJSC_NSA_ILi64EEEEEEEEENS5_IJNS5_IJS1L_SG_EEESM_EEEEEEEvNS4_8identityENS4_13SM90_TMA_LOADENS1S_IS1U_NS4_18smem_ptr_flag_bitsILi16EEENSJ_INS5_IJSP_S1Y_EEENS5_IJS1Y_SB_EEEEEEEvS25_EENS_8epilogue10collective6detail29Sm90TmaWarpSpecializedAdapterINS2F_15DefaultEpilogueIfNS5_IJSB_llEEES2J_NS2E_6thread17LinearCombinationIfLi1EffLNS2K_9ScaleType4KindE0ELNS_15FloatRoundStyleE2EfEENS1_15EpilogueDefaultEEEEEvvEEEEvNT_6ParamsE)
        /*0238*/ 	.short	0x0210
        /*023a*/ 	.short	0x0570


	//----- nvinfo : EIATTR_SW_WAR
	.align		4
.L_163:
        /*023c*/ 	.byte	0x04, 0x36
        /*023e*/ 	.short	(.L_165 - .L_164)
.L_164:
        /*0240*/ 	.word	0x00000008
.L_165:


//--------------------- .nv.info._ZN7cutlass13device_kernelINS_9transform6kernel30SM90StructuredSparseCompressorIN4cute5tupleIJiiiiEEENS_6half_tENS_6layout8RowMajorENS_20Sm90GemmSparseConfigINS4_11sparse_elemILi2ES7_EELNS4_4SM904GMMA5MajorE0ENSB_ILi8EhEENS4_1CILi128EEEEEEEEEvNT_6ParamsE --------------------------
	.section	.nv.info._ZN7cutlass13device_kernelINS_9transform6kernel30SM90StructuredSparseCompressorIN4cute5tupleIJiiiiEEENS_6half_tENS_6layout8RowMajorENS_20Sm90GemmSparseConfigINS4_11sparse_elemILi2ES7_EELNS4_4SM904GMMA5MajorE0ENSB_ILi8EhEENS4_1CILi128EEEEEEEEEvNT_6ParamsE,"",@"SHT_CUDA_INFO"
	.sectionflags	@""
	.align	4


	//----- nvinfo : EIATTR_CUDA_API_VERSION
	.align		4
        /*0000*/ 	.byte	0x04, 0x37
        /*0002*/ 	.short	(.L_167 - .L_166)
.L_166:
        /*0004*/ 	.word	0x00000082


	//----- nvinfo : EIATTR_KPARAM_INFO
	.align		4
.L_167:
        /*0008*/ 	.byte	0x04, 0x17
        /*000a*/ 	.short	(.L_169 - .L_168)
.L_168:
        /*000c*/ 	.word	0x00000000
        /*0010*/ 	.short	0x0000
        /*0012*/ 	.short	0x0000
        /*0014*/ 	.byte	0x00, 0xf0, 0xa1, 0x01


	//----- nvinfo : EIATTR_SPARSE_MMA_MASK
	.align		4
.L_169:
        /*0018*/ 	.byte	0x03, 0x50
        /*001a*/ 	.short	0x0000


	//----- nvinfo : EIATTR_MAXREG_COUNT
	.align		4
        /*001c*/ 	.byte	0x03, 0x1b
        /*001e*/ 	.short	0x00ff


	//----- nvinfo : EIATTR_NUM_BARRIERS
	.align		4
        /*0020*/ 	.byte	0x02, 0x4c
        /*0022*/ 	.byte	0x01
	.zero		1


	//----- nvinfo : EIATTR_EXTERNS
	.align		4
        /*0024*/ 	.byte	0x04, 0x0f
        /*0026*/ 	.short	(.L_171 - .L_170)


	//   ....[0]....
	.align		4
.L_170:
        /*0028*/ 	.word	index@(__assertfail)


	//----- nvinfo : EIATTR_MERCURY_ISA_VERSION
	.align		4
.L_171:
        /*002c*/ 	.byte	0x03, 0x5f
        /*002e*/ 	.short	0x0101


	//----- nvinfo : EIATTR_SYSCALL_OFFSETS
	.align		4
        /*0030*/ 	.byte	0x04, 0x46
        /*0032*/ 	.short	(.L_173 - .L_172)


	//   ....[0]....
.L_172:
        /*0034*/ 	.word	0x00003fb0


	//   ....[1]....
        /*0038*/ 	.word	0x00004240


	//   ....[2]....
        /*003c*/ 	.word	0x00004970


	//   ....[3]....
        /*0040*/ 	.word	0x00004c00


	//   ....[4]....
        /*0044*/ 	.word	0x00005340


	//   ....[5]....
        /*0048*/ 	.word	0x000055d0


	//   ....[6]....
        /*004c*/ 	.word	0x00005d00


	//   ....[7]....
        /*0050*/ 	.word	0x00005f90


	//   ....[8]....
        /*0054*/ 	.word	0x000066a0


	//   ....[9]....
        /*0058*/ 	.word	0x00006930


	//   ....[10]....
        /*005c*/ 	.word	0x00007050


	//   ....[11]....
        /*0060*/ 	.word	0x000072e0


	//   ....[12]....
        /*0064*/ 	.word	0x00007a00


	//   ....[13]....
        /*0068*/ 	.word	0x00007c90


	//   ....[14]....
        /*006c*/ 	.word	0x000083b0


	//   ....[15]....
        /*0070*/ 	.word	0x00008640


	//   ....[16]....
        /*0074*/ 	.word	0x00008d60


	//   ....[17]....
        /*0078*/ 	.word	0x00008ff0


	//   ....[18]....
        /*007c*/ 	.word	0x00009710


	//   ....[19]....
        /*0080*/ 	.word	0x000099a0


	//   ....[20]....
        /*0084*/ 	.word	0x0000a0c0


	//   ....[21]....
        /*0088*/ 	.word	0x0000a350


	//   ....[22]....
        /*008c*/ 	.word	0x0000aa70


	//   ....[23]....
        /*0090*/ 	.word	0x0000ad00


	//   ....[24]....
        /*0094*/ 	.word	0x0000b420


	//   ....[25]....
        /*0098*/ 	.word	0x0000b6b0


	//   ....[26]....
        /*009c*/ 	.word	0x0000bdd0


	//   ....[27]....
        /*00a0*/ 	.word	0x0000c060


	//   ....[28]....
        /*00a4*/ 	.word	0x0000c780


	//   ....[29]....
        /*00a8*/ 	.word	0x0000ca10


	//   ....[30]....
        /*00ac*/ 	.word	0x0000d130


	//   ....[31]....
        /*00b0*/ 	.word	0x0000d3c0


	//   ....[32]....
        /*00b4*/ 	.word	0x0000dae0


	//   ....[33]....
        /*00b8*/ 	.word	0x0000dd70


	//   ....[34]....
        /*00bc*/ 	.word	0x0000e490


	//   ....[35]....
        /*00c0*/ 	.word	0x0000e720


	//   ....[36]....
        /*00c4*/ 	.word	0x0000ee40


	//   ....[37]....
        /*00c8*/ 	.word	0x0000f0d0


	//   ....[38]....
        /*00cc*/ 	.word	0x0000f7f0


	//   ....[39]....
        /*00d0*/ 	.word	0x0000fa80


	//   ....[40]....
        /*00d4*/ 	.word	0x000101a0


	//   ....[41]....
        /*00d8*/ 	.word	0x00010430


	//   ....[42]....
        /*00dc*/ 	.word	0x00010b50


	//   ....[43]....
        /*00e0*/ 	.word	0x00010de0


	//   ....[44]....
        /*00e4*/ 	.word	0x00011500


	//   ....[45]....
        /*00e8*/ 	.word	0x00011790


	//   ....[46]....
        /*00ec*/ 	.word	0x00011eb0


	//   ....[47]....
        /*00f0*/ 	.word	0x00012140


	//   ....[48]....
        /*00f4*/ 	.word	0x00012860


	//   ....[49]....
        /*00f8*/ 	.word	0x00012af0


	//   ....[50]....
        /*00fc*/ 	.word	0x00013210


	//   ....[51]....
        /*0100*/ 	.word	0x000134a0


	//   ....[52]....
        /*0104*/ 	.word	0x00013bc0


	//   ....[53]....
        /*0108*/ 	.word	0x00013e50


	//   ....[54]....
        /*010c*/ 	.word	0x00014570


	//   ....[55]....
        /*0110*/ 	.word	0x00014800


	//   ....[56]....
        /*0114*/ 	.word	0x00014f20


	//   ....[57]....
        /*0118*/ 	.word	0x000151b0


	//   ....[58]....
        /*011c*/ 	.word	0x000158d0


	//   ....[59]....
        /*0120*/ 	.word	0x00015b40


	//   ....[60]....
        /*0124*/ 	.word	0x00016240


	//   ....[61]....
        /*0128*/ 	.word	0x000164b0


	//   ....[62]....
        /*012c*/ 	.word	0x00016bb0


	//   ....[63]....
        /*0130*/ 	.word	0x00016e20


	//   ....[64]....
        /*0134*/ 	.word	0x00017030


	//   ....[65]....
        /*0138*/ 	.word	0x000172b0


	//   ....[66]....
        /*013c*/ 	.word	0x00017420


	//   ....[67]....
        /*0140*/ 	.word	0x00017560


	//----- nvinfo : EIATTR_EXIT_INSTR_OFFSETS
	.align		4
.L_173:
        /*0144*/ 	.byte	0x04, 0x1c
        /*0146*/ 	.short	(.L_175 - .L_174)


	//   ....[0]....
.L_174:
        /*0148*/ 	.word	0x00017040


	//   ....[1]....
        /*014c*/ 	.word	0x00018b20


	//   ....[2]....
        /*0150*/ 	.word	0x000192d0


	//----- nvinfo : EIATTR_INDIRECT_BRANCH_TARGETS
	.align		4
.L_175:
        /*0154*/ 	.byte	0x04, 0x34
        /*0156*/ 	.short	(.L_177 - .L_176)


	//   ....[0]....
.L_176:
        /*0158*/ 	.word	.L_x_1122@srel
        /*015c*/ 	.short	0x0
        /*015e*/ 	.short	0x0
        /*0160*/ 	.word	0x3
        /*0164*/ 	.word	.L_x_454@srel
        /*0168*/ 	.word	.L_x_1124@srel
        /*016c*/ 	.word	.L_x_456@srel


	//   ....[1]....
        /*0170*/ 	.word	.L_x_1126@srel
        /*0174*/ 	.short	0x0
        /*0176*/ 	.short	0x0
        /*0178*/ 	.word	0x3
        /*017c*/ 	.word	.L_x_461@srel
        /*0180*/ 	.word	.L_x_1128@srel
        /*0184*/ 	.word	.L_x_456@srel


	//   ....[2]....
        /*0188*/ 	.word	.L_x_1130@srel
        /*018c*/ 	.short	0x0
        /*018e*/ 	.short	0x0
        /*0190*/ 	.word	0x3
        /*0194*/ 	.word	.L_x_476@srel
        /*0198*/ 	.word	.L_x_1132@srel
        /*019c*/ 	.word	.L_x_456@srel


	//   ....[3]....
        /*01a0*/ 	.word	.L_x_1134@srel
        /*01a4*/ 	.short	0x0
        /*01a6*/ 	.short	0x0
        /*01a8*/ 	.word	0x3
        /*01ac*/ 	.word	.L_x_482@srel
        /*01b0*/ 	.word	.L_x_1136@srel
        /*01b4*/ 	.word	.L_x_456@srel


	//   ....[4]....
        /*01b8*/ 	.word	.L_x_1138@srel
        /*01bc*/ 	.short	0x0
        /*01be*/ 	.short	0x0
        /*01c0*/ 	.word	0x3
        /*01c4*/ 	.word	.L_x_497@srel
        /*01c8*/ 	.word	.L_x_1140@srel
        /*01cc*/ 	.word	.L_x_456@srel


	//   ....[5]....
        /*01d0*/ 	.word	.L_x_1142@srel
        /*01d4*/ 	.short	0x0
        /*01d6*/ 	.short	0x0
        /*01d8*/ 	.word	0x3
        /*01dc*/ 	.word	.L_x_503@srel
        /*01e0*/ 	.word	.L_x_1144@srel
        /*01e4*/ 	.word	.L_x_456@srel


	//   ....[6]....
        /*01e8*/ 	.word	.L_x_1146@srel
        /*01ec*/ 	.short	0x0
        /*01ee*/ 	.short	0x0
        /*01f0*/ 	.word	0x3
        /*01f4*/ 	.word	.L_x_518@srel
        /*01f8*/ 	.word	.L_x_1148@srel
        /*01fc*/ 	.word	.L_x_456@srel


	//   ....[7]....
        /*0200*/ 	.word	.L_x_1150@srel
        /*0204*/ 	.short	0x0
        /*0206*/ 	.short	0x0
        /*0208*/ 	.word	0x3
        /*020c*/ 	.word	.L_x_524@srel
        /*0210*/ 	.word	.L_x_1152@srel
        /*0214*/ 	.word	.L_x_456@srel


	//   ....[8]....
        /*0218*/ 	.word	.L_x_1154@srel
        /*021c*/ 	.short	0x0
        /*021e*/ 	.short	0x0
        /*0220*/ 	.word	0x3
        /*0224*/ 	.word	.L_x_539@srel
        /*0228*/ 	.word	.L_x_1156@srel
        /*022c*/ 	.word	.L_x_456@srel


	//   ....[9]....
        /*0230*/ 	.word	.L_x_1158@srel
        /*0234*/ 	.short	0x0
        /*0236*/ 	.short	0x0
        /*0238*/ 	.word	0x3
        /*023c*/ 	.word	.L_x_545@srel
        /*0240*/ 	.word	.L_x_1160@srel
        /*0244*/ 	.word	.L_x_456@srel


	//   ....[10]....
        /*0248*/ 	.word	.L_x_1162@srel
        /*024c*/ 	.short	0x0
        /*024e*/ 	.short	0x0
        /*0250*/ 	.word	0x3
        /*0254*/ 	.word	.L_x_560@srel
        /*0258*/ 	.word	.L_x_1164@srel
        /*025c*/ 	.word	.L_x_456@srel


	//   ....[11]....
        /*0260*/ 	.word	.L_x_1166@srel
        /*0264*/ 	.short	0x0
        /*0266*/ 	.short	0x0
        /*0268*/ 	.word	0x3
        /*026c*/ 	.word	.L_x_566@srel
        /*0270*/ 	.word	.L_x_1168@srel
        /*0274*/ 	.word	.L_x_456@srel


	//   ....[12]....
        /*0278*/ 	.word	.L_x_1170@srel
        /*027c*/ 	.short	0x0
        /*027e*/ 	.short	0x0
        /*0280*/ 	.word	0x3
        /*0284*/ 	.word	.L_x_581@srel
        /*0288*/ 	.word	.L_x_1172@srel
        /*028c*/ 	.word	.L_x_456@srel


	//   ....[13]....
        /*0290*/ 	.word	.L_x_1174@srel
        /*0294*/ 	.short	0x0
        /*0296*/ 	.short	0x0
        /*0298*/ 	.word	0x3
        /*029c*/ 	.word	.L_x_587@srel
        /*02a0*/ 	.word	.L_x_1176@srel
        /*02a4*/ 	.word	.L_x_456@srel


	//   ....[14]....
        /*02a8*/ 	.word	.L_x_1178@srel
        /*02ac*/ 	.short	0x0
        /*02ae*/ 	.short	0x0
        /*02b0*/ 	.word	0x3
        /*02b4*/ 	.word	.L_x_602@srel
        /*02b8*/ 	.word	.L_x_1180@srel
        /*02bc*/ 	.word	.L_x_456@srel


	//   ....[15]....
        /*02c0*/ 	.word	.L_x_1182@srel
        /*02c4*/ 	.short	0x0
        /*02c6*/ 	.short	0x0
        /*02c8*/ 	.word	0x3
        /*02cc*/ 	.word	.L_x_608@srel
        /*02d0*/ 	.word	.L_x_1184@srel
        /*02d4*/ 	.word	.L_x_456@srel


	//   ....[16]....
        /*02d8*/ 	.word	.L_x_1186@srel
        /*02dc*/ 	.short	0x0
        /*02de*/ 	.short	0x0
        /*02e0*/ 	.word	0x3
        /*02e4*/ 	.word	.L_x_623@srel
        /*02e8*/ 	.word	.L_x_1188@srel
        /*02ec*/ 	.word	.L_x_456@srel


	//   ....[17]....
        /*02f0*/ 	.word	.L_x_1190@srel
        /*02f4*/ 	.short	0x0
        /*02f6*/ 	.short	0x0
        /*02f8*/ 	.word	0x3
        /*02fc*/ 	.word	.L_x_629@srel
        /*0300*/ 	.word	.L_x_1192@srel
        /*0304*/ 	.word	.L_x_456@srel


	//   ....[18]....
        /*0308*/ 	.word	.L_x_1194@srel
        /*030c*/ 	.short	0x0
        /*030e*/ 	.short	0x0
        /*0310*/ 	.word	0x3
        /*0314*/ 	.word	.L_x_644@srel
        /*0318*/ 	.word	.L_x_1196@srel
        /*031c*/ 	.word	.L_x_456@srel


	//   ....[19]....
        /*0320*/ 	.word	.L_x_1198@srel
        /*0324*/ 	.short	0x0
        /*0326*/ 	.short	0x0
        /*0328*/ 	.word	0x3
        /*032c*/ 	.word	.L_x_650@srel
        /*0330*/ 	.word	.L_x_1200@srel
        /*0334*/ 	.word	.L_x_456@srel


	//   ....[20]....
        /*0338*/ 	.word	.L_x_1202@srel
        /*033c*/ 	.short	0x0
        /*033e*/ 	.short	0x0
        /*0340*/ 	.word	0x3
        /*0344*/ 	.word	.L_x_665@srel
        /*0348*/ 	.word	.L_x_1204@srel
        /*034c*/ 	.word	.L_x_456@srel


	//   ....[21]....
        /*0350*/ 	.word	.L_x_1206@srel
        /*0354*/ 	.short	0x0
        /*0356*/ 	.short	0x0
        /*0358*/ 	.word	0x3
        /*035c*/ 	.word	.L_x_671@srel
        /*0360*/ 	.word	.L_x_1208@srel
        /*0364*/ 	.word	.L_x_456@srel


	//   ....[22]....
        /*0368*/ 	.word	.L_x_1210@srel
        /*036c*/ 	.short	0x0
        /*036e*/ 	.short	0x0
        /*0370*/ 	.word	0x3
        /*0374*/ 	.word	.L_x_686@srel
        /*0378*/ 	.word	.L_x_1212@srel
        /*037c*/ 	.word	.L_x_456@srel


	//   ....[23]....
        /*0380*/ 	.word	.L_x_1214@srel
        /*0384*/ 	.short	0x0
        /*0386*/ 	.short	0x0
        /*0388*/ 	.word	0x3
        /*038c*/ 	.word	.L_x_692@srel
        /*0390*/ 	.word	.L_x_1216@srel
        /*0394*/ 	.word	.L_x_456@srel


	//   ....[24]....
        /*0398*/ 	.word	.L_x_1218@srel
        /*039c*/ 	.short	0x0
        /*039e*/ 	.short	0x0
        /*03a0*/ 	.word	0x3
        /*03a4*/ 	.word	.L_x_707@srel
        /*03a8*/ 	.word	.L_x_1220@srel
        /*03ac*/ 	.word	.L_x_456@srel


	//   ....[25]....
        /*03b0*/ 	.word	.L_x_1222@srel
        /*03b4*/ 	.short	0x0
        /*03b6*/ 	.short	0x0
        /*03b8*/ 	.word	0x3
        /*03bc*/ 	.word	.L_x_713@srel
        /*03c0*/ 	.word	.L_x_1224@srel
        /*03c4*/ 	.word	.L_x_456@srel


	//   ....[26]....
        /*03c8*/ 	.word	.L_x_1226@srel
        /*03cc*/ 	.short	0x0
        /*03ce*/ 	.short	0x0
        /*03d0*/ 	.word	0x3
        /*03d4*/ 	.word	.L_x_728@srel
        /*03d8*/ 	.word	.L_x_1228@srel
        /*03dc*/ 	.word	.L_x_456@srel


	//   ....[27]....
        /*03e0*/ 	.word	.L_x_1230@srel
        /*03e4*/ 	.short	0x0
        /*03e6*/ 	.short	0x0
        /*03e8*/ 	.word	0x3
        /*03ec*/ 	.word	.L_x_734@srel
        /*03f0*/ 	.word	.L_x_1232@srel
        /*03f4*/ 	.word	.L_x_456@srel


	//   ....[28]....
        /*03f8*/ 	.word	.L_x_1234@srel
        /*03fc*/ 	.short	0x0
        /*03fe*/ 	.short	0x0
        /*0400*/ 	.word	0x3
        /*0404*/ 	.word	.L_x_749@srel
        /*0408*/ 	.word	.L_x_1236@srel
        /*040c*/ 	.word	.L_x_456@srel


	//   ....[29]....
        /*0410*/ 	.word	.L_x_1238@srel
        /*0414*/ 	.short	0x0
        /*0416*/ 	.short	0x0
        /*0418*/ 	.word	0x3
        /*041c*/ 	.word	.L_x_755@srel
        /*0420*/ 	.word	.L_x_1240@srel
        /*0424*/ 	.word	.L_x_456@srel


	//   ....[30]....
        /*0428*/ 	.word	.L_x_1242@srel
        /*042c*/ 	.short	0x0
        /*042e*/ 	.short	0x0
        /*0430*/ 	.word	0x3
        /*0434*/ 	.word	.L_x_770@srel
        /*0438*/ 	.word	.L_x_1244@srel
        /*043c*/ 	.word	.L_x_456@srel


	//   ....[31]....
        /*0440*/ 	.word	.L_x_1246@srel
        /*0444*/ 	.short	0x0
        /*0446*/ 	.short	0x0
        /*0448*/ 	.word	0x3
        /*044c*/ 	.word	.L_x_776@srel
        /*0450*/ 	.word	.L_x_1248@srel
        /*0454*/ 	.word	.L_x_456@srel


	//   ....[32]....
        /*0458*/ 	.word	.L_x_1250@srel
        /*045c*/ 	.short	0x0
        /*045e*/ 	.short	0x0
        /*0460*/ 	.word	0x3
        /*0464*/ 	.word	.L_x_791@srel
        /*0468*/ 	.word	.L_x_1252@srel
        /*046c*/ 	.word	.L_x_456@srel


	//   ....[33]....
        /*0470*/ 	.word	.L_x_1254@srel
        /*0474*/ 	.short	0x0
        /*0476*/ 	.short	0x0
        /*0478*/ 	.word	0x3
        /*047c*/ 	.word	.L_x_797@srel
        /*0480*/ 	.word	.L_x_1256@srel
        /*0484*/ 	.word	.L_x_456@srel


	//   ....[34]....
        /*0488*/ 	.word	.L_x_1258@srel
        /*048c*/ 	.short	0x0
        /*048e*/ 	.short	0x0
        /*0490*/ 	.word	0x3
        /*0494*/ 	.word	.L_x_812@srel
        /*0498*/ 	.word	.L_x_1260@srel
        /*049c*/ 	.word	.L_x_456@srel


	//   ....[35]....
        /*04a0*/ 	.word	.L_x_1262@srel
        /*04a4*/ 	.short	0x0
        /*04a6*/ 	.short	0x0
        /*04a8*/ 	.word	0x3
        /*04ac*/ 	.word	.L_x_818@srel
        /*04b0*/ 	.word	.L_x_1264@srel
        /*04b4*/ 	.word	.L_x_456@srel


	//   ....[36]....
        /*04b8*/ 	.word	.L_x_1266@srel
        /*04bc*/ 	.short	0x0
        /*04be*/ 	.short	0x0
        /*04c0*/ 	.word	0x3
        /*04c4*/ 	.word	.L_x_833@srel
        /*04c8*/ 	.word	.L_x_1268@srel
        /*04cc*/ 	.word	.L_x_456@srel


	//   ....[37]....
        /*04d0*/ 	.word	.L_x_1270@srel
        /*04d4*/ 	.short	0x0
        /*04d6*/ 	.short	0x0
        /*04d8*/ 	.word	0x3
        /*04dc*/ 	.word	.L_x_839@srel
        /*04e0*/ 	.word	.L_x_1272@srel
        /*04e4*/ 	.word	.L_x_456@srel


	//   ....[38]....
        /*04e8*/ 	.word	.L_x_1274@srel
        /*04ec*/ 	.short	0x0
        /*04ee*/ 	.short	0x0
        /*04f0*/ 	.word	0x3
        /*04f4*/ 	.word	.L_x_854@srel
        /*04f8*/ 	.word	.L_x_1276@srel
        /*04fc*/ 	.word	.L_x_456@srel


	//   ....[39]....
        /*0500*/ 	.word	.L_x_1278@srel
        /*0504*/ 	.short	0x0
        /*0506*/ 	.short	0x0
        /*0508*/ 	.word	0x3
        /*050c*/ 	.word	.L_x_860@srel
        /*0510*/ 	.word	.L_x_1280@srel
        /*0514*/ 	.word	.L_x_456@srel


	//   ....[40]....
        /*0518*/ 	.word	.L_x_1282@srel
        /*051c*/ 	.short	0x0
        /*051e*/ 	.short	0x0
        /*0520*/ 	.word	0x3
        /*0524*/ 	.word	.L_x_875@srel
        /*0528*/ 	.word	.L_x_1284@srel
        /*052c*/ 	.word	.L_x_456@srel


	//   ....[41]....
        /*0530*/ 	.word	.L_x_1286@srel
        /*0534*/ 	.short	0x0
        /*0536*/ 	.short	0x0
        /*0538*/ 	.word	0x3
        /*053c*/ 	.word	.L_x_881@srel
        /*0540*/ 	.word	.L_x_1288@srel
        /*0544*/ 	.word	.L_x_456@srel


	//   ....[42]....
        /*0548*/ 	.word	.L_x_1290@srel
        /*054c*/ 	.short	0x0
        /*054e*/ 	.short	0x0
        /*0550*/ 	.word	0x3
        /*0554*/ 	.word	.L_x_896@srel
        /*0558*/ 	.word	.L_x_1292@srel
        /*055c*/ 	.word	.L_x_456@srel


	//   ....[43]....
        /*0560*/ 	.word	.L_x_1294@srel
        /*0564*/ 	.short	0x0
        /*0566*/ 	.short	0x0
        /*0568*/ 	.word	0x3
        /*056c*/ 	.word	.L_x_902@srel
        /*0570*/ 	.word	.L_x_1296@srel
        /*0574*/ 	.word	.L_x_456@srel


	//   ....[44]....
        /*0578*/ 	.word	.L_x_1298@srel
        /*057c*/ 	.short	0x0
        /*057e*/ 	.short	0x0
        /*0580*/ 	.word	0x3
        /*0584*/ 	.word	.L_x_917@srel
        /*0588*/ 	.word	.L_x_1300@srel
        /*058c*/ 	.word	.L_x_456@srel


	//   ....[45]....
        /*0590*/ 	.word	.L_x_1302@srel
        /*0594*/ 	.short	0x0
        /*0596*/ 	.short	0x0
        /*0598*/ 	.word	0x3
        /*059c*/ 	.word	.L_x_923@srel
        /*05a0*/ 	.word	.L_x_1304@srel
        /*05a4*/ 	.word	.L_x_456@srel


	//   ....[46]....
        /*05a8*/ 	.word	.L_x_1306@srel
        /*05ac*/ 	.short	0x0
        /*05ae*/ 	.short	0x0
        /*05b0*/ 	.word	0x3
        /*05b4*/ 	.word	.L_x_938@srel
        /*05b8*/ 	.word	.L_x_1308@srel
        /*05bc*/ 	.word	.L_x_456@srel


	//   ....[47]....
        /*05c0*/ 	.word	.L_x_1310@srel
        /*05c4*/ 	.short	0x0
        /*05c6*/ 	.short	0x0
        /*05c8*/ 	.word	0x3
        /*05cc*/ 	.word	.L_x_944@srel
        /*05d0*/ 	.word	.L_x_1312@srel
        /*05d4*/ 	.word	.L_x_456@srel


	//   ....[48]....
        /*05d8*/ 	.word	.L_x_1314@srel
        /*05dc*/ 	.short	0x0
        /*05de*/ 	.short	0x0
        /*05e0*/ 	.word	0x3
        /*05e4*/ 	.word	.L_x_959@srel
        /*05e8*/ 	.word	.L_x_1316@srel
        /*05ec*/ 	.word	.L_x_456@srel


	//   ....[49]....
        /*05f0*/ 	.word	.L_x_1318@srel
        /*05f4*/ 	.short	0x0
        /*05f6*/ 	.short	0x0
        /*05f8*/ 	.word	0x3
        /*05fc*/ 	.word	.L_x_965@srel
        /*0600*/ 	.word	.L_x_1320@srel
        /*0604*/ 	.word	.L_x_456@srel


	//   ....[50]....
        /*0608*/ 	.word	.L_x_1322@srel
        /*060c*/ 	.short	0x0
        /*060e*/ 	.short	0x0
        /*0610*/ 	.word	0x3
        /*0614*/ 	.word	.L_x_980@srel
        /*0618*/ 	.word	.L_x_1324@srel
        /*061c*/ 	.word	.L_x_456@srel


	//   ....[51]....
        /*0620*/ 	.word	.L_x_1326@srel
        /*0624*/ 	.short	0x0
        /*0626*/ 	.short	0x0
        /*0628*/ 	.word	0x3
        /*062c*/ 	.word	.L_x_986@srel
        /*0630*/ 	.word	.L_x_1328@srel
        /*0634*/ 	.word	.L_x_456@srel


	//   ....[52]....
        /*0638*/ 	.word	.L_x_1330@srel
        /*063c*/ 	.short	0x0
        /*063e*/ 	.short	0x0
        /*0640*/ 	.word	0x3
        /*0644*/ 	.word	.L_x_1001@srel
        /*0648*/ 	.word	.L_x_1332@srel
        /*064c*/ 	.word	.L_x_456@srel


	//   ....[53]....
        /*0650*/ 	.word	.L_x_1334@srel
        /*0654*/ 	.short	0x0
        /*0656*/ 	.short	0x0
        /*0658*/ 	.word	0x3
        /*065c*/ 	.word	.L_x_1007@srel
        /*0660*/ 	.word	.L_x_1336@srel
        /*0664*/ 	.word	.L_x_456@srel


	//   ....[54]....
        /*0668*/ 	.word	.L_x_1338@srel
        /*066c*/ 	.short	0x0
        /*066e*/ 	.short	0x0
        /*0670*/ 	.word	0x3
        /*0674*/ 	.word	.L_x_1022@srel
        /*0678*/ 	.word	.L_x_1340@srel
        /*067c*/ 	.word	.L_x_456@srel


	//   ....[55]....
        /*0680*/ 	.word	.L_x_1342@srel
        /*0684*/ 	.short	0x0
        /*0686*/ 	.short	0x0
        /*0688*/ 	.word	0x3
        /*068c*/ 	.word	.L_x_1028@srel
        /*0690*/ 	.word	.L_x_1344@srel
        /*0694*/ 	.word	.L_x_456@srel


	//   ....[56]....
        /*0698*/ 	.word	.L_x_1346@srel
        /*069c*/ 	.short	0x0
        /*069e*/ 	.short	0x0
        /*06a0*/ 	.word	0x3
        /*06a4*/ 	.word	.L_x_1043@srel
        /*06a8*/ 	.word	.L_x_1348@srel
        /*06ac*/ 	.word	.L_x_456@srel


	//   ....[57]....
        /*06b0*/ 	.word	.L_x_1350@srel
        /*06b4*/ 	.short	0x0
        /*06b6*/ 	.short	0x0
        /*06b8*/ 	.word	0x3
        /*06bc*/ 	.word	.L_x_1049@srel
        /*06c0*/ 	.word	.L_x_1352@srel
        /*06c4*/ 	.word	.L_x_456@srel


	//   ....[58]....
        /*06c8*/ 	.word	.L_x_1354@srel
        /*06cc*/ 	.short	0x0
        /*06ce*/ 	.short	0x0
        /*06d0*/ 	.word	0x3
        /*06d4*/ 	.word	.L_x_1064@srel
        /*06d8*/ 	.word	.L_x_1356@srel
        /*06dc*/ 	.word	.L_x_456@srel


	//   ....[59]....
        /*06e0*/ 	.word	.L_x_1358@srel
        /*06e4*/ 	.short	0x0
        /*06e6*/ 	.short	0x0
        /*06e8*/ 	.word	0x3
        /*06ec*/ 	.word	.L_x_1070@srel
        /*06f0*/ 	.word	.L_x_1360@srel
        /*06f4*/ 	.word	.L_x_456@srel


	//   ....[60]....
        /*06f8*/ 	.word	.L_x_1362@srel
        /*06fc*/ 	.short	0x0
        /*06fe*/ 	.short	0x0
        /*0700*/ 	.word	0x3
        /*0704*/ 	.word	.L_x_1085@srel
        /*0708*/ 	.word	.L_x_1364@srel
        /*070c*/ 	.word	.L_x_456@srel


	//   ....[61]....
        /*0710*/ 	.word	.L_x_1366@srel
        /*0714*/ 	.short	0x0
        /*0716*/ 	.short	0x0
        /*0718*/ 	.word	0x3
        /*071c*/ 	.word	.L_x_1091@srel
        /*0720*/ 	.word	.L_x_1368@srel
        /*0724*/ 	.word	.L_x_456@srel


	//   ....[62]....
        /*0728*/ 	.word	.L_x_1370@srel
        /*072c*/ 	.short	0x0
        /*072e*/ 	.short	0x0
        /*0730*/ 	.word	0x3
        /*0734*/ 	.word	.L_x_1106@srel
        /*0738*/ 	.word	.L_x_1372@srel
        /*073c*/ 	.word	.L_x_456@srel


	//   ....[63]....
        /*0740*/ 	.word	.L_x_1374@srel
        /*0744*/ 	.short	0x0
        /*0746*/ 	.short	0x0
        /*0748*/ 	.word	0x3
        /*074c*/ 	.word	.L_x_1112@srel
        /*0750*/ 	.word	.L_x_1376@srel
        /*0754*/ 	.word	.L_x_456@srel


	//----- nvinfo : EIATTR_MAX_THREADS
	.align		4
.L_177:
        /*0758*/ 	.byte	0x04, 0x05
        /*075a*/ 	.short	(.L_179 - .L_178)
.L_178:
        /*075c*/ 	.word	0x00000040
        /*0760*/ 	.word	0x00000001
        /*0764*/ 	.word	0x00000001


	//----- nvinfo : EIATTR_CRS_STACK_SIZE
	.align		4
.L_179:
        /*0768*/ 	.byte	0x04, 0x1e
        /*076a*/ 	.short	(.L_181 - .L_180)
.L_180:
        /*076c*/ 	.word	0x00000000


	//----- nvinfo : EIATTR_CBANK_PARAM_SIZE
	.align		4
.L_181:
        /*0770*/ 	.byte	0x03, 0x19
        /*0772*/ 	.short	0x0068


	//----- nvinfo : EIATTR_PARAM_CBANK
	.align		4
        /*0774*/ 	.byte	0x04, 0x0a
        /*0776*/ 	.short	(.L_183 - .L_182)
	.align		4
.L_182:
        /*0778*/ 	.word	index@(.nv.constant0._ZN7cutlass13device_kernelINS_9transform6kernel30SM90StructuredSparseCompressorIN4cute5tupleIJiiiiEEENS_6half_tENS_6layout8RowMajorENS_20Sm90GemmSparseConfigINS4_11sparse_elemILi2ES7_EELNS4_4SM904GMMA5MajorE0ENSB_ILi8EhEENS4_1CILi128EEEEEEEEEvNT_6ParamsE)
        /*077c*/ 	.short	0x0210
        /*077e*/ 	.short	0x0068


	//----- nvinfo : EIATTR_SW_WAR
	.align		4
.L_183:
        /*0780*/ 	.byte	0x04, 0x36
        /*0782*/ 	.short	(.L_185 - .L_184)
.L_184:
        /*0784*/ 	.word	0x00000008
.L_185:


//--------------------- .nv.callgraph             --------------------------
	.section	.nv.callgraph,"",@"SHT_CUDA_CALLGRAPH"
	.align	4
	.sectionentsize	8
	.align		4
        /*0000*/ 	.word	0x00000000
	.align		4
        /*0004*/ 	.word	0xffffffff
	.align		4
        /*0008*/ 	.word	index@(_ZN7cutlass13device_kernelINS_4gemm6kernel13GemmUniversalIN4cute5tupleIJiiiiEEENS1_10collective13CollectiveMmaINS1_34MainloopSm90TmaGmmaWarpSpecializedILi7ENS5_IJNS4_1CILi1EEENSA_ILi2EEESB_EEENS1_35KernelTmaWarpSpecializedCooperativeEEENS5_IJNSA_ILi128EEESG_NSA_ILi64EEEEEENS_6half_tENS5_IJlSB_lEEESJ_SK_NS4_8TiledMMAINS4_8MMA_AtomIJNS4_4SM904GMMA26MMA_64x128x16_F32F16F16_SSILNSO_5MajorE0ELSQ_0ELNSO_7ScaleInE1ELSR_1EEEEEENS4_6LayoutINS5_IJSC_SB_SB_EEENS5_IJSB_NSA_ILi0EEESW_EEEEENS5_IJNS4_10UnderscoreESZ_SZ_EEEEENS4_23SM90_TMA_LOAD_MULTICASTENS4_14ComposedLayoutINS4_7SwizzleILi3ELi4ELi3EEENS4_18smem_ptr_flag_bitsILi16EEENSU_INS5_IJNSA_ILi8EEESH_EEENS5_IJSH_SB_EEEEEEEvNS4_8identityENS4_13SM90_TMA_LOADES1C_vS1D_EENS_8epilogue10collective6detail29Sm90TmaWarpSpecializedAdapterINS1H_15DefaultEpilogueIfNS5_IJSB_llEEES1L_NS1G_6thread17LinearCombinationIfLi1EffLNS1M_9ScaleType4KindE0ELNS_15FloatRoundStyleE2EfEENS1_15EpilogueDefaultEEEEEvvEEEEvNT_6ParamsE)
	.align		4
        /*000c*/ 	.word	index@(__assertfail)
	.align		4
        /*0010*/ 	.word	index@(_ZN7cutlass13device_kernelINS_9transform6kernel30SM90StructuredSparseCompressorIN4cute5tupleIJiiiiEEENS_6half_tENS_6layout8RowMajorENS_20Sm90GemmSparseConfigINS4_11sparse_elemILi2ES7_EELNS4_4SM904GMMA5MajorE0ENSB_ILi8EhEENS4_1CILi128EEEEEEEEEvNT_6ParamsE)
	.align		4
        /*0014*/ 	.word	index@(__assertfail)
	.align		4
        /*0018*/ 	.word	0x00000000
	.align		4
        /*001c*/ 	.word	0xfffffffe
	.align		4
        /*0020*/ 	.word	0x00000000
	.align		4
        /*0024*/ 	.word	0xfffffffd
	.align		4
        /*0028*/ 	.word	0x00000000
	.align		4
        /*002c*/ 	.word	0xfffffffc


//--------------------- .nv.constant4             --------------------------
	.section	.nv.constant4,"a",@progbits
	.align	8
	.align		8
.nv.constant4:
        /*0000*/ 	.dword	precalc_xorwow_matrix
	.align		8
        /*0008*/ 	.dword	precalc_xorwow_offset_matrix
	.align		8
        /*0010*/ 	.dword	mrg32k3aM1
	.align		8
        /*0018*/ 	.dword	mrg32k3aM2
	.align		8
        /*0020*/ 	.dword	mrg32k3aM1SubSeq
	.align		8
        /*0028*/ 	.dword	mrg32k3aM2SubSeq
	.align		8
        /*0030*/ 	.dword	mrg32k3aM1Seq
	.align		8
        /*0038*/ 	.dword	mrg32k3aM2Seq
	.align		8
        /*0040*/ 	.dword	__unnamed_1
	.align		8
        /*0048*/ 	.dword	__unnamed_2
	.align		8
        /*0050*/ 	.dword	__unnamed_3
	.align		8
        /*0058*/ 	.dword	_ZN34_INTERNAL_429a4a32_4_k_cu_4538d0734cuda3std3__45__cpo5beginE
	.align		8
        /*0060*/ 	.dword	_ZN34_INTERNAL_429a4a32_4_k_cu_4538d0734cuda3std3__45__cpo3endE
	.align		8
        /*0068*/ 	.dword	_ZN34_INTERNAL_429a4a32_4_k_cu_4538d0734cuda3std3__45__cpo6cbeginE
	.align		8
        /*0070*/ 	.dword	_ZN34_INTERNAL_429a4a32_4_k_cu_4538d0734cuda3std3__45__cpo4cendE
	.align		8
        /*0078*/ 	.dword	_ZN34_INTERNAL_429a4a32_4_k_cu_4538d0734cuda3std3__436_GLOBAL__N__429a4a32_4_k_cu_4538d0736ignoreE
	.align		8
        /*0080*/ 	.dword	_ZN34_INTERNAL_429a4a32_4_k_cu_4538d0734cuda3std3__419piecewise_constructE
	.align		8
        /*0088*/ 	.dword	_ZN34_INTERNAL_429a4a32_4_k_cu_4538d0734cuda3std3__48in_placeE
	.align		8
        /*0090*/ 	.dword	_ZN34_INTERNAL_429a4a32_4_k_cu_4538d0734cuda3std6ranges3__45__cpo4swapE
	.align		8
        /*0098*/ 	.dword	_ZN34_INTERNAL_429a4a32_4_k_cu_4538d0734cuda3std6ranges3__45__cpo9iter_moveE
	.align		8
        /*00a0*/ 	.dword	_ZN34_INTERNAL_429a4a32_4_k_cu_4538d0734cute7productE
	.align		8
        /*00a8*/ 	.dword	_ZN34_INTERNAL_429a4a32_4_k_cu_4538d0734cute1_E
	.align		8
        /*00b0*/ 	.dword	$str$27
	.align		8
        /*00b8*/ 	.dword	$str$28
	.align		8
        /*00c0*/ 	.dword	$str$29
	.align		8
        /*00c8*/ 	.dword	$str$30
	.align		8
        /*00d0*/ 	.dword	$str$31
	.align		8
        /*00d8*/ 	.dword	$str$46
	.align		8
        /*00e0*/ 	.dword	$str$47
	.align		8
        /*00e8*/ 	.dword	$str$48
	.align		8
        /*00f0*/ 	.dword	$str$49
	.align		8
        /*00f8*/ 	.dword	__assertfail


//--------------------- .nv.constant3             --------------------------
	.section	.nv.constant3,"a",@progbits
	.align	8
.nv.constant3:
	.type		__cr_lgamma_table,@object
	.size		__cr_lgamma_table,(.L_8 - __cr_lgamma_table)
__cr_lgamma_table:
        /*0000*/ 	.byte	0x00, 0x00, 0x00, 0x00, 0x00, 0x00, 0x00, 0x00, 0x00, 0x00, 0x00, 0x00, 0x00, 0x00, 0x00, 0x00
        /*0010*/ 	.byte	0xef, 0x39, 0xfa, 0xfe, 0x42, 0x2e, 0xe6, 0x3f, 0x02, 0x20, 0x2a, 0xfa, 0x0b, 0xab, 0xfc, 0x3f
        /*0020*/ 	.byte	0xf9, 0x2c, 0x92, 0x7c, 0xa7, 0x6c, 0x09, 0x40, 0xc9, 0x79, 0x44, 0x3c, 0x64, 0x26, 0x13, 0x40
        /*0030*/ 	.byte	0xca, 0x01, 0xcf, 0x3a, 0x27, 0x51, 0x1a, 0x40, 0x30, 0xcc, 0x2d, 0xf3, 0xe1, 0x0c, 0x21, 0x40
        /*0040*/ 	.byte	0x0d, 0xb7, 0xfc, 0x82, 0x8e, 0x35, 0x25, 0x40
.L_8:


//--------------------- .nv.constant2._ZN7cutlass13device_kernelINS_9transform6kernel30SM90StructuredSparseCompressorIN4cute5tupleIJiiiiEEENS_6half_tENS_6layout8RowMajorENS_20Sm90GemmSparseConfigINS4_11sparse_elemILi2ES7_EELNS4_4SM904GMMA5MajorE0ENSB_ILi8EhEENS4_1CILi128EEEEEEEEEvNT_6ParamsE --------------------------
	.section	.nv.constant2._ZN7cutlass13device_kernelINS_9transform6kernel30SM90StructuredSparseCompressorIN4cute5tupleIJiiiiEEENS_6half_tENS_6layout8RowMajorENS_20Sm90GemmSparseConfigINS4_11sparse_elemILi2ES7_EELNS4_4SM904GMMA5MajorE0ENSB_ILi8EhEENS4_1CILi128EEEEEEEEEvNT_6ParamsE,"a",@progbits
	.sectionflags	@""
	.align	4
.nv.constant2._ZN7cutlass13device_kernelINS_9transform6kernel30SM90StructuredSparseCompressorIN4cute5tupleIJiiiiEEENS_6half_tENS_6layout8RowMajorENS_20Sm90GemmSparseConfigINS4_11sparse_elemILi2ES7_EELNS4_4SM904GMMA5MajorE0ENSB_ILi8EhEENS4_1CILi128EEEEEEEEEvNT_6ParamsE:
        /*0000*/ 	.byte	0x00, 0x41, 0x00, 0x00, 0x70, 0x40, 0x00, 0x00, 0x40, 0x6f, 0x01, 0x00, 0x90, 0x43, 0x00, 0x00
        /* <DEDUP_REMOVED lines=47> */


//--------------------- .text._ZN7cutlass9reference6device6kernel17BlockCompareEqualIfEEvPiPKT_S7_m --------------------------
	.section	.text._ZN7cutlass9reference6device6kernel17BlockCompareEqualIfEEvPiPKT_S7_m,"ax",@progbits
	.align	128
        .global         _ZN7cutlass9reference6device6kernel17BlockCompareEqualIfEEvPiPKT_S7_m
        .type           _ZN7cutlass9reference6device6kernel17BlockCompareEqualIfEEvPiPKT_S7_m,@function
        .size           _ZN7cutlass9reference6device6kernel17BlockCompareEqualIfEEvPiPKT_S7_m,(.L_x_1381 - _ZN7cutlass9reference6device6kernel17BlockCompareEqualIfEEvPiPKT_S7_m)
        .other          _ZN7cutlass9reference6device6kernel17BlockCompareEqualIfEEvPiPKT_S7_m,@"STO_CUDA_ENTRY STV_DEFAULT"
_ZN7cutlass9reference6device6kernel17BlockCompareEqualIfEEvPiPKT_S7_m:
.text._ZN7cutlass9reference6device6kernel17BlockCompareEqualIfEEvPiPKT_S7_m:
[----:B------:R-:W-:Y:S01]  /*0000*/  LDC R1, c[0x0][0x28] ;  /* 0x00000a00ff017b82 */ /* 0x000fe20000000800 */
[----:B------:R-:W0:Y:S07]  /*0010*/  S2R R3, SR_TID.X ;  /* 0x0000000000037919 */ /* 0x000e2e0000002100 */
[----:B------:R-:W0:Y:S08]  /*0020*/  S2UR UR4, SR_CTAID.X ;  /* 0x00000000000479c3 */ /* 0x000e300000002500 */
[----:B------:R-:W0:Y:S02]  /*0030*/  LDC R2, c[0x0][RZ] ;  /* 0x00000000ff027b82 */ /* 0x000e240000000800 */
[----:B0-----:R-:W-:Y:S01]  /*0040*/  IMAD R0, R2, UR4, R3 ;  /* 0x0000000402007c24 */ /* 0x001fe2000f8e0203 */
[----:B------:R-:W-:-:S04]  /*0050*/  ULDC.64 UR4, c[0x0][0x228] ;  /* 0x00008a0000047ab9 */ /* 0x000fc80000000a00 */
[----:B------:R-:W-:-:S04]  /*0060*/  ISETP.GE.U32.AND P0, PT, R0, UR4, PT ;  /* 0x0000000400007c0c */ /* 0x000fc8000bf06070 */
[----:B------:R-:W-:-:S13]  /*0070*/  ISETP.GE.U32.AND.EX P0, PT, RZ, UR5, PT, P0 ;  /* 0x00000005ff007c0c */ /* 0x000fda000bf06100 */
[----:B------:R-:W-:Y:S05]  /*0080*/  @P0 EXIT ;  /* 0x000000000000094d */ /* 0x000fea0003800000 */
[----:B------:R-:W-:Y:S01]  /*0090*/  BSSY B0, `(.L_x_0) ;  /* 0x0000019000007945 */ /* 0x000fe20003800000 */
[----:B------:R-:W-:Y:S01]  /*00a0*/  ULDC UR4, c[0x0][0xc] ;  /* 0x0000030000047ab9 */ /* 0x000fe20000000800 */
[----:B------:R-:W-:Y:S01]  /*00b0*/  IMAD.MOV.U32 R6, RZ, RZ, RZ ;  /* 0x000000ffff067224 */ /* 0x000fe200078e00ff */
[----:B------:R-:W-:Y:S01]  /*00c0*/  ULDC.64 UR6, c[0x0][0x208] ;  /* 0x0000820000067ab9 */ /* 0x000fe20000000a00 */
[----:B------:R-:W-:Y:S01]  /*00d0*/  IMAD.MOV.U32 R7, RZ, RZ, R0 ;  /* 0x000000ffff077224 */ /* 0x000fe200078e0000 */
[----:B------:R-:W-:Y:S01]  /*00e0*/  ULDC.64 UR10, c[0x0][0x228] ;  /* 0x00008a00000a7ab9 */ /* 0x000fe20000000a00 */
[----:B------:R-:W-:Y:S01]  /*00f0*/  IMAD R0, R2, UR4, RZ ;  /* 0x0000000402007c24 */ /* 0x000fe2000f8e02ff */
[----:B------:R-:W-:Y:S01]  /*0100*/  ULDC.64 UR4, c[0x0][0x220] ;  /* 0x0000880000047ab9 */ /* 0x000fe20000000a00 */
[----:B------:R-:W-:-:S05]  /*0110*/  ULDC.64 UR8, c[0x0][0x218] ;  /* 0x0000860000087ab9 */ /* 0x000fca0000000a00 */
.L_x_2:
[C---:B------:R-:W-:Y:S01]  /*0120*/  IMAD.SHL.U32 R4, R7.reuse, 0x4, RZ ;  /* 0x0000000407047824 */ /* 0x040fe200078e00ff */
[----:B------:R-:W-:-:S04]  /*0130*/  SHF.L.U64.HI R5, R7, 0x2, R6 ;  /* 0x0000000207057819 */ /* 0x000fc80000010206 */
[C---:B------:R-:W-:Y:S02]  /*0140*/  IADD3 R2, P0, R4.reuse, UR4, RZ ;  /* 0x0000000404027c10 */ /* 0x040fe4000ff1e0ff */
[----:B------:R-:W-:Y:S02]  /*0150*/  IADD3 R4, P1, R4, UR8, RZ ;  /* 0x0000000804047c10 */ /* 0x000fe4000ff3e0ff */
[C---:B------:R-:W-:Y:S02]  /*0160*/  IADD3.X R3, R5.reuse, UR5, RZ, P0, !PT ;  /* 0x0000000505037c10 */ /* 0x040fe400087fe4ff */
[----:B------:R-:W-:-:S03]  /*0170*/  IADD3.X R5, R5, UR9, RZ, P1, !PT ;  /* 0x0000000905057c10 */ /* 0x000fc60008ffe4ff */
[----:B------:R-:W2:Y:S04]  /*0180*/  LDG.E R2, desc[UR6][R2.64] ;  /* 0x0000000602027981 */ /* 0x000ea8000c1e1900 */
[----:B------:R-:W2:Y:S02]  /*0190*/  LDG.E R5, desc[UR6][R4.64] ;  /* 0x0000000604057981 */ /* 0x000ea4000c1e1900 */
[----:B--2---:R-:W-:-:S13]  /*01a0*/  FSETP.NEU.AND P0, PT, R5, R2, PT ;  /* 0x000000020500720b */ /* 0x004fda0003f0d000 */
[----:B------:R-:W-:Y:S05]  /*01b0*/  @P0 BRA `(.L_x_1) ;  /* 0x0000000000180947 */ /* 0x000fea0003800000 */
[----:B------:R-:W-:-:S05]  /*01c0*/  IADD3 R7, P0, R0, R7, RZ ;  /* 0x0000000700077210 */ /* 0x000fca0007f1e0ff */
[----:B------:R-:W-:Y:S01]  /*01d0*/  IMAD.X R6, RZ, RZ, R6, P0 ;  /* 0x000000ffff067224 */ /* 0x000fe200000e0606 */
[----:B------:R-:W-:-:S04]  /*01e0*/  ISETP.GE.U32.AND P0, PT, R7, UR10, PT ;  /* 0x0000000a07007c0c */ /* 0x000fc8000bf06070 */
[----:B------:R-:W-:-:S13]  /*01f0*/  ISETP.GE.U32.AND.EX P0, PT, R6, UR11, PT, P0 ;  /* 0x0000000b06007c0c */ /* 0x000fda000bf06100 */
[----:B------:R-:W-:Y:S05]  /*0200*/  @!P0 BRA `(.L_x_2) ;  /* 0xfffffffc00c48947 */ /* 0x000fea000383ffff */
[----:B------:R-:W-:Y:S05]  /*0210*/  EXIT ;  /* 0x000000000000794d */ /* 0x000fea0003800000 */
.L_x_1:
[----:B------:R-:W-:Y:S05]  /*0220*/  BSYNC B0 ;  /* 0x0000000000007941 */ /* 0x000fea0003800000 */
.L_x_0:
[----:B------:R-:W0:Y:S02]  /*0230*/  LDC.64 R2, c[0x0][0x210] ;  /* 0x00008400ff027b82 */ /* 0x000e240000000a00 */
[----:B0-----:R-:W-:Y:S01]  /*0240*/  STG.E desc[UR6][R2.64], RZ ;  /* 0x000000ff02007986 */ /* 0x001fe2000c101906 */
[----:B------:R-:W-:Y:S05]  /*0250*/  EXIT ;  /* 0x000000000000794d */ /* 0x000fea0003800000 */
.L_x_3:
[----:B------:R-:W-:-:S00]  /*0260*/  BRA `(.L_x_3) ;  /* 0xfffffffc00fc7947 */ /* 0x000fc0000383ffff */
[----:B------:R-:W-:-:S00]  /*0270*/  NOP ;  /* 0x0000000000007918 */ /* 0x000fc00000000000 */
        /* <DEDUP_REMOVED lines=8> */
.L_x_1381:


//--------------------- .text._ZN7cutlass9reference6device6kernel12BlockForEachIfNS1_6detail17RandomUniformFuncIfEEEEvPT_mNT0_6ParamsE --------------------------
	.section	.text._ZN7cutlass9reference6device6kernel12BlockForEachIfNS1_6detail17RandomUniformFuncIfEEEEvPT_mNT0_6ParamsE,"ax",@progbits
	.align	128
        .global         _ZN7cutlass9reference6device6kernel12BlockForEachIfNS1_6detail17RandomUniformFuncIfEEEEvPT_mNT0_6ParamsE
        .type           _ZN7cutlass9reference6device6kernel12BlockForEachIfNS1_6detail17RandomUniformFuncIfEEEEvPT_mNT0_6ParamsE,@function
        .size           _ZN7cutlass9reference6device6kernel12BlockForEachIfNS1_6detail17RandomUniformFuncIfEEEEvPT_mNT0_6ParamsE,(.L_x_1382 - _ZN7cutlass9reference6device6kernel12BlockForEachIfNS1_6detail17RandomUniformFuncIfEEEEvPT_mNT0_6ParamsE)
        .other          _ZN7cutlass9reference6device6kernel12BlockForEachIfNS1_6detail17RandomUniformFuncIfEEEEvPT_mNT0_6ParamsE,@"STO_CUDA_ENTRY STV_DEFAULT"
_ZN7cutlass9reference6device6kernel12BlockForEachIfNS1_6detail17RandomUniformFuncIfEEEEvPT_mNT0_6ParamsE:
.text._ZN7cutlass9reference6device6kernel12BlockForEachIfNS1_6detail17RandomUniformFuncIfEEEEvPT_mNT0_6ParamsE:
[----:B------:R-:W0:Y:S08]  /*0000*/  LDC R1, c[0x0][0x28] ;  /* 0x00000a00ff017b82 */ /* 0x000e300000000800 */
[----:B------:R-:W1:Y:S01]  /*0010*/  LDC.U8 R0, c[0x0][0x24c] ;  /* 0x00009300ff007b82 */ /* 0x000e620000000000 */
[----:B------:R-:W2:Y:S01]  /*0020*/  S2R R17, SR_CTAID.X ;  /* 0x0000000000117919 */ /* 0x000ea20000002500 */
[----:B0-----:R-:W-:Y:S01]  /*0030*/  VIADD R1, R1, 0xffffffa0 ;  /* 0xffffffa001017836 */ /* 0x001fe20000000000 */
[----:B------:R-:W-:Y:S01]  /*0040*/  ULDC UR4, c[0x0][0x0] ;  /* 0x0000000000047ab9 */ /* 0x000fe20000000800 */
[----:B------:R-:W-:Y:S01]  /*0050*/  ULDC.64 UR16, c[0x0][0x208] ;  /* 0x0000820000107ab9 */ /* 0x000fe20000000a00 */
[----:B------:R-:W2:Y:S01]  /*0060*/  S2R R16, SR_TID.X ;  /* 0x0000000000107919 */ /* 0x000ea20000002100 */
[----:B------:R-:W-:Y:S02]  /*0070*/  BSSY B1, `(.L_x_4) ;  /* 0x0000123000017945 */ /* 0x000fe40003800000 */
[----:B------:R-:W1:Y:S08]  /*0080*/  LDC.U8 R9, c[0x0][0x24d] ;  /* 0x00009340ff097b82 */ /* 0x000e700000000000 */
[----:B------:R-:W0:Y:S08]  /*0090*/  LDC.U8 R8, c[0x0][0x24e] ;  /* 0x00009380ff087b82 */ /* 0x000e300000000000 */
[----:B------:R-:W3:Y:S08]  /*00a0*/  LDC.64 R4, c[0x0][0x220] ;  /* 0x00008800ff047b82 */ /* 0x000ef00000000a00 */
[----:B------:R-:W4:Y:S01]  /*00b0*/  LDC.U8 R13, c[0x0][0x24f] ;  /* 0x000093c0ff0d7b82 */ /* 0x000f220000000000 */
[----:B-1----:R-:W-:-:S07]  /*00c0*/  PRMT R9, R9, 0x7604, R0 ;  /* 0x0000760409097816 */ /* 0x002fce0000000000 */
[----:B------:R-:W1:Y:S01]  /*00d0*/  LDC R12, c[0x0][0x248] ;  /* 0x00009200ff0c7b82 */ /* 0x000e620000000800 */
[----:B0-----:R-:W-:-:S07]  /*00e0*/  PRMT R8, R8, 0x7054, R9 ;  /* 0x0000705408087816 */ /* 0x001fce0000000009 */
[----:B------:R-:W0:Y:S01]  /*00f0*/  LDC.64 R20, c[0x0][0x220] ;  /* 0x00008800ff147b82 */ /* 0x000e220000000a00 */
[----:B---3--:R-:W-:Y:S02]  /*0100*/  LOP3.LUT R4, R4, 0xaad26b49, RZ, 0x3c, !PT ;  /* 0xaad26b4904047812 */ /* 0x008fe400078e3cff */
[----:B------:R-:W-:-:S03]  /*0110*/  LOP3.LUT R5, R5, 0xf7dcefdd, RZ, 0x3c, !PT ;  /* 0xf7dcefdd05057812 */ /* 0x000fc600078e3cff */
[----:B------:R-:W-:Y:S02]  /*0120*/  IMAD R9, R4, 0x4182bed5, RZ ;  /* 0x4182bed504097824 */ /* 0x000fe400078e02ff */
[----:B------:R-:W3:Y:S01]  /*0130*/  LDC.64 R6, c[0x0][0x228] ;  /* 0x00008a00ff067b82 */ /* 0x000ee20000000a00 */
[----:B----4-:R-:W-:Y:S01]  /*0140*/  PRMT R13, R13, 0x654, R8 ;  /* 0x000006540d0d7816 */ /* 0x010fe20000000008 */
[----:B------:R-:W-:Y:S01]  /*0150*/  IMAD R8, R5, -0x658354e5, RZ ;  /* 0x9a7cab1b05087824 */ /* 0x000fe200078e02ff */
[C---:B------:R-:W-:Y:S01]  /*0160*/  LOP3.LUT R10, R9.reuse, 0x159a55e5, RZ, 0x3c, !PT ;  /* 0x159a55e5090a7812 */ /* 0x040fe200078e3cff */
[C---:B------:R-:W-:Y:S02]  /*0170*/  VIADD R15, R9.reuse, 0x75bcd15 ;  /* 0x075bcd15090f7836 */ /* 0x040fe40000000000 */
[C---:B------:R-:W-:Y:S01]  /*0180*/  VIADD R11, R8.reuse, 0x1f123bb5 ;  /* 0x1f123bb5080b7836 */ /* 0x040fe20000000000 */
[C---:B------:R-:W-:Y:S01]  /*0190*/  IADD3 R14, R9.reuse, 0x64f0c9, R8 ;  /* 0x0064f0c9090e7810 */ /* 0x040fe20007ffe008 */
[----:B------:R-:W4:Y:S01]  /*01a0*/  LDC.64 R18, c[0x0][0x238] ;  /* 0x00008e00ff127b82 */ /* 0x000f220000000a00 */
[----:B------:R-:W-:Y:S01]  /*01b0*/  LOP3.LUT R8, R8, 0x5491333, RZ, 0x3c, !PT ;  /* 0x0549133308087812 */ /* 0x000fe200078e3cff */
[----:B------:R-:W-:Y:S01]  /*01c0*/  VIADD R9, R9, 0x583f19 ;  /* 0x00583f1909097836 */ /* 0x000fe20000000000 */
[----:B-1----:R2:W-:Y:S01]  /*01d0*/  STL.64 [R1+0x28], R12 ;  /* 0x0000280c01007387 */ /* 0x0025e20000100a00 */
[----:B------:R-:W-:-:S03]  /*01e0*/  IMAD.MOV.U32 R5, RZ, RZ, RZ ;  /* 0x000000ffff057224 */ /* 0x000fc600078e00ff */
[----:B------:R1:W-:Y:S01]  /*01f0*/  STL.64 [R1+0x30], R14 ;  /* 0x0000300e01007387 */ /* 0x0003e20000100a00 */
[----:B------:R-:W5:Y:S03]  /*0200*/  LDC R0, c[0x0][0x230] ;  /* 0x00008c00ff007b82 */ /* 0x000f660000000800 */
[----:B0-----:R1:W-:Y:S04]  /*0210*/  STL.64 [R1], R20 ;  /* 0x0000001401007387 */ /* 0x0013e80000100a00 */
[----:B------:R1:W-:Y:S01]  /*0220*/  STL.64 [R1+0x38], R10 ;  /* 0x0000380a01007387 */ /* 0x0003e20000100a00 */
[----:B------:R-:W0:Y:S03]  /*0230*/  LDC.64 R2, c[0x0][0x240] ;  /* 0x00009000ff027b82 */ /* 0x000e260000000a00 */
[----:B---3--:R1:W-:Y:S04]  /*0240*/  STL.64 [R1+0x8], R6 ;  /* 0x0000080601007387 */ /* 0x0083e80000100a00 */
[----:B------:R1:W-:Y:S04]  /*0250*/  STL.64 [R1+0x40], R8 ;  /* 0x0000400801007387 */ /* 0x0003e80000100a00 */
[----:B----4-:R1:W-:Y:S01]  /*0260*/  STL.64 [R1+0x18], R18 ;  /* 0x0000181201007387 */ /* 0x0103e20000100a00 */
[----:B--2---:R-:W-:-:S03]  /*0270*/  IMAD R12, R17, UR4, R16 ;  /* 0x00000004110c7c24 */ /* 0x004fc6000f8e0210 */
[----:B-----5:R1:W-:Y:S02]  /*0280*/  STL [R1+0x10], R0 ;  /* 0x0000100001007387 */ /* 0x0203e40000100800 */
[----:B------:R-:W-:Y:S02]  /*0290*/  ISETP.NE.AND P0, PT, R12, RZ, PT ;  /* 0x000000ff0c00720c */ /* 0x000fe40003f05270 */
[----:B0-----:R1:W-:Y:S11]  /*02a0*/  STL.64 [R1+0x20], R2 ;  /* 0x0000200201007387 */ /* 0x0013f60000100a00 */
[----:B------:R-:W-:Y:S05]  /*02b0*/  @!P0 BRA `(.L_x_5) ;  /* 0x0000000c00f88947 */ /* 0x000fea0003800000 */
[----:B-1----:R-:W-:Y:S01]  /*02c0*/  HFMA2.MMA R21, -RZ, RZ, 0, 0 ;  /* 0x00000000ff157435 */ /* 0x002fe200000001ff */
[----:B------:R-:W-:Y:S02]  /*02d0*/  MOV R7, R12 ;  /* 0x0000000c00077202 */ /* 0x000fe40000000f00 */
[----:B------:R-:W-:-:S08]  /*02e0*/  MOV R4, R5 ;  /* 0x0000000500047202 */ /* 0x000fd00000000f00 */
.L_x_11:
[----:B------:R-:W-:Y:S01]  /*02f0*/  LOP3.LUT P0, RZ, R7, 0x3, RZ, 0xc0, !PT ;  /* 0x0000000307ff7812 */ /* 0x000fe2000780c0ff */
[----:B------:R-:W-:-:S12]  /*0300*/  BSSY B0, `(.L_x_6) ;  /* 0x00000f2000007945 */ /* 0x000fd80003800000 */
[----:B0-----:R-:W-:Y:S05]  /*0310*/  @!P0 BRA `(.L_x_7) ;  /* 0x0000000c00c08947 */ /* 0x001fea0003800000 */
[----:B------:R-:W-:Y:S02]  /*0320*/  HFMA2.MMA R20, -RZ, RZ, 0, 0 ;  /* 0x00000000ff147435 */ /* 0x000fe400000001ff */
.L_x_10:
[----:B------:R-:W-:Y:S01]  /*0330*/  IMAD.MOV.U32 R18, RZ, RZ, RZ ;  /* 0x000000ffff127224 */ /* 0x000fe200078e00ff */
[----:B0-----:R-:W-:Y:S02]  /*0340*/  CS2R R8, SRZ ;  /* 0x0000000000087805 */ /* 0x001fe4000001ff00 */
[----:B------:R-:W-:Y:S01]  /*0350*/  CS2R R10, SRZ ;  /* 0x00000000000a7805 */ /* 0x000fe2000001ff00 */
[----:B------:R-:W-:-:S07]  /*0360*/  IMAD.MOV.U32 R15, RZ, RZ, RZ ;  /* 0x000000ffff0f7224 */ /* 0x000fce00078e00ff */
.L_x_9:
[----:B------:R-:W-:Y:S01]  /*0370*/  LEA R0, R18, R1, 0x2 ;  /* 0x0000000112007211 */ /* 0x000fe200078e10ff */
[----:B------:R-:W0:Y:S05]  /*0380*/  LDC.64 R24, c[0x4][RZ] ;  /* 0x01000000ff187b82 */ /* 0x000e2a0000000a00 */
[----:B------:R-:W5:Y:S01]  /*0390*/  LDL R0, [R0+0x34] ;  /* 0x0000340000007983 */ /* 0x000f620000100800 */
[----:B------:R-:W-:Y:S02]  /*03a0*/  SHF.R.S32.HI R3, RZ, 0x1f, R21 ;  /* 0x0000001fff037819 */ /* 0x000fe40000011415 */
[----:B------:R-:W-:-:S03]  /*03b0*/  MOV R19, RZ ;  /* 0x000000ff00137202 */ /* 0x000fc60000000f00 */
[----:B------:R-:W-:Y:S02]  /*03c0*/  IMAD R3, R3, 0xc80, RZ ;  /* 0x00000c8003037824 */ /* 0x000fe400078e02ff */
[----:B0-----:R-:W-:-:S05]  /*03d0*/  IMAD.WIDE.U32 R24, R21, 0xc80, R24 ;  /* 0x00000c8015187825 */ /* 0x001fca00078e0018 */
[----:B------:R-:W-:-:S07]  /*03e0*/  IADD3 R3, R25, R3, RZ ;  /* 0x0000000319037210 */ /* 0x000fce0007ffe0ff */
.L_x_8:
[----:B------:R-:W-:Y:S02]  /*03f0*/  IMAD.MOV.U32 R2, RZ, RZ, 0x1 ;  /* 0x00000001ff027424 */ /* 0x000fe400078e00ff */
[----:B------:R-:W-:Y:S02]  /*0400*/  IMAD.MOV.U32 R16, RZ, RZ, R24 ;  /* 0x000000ffff107224 */ /* 0x000fe400078e0018 */
[----:B------:R-:W-:Y:S01]  /*0410*/  IMAD.MOV.U32 R17, RZ, RZ, R3 ;  /* 0x000000ffff117224 */ /* 0x000fe200078e0003 */
[----:B------:R-:W-:Y:S01]  /*0420*/  SHF.L.U32 R13, R2, R19, RZ ;  /* 0x00000013020d7219 */ /* 0x000fe200000006ff */
[----:B------:R-:W-:-:S03]  /*0430*/  IMAD R2, R18, 0x20, R19 ;  /* 0x0000002012027824 */ /* 0x000fc600078e0213 */
[----:B-----5:R-:W-:Y:S01]  /*0440*/  LOP3.LUT P0, RZ, R0, R13, RZ, 0xc0, !PT ;  /* 0x0000000d00ff7212 */ /* 0x020fe2000780c0ff */
[----:B------:R-:W-:-:S04]  /*0450*/  IMAD R2, R2, 0x5, RZ ;  /* 0x0000000502027824 */ /* 0x000fc800078e02ff */
[----:B------:R-:W-:-:S08]  /*0460*/  IMAD.WIDE R22, R2, 0x4, R16 ;  /* 0x0000000402167825 */ /* 0x000fd000078e0210 */
[----:B------:R-:W2:Y:S01]  /*0470*/  @P0 LDG.E R6, desc[UR16][R22.64+0x8] ;  /* 0x0000081016060981 */ /* 0x000ea2000c1e1900 */
[----:B------:R-:W-:-:S03]  /*0480*/  IMAD.MOV.U32 R2, RZ, RZ, 0x2 ;  /* 0x00000002ff027424 */ /* 0x000fc600078e00ff */
[----:B------:R-:W3:Y:S04]  /*0490*/  @P0 LDG.E R16, desc[UR16][R22.64] ;  /* 0x0000001016100981 */ /* 0x000ee8000c1e1900 */
[----:B------:R-:W4:Y:S01]  /*04a0*/  @P0 LDG.E R14, desc[UR16][R22.64+0x10] ;  /* 0x00001010160e0981 */ /* 0x000f22000c1e1900 */
[----:B------:R-:W-:-:S03]  /*04b0*/  SHF.L.U32 R27, R2, R19, RZ ;  /* 0x00000013021b7219 */ /* 0x000fc600000006ff */
[----:B------:R-:W4:Y:S04]  /*04c0*/  @P0 LDG.E R13, desc[UR16][R22.64+0x4] ;  /* 0x00000410160d0981 */ /* 0x000f28000c1e1900 */
[----:B------:R-:W4:Y:S01]  /*04d0*/  @P0 LDG.E R17, desc[UR16][R22.64+0xc] ;  /* 0x00000c1016110981 */ /* 0x000f22000c1e1900 */
[----:B------:R-:W-:-:S13]  /*04e0*/  LOP3.LUT P1, RZ, R0, R27, RZ, 0xc0, !PT ;  /* 0x0000001b00ff7212 */ /* 0x000fda000782c0ff */
[----:B------:R-:W4:Y:S04]  /*04f0*/  @P1 LDG.E R2, desc[UR16][R22.64+0x14] ;  /* 0x0000141016021981 */ /* 0x000f28000c1e1900 */
[----:B------:R-:W4:Y:S01]  /*0500*/  @P1 LDG.E R27, desc[UR16][R22.64+0x18] ;  /* 0x00001810161b1981 */ /* 0x000f22000c1e1900 */
[----:B--2---:R-:W-:-:S03]  /*0510*/  @P0 LOP3.LUT R11, R11, R6, RZ, 0x3c, !PT ;  /* 0x000000060b0b0212 */ /* 0x004fc600078e3cff */
[----:B------:R-:W2:Y:S01]  /*0520*/  @P1 LDG.E R6, desc[UR16][R22.64+0x1c] ;  /* 0x00001c1016061981 */ /* 0x000ea2000c1e1900 */
[----:B---3--:R-:W-:Y:S01]  /*0530*/  @P0 LOP3.LUT R15, R15, R16, RZ, 0x3c, !PT ;  /* 0x000000100f0f0212 */ /* 0x008fe200078e3cff */
[----:B------:R-:W-:Y:S01]  /*0540*/  IMAD.MOV.U32 R16, RZ, RZ, 0x4 ;  /* 0x00000004ff107424 */ /* 0x000fe200078e00ff */
[----:B----4-:R-:W-:Y:S02]  /*0550*/  @P0 LOP3.LUT R9, R9, R14, RZ, 0x3c, !PT ;  /* 0x0000000e09090212 */ /* 0x010fe400078e3cff */
[----:B------:R-:W3:Y:S01]  /*0560*/  @P1 LDG.E R14, desc[UR16][R22.64+0x24] ;  /* 0x00002410160e1981 */ /* 0x000ee2000c1e1900 */
[----:B------:R-:W-:-:S03]  /*0570*/  @P0 LOP3.LUT R10, R10, R13, RZ, 0x3c, !PT ;  /* 0x0000000d0a0a0212 */ /* 0x000fc600078e3cff */
[----:B------:R-:W4:Y:S01]  /*0580*/  @P1 LDG.E R13, desc[UR16][R22.64+0x20] ;  /* 0x00002010160d1981 */ /* 0x000f22000c1e1900 */
[----:B------:R-:W-:Y:S02]  /*0590*/  @P0 LOP3.LUT R8, R8, R17, RZ, 0x3c, !PT ;  /* 0x0000001108080212 */ /* 0x000fe400078e3cff */
[----:B------:R-:W-:-:S04]  /*05a0*/  SHF.L.U32 R17, R16, R19, RZ ;  /* 0x0000001310117219 */ /* 0x000fc800000006ff */
[----:B------:R-:W-:Y:S02]  /*05b0*/  LOP3.LUT P0, RZ, R0, R17, RZ, 0xc0, !PT ;  /* 0x0000001100ff7212 */ /* 0x000fe4000780c0ff */
[----:B------:R-:W-:-:S11]  /*05c0*/  @P1 LOP3.LUT R15, R15, R2, RZ, 0x3c, !PT ;  /* 0x000000020f0f1212 */ /* 0x000fd600078e3cff */
[----:B------:R-:W4:Y:S04]  /*05d0*/  @P0 LDG.E R2, desc[UR16][R22.64+0x30] ;  /* 0x0000301016020981 */ /* 0x000f28000c1e1900 */
[----:B------:R-:W4:Y:S04]  /*05e0*/  @P0 LDG.E R17, desc[UR16][R22.64+0x2c] ;  /* 0x00002c1016110981 */ /* 0x000f28000c1e1900 */
[----:B------:R-:W4:Y:S01]  /*05f0*/  @P0 LDG.E R16, desc[UR16][R22.64+0x28] ;  /* 0x0000281016100981 */ /* 0x000f22000c1e1900 */
[----:B------:R-:W-:Y:S02]  /*0600*/  @P1 LOP3.LUT R10, R10, R27, RZ, 0x3c, !PT ;  /* 0x0000001b0a0a1212 */ /* 0x000fe400078e3cff */
[----:B--2---:R-:W-:-:S02]  /*0610*/  @P1 LOP3.LUT R11, R11, R6, RZ, 0x3c, !PT ;  /* 0x000000060b0b1212 */ /* 0x004fc400078e3cff */
[----:B------:R-:W2:Y:S01]  /*0620*/  @P0 LDG.E R6, desc[UR16][R22.64+0x38] ;  /* 0x0000381016060981 */ /* 0x000ea2000c1e1900 */
[----:B---3--:R-:W-:Y:S01]  /*0630*/  @P1 LOP3.LUT R9, R9, R14, RZ, 0x3c, !PT ;  /* 0x0000000e09091212 */ /* 0x008fe200078e3cff */
[----:B------:R-:W-:Y:S01]  /*0640*/  IMAD.MOV.U32 R14, RZ, RZ, 0x8 ;  /* 0x00000008ff0e7424 */ /* 0x000fe200078e00ff */
[----:B----4-:R-:W-:Y:S02]  /*0650*/  @P1 LOP3.LUT R8, R8, R13, RZ, 0x3c, !PT ;  /* 0x0000000d08081212 */ /* 0x010fe400078e3cff */
[----:B------:R-:W3:Y:S02]  /*0660*/  @P0 LDG.E R13, desc[UR16][R22.64+0x34] ;  /* 0x00003410160d0981 */ /* 0x000ee4000c1e1900 */
[----:B------:R-:W-:-:S04]  /*0670*/  SHF.L.U32 R27, R14, R19, RZ ;  /* 0x000000130e1b7219 */ /* 0x000fc800000006ff */
[----:B------:R-:W-:-:S13]  /*0680*/  LOP3.LUT P1, RZ, R0, R27, RZ, 0xc0, !PT ;  /* 0x0000001b00ff7212 */ /* 0x000fda000782c0ff */
[----:B------:R-:W4:Y:S01]  /*0690*/  @P1 LDG.E R14, desc[UR16][R22.64+0x3c] ;  /* 0x00003c10160e1981 */ /* 0x000f22000c1e1900 */
[----:B------:R-:W-:-:S03]  /*06a0*/  @P0 LOP3.LUT R11, R11, R2, RZ, 0x3c, !PT ;  /* 0x000000020b0b0212 */ /* 0x000fc600078e3cff */
[----:B------:R-:W4:Y:S04]  /*06b0*/  @P1 LDG.E R2, desc[UR16][R22.64+0x44] ;  /* 0x0000441016021981 */ /* 0x000f28000c1e1900 */
[----:B------:R-:W4:Y:S01]  /*06c0*/  @P1 LDG.E R27, desc[UR16][R22.64+0x40] ;  /* 0x00004010161b1981 */ /* 0x000f22000c1e1900 */
[----:B------:R-:W-:-:S03]  /*06d0*/  @P0 LOP3.LUT R10, R10, R17, RZ, 0x3c, !PT ;  /* 0x000000110a0a0212 */ /* 0x000fc600078e3cff */
[----:B------:R-:W4:Y:S01]  /*06e0*/  @P1 LDG.E R17, desc[UR16][R22.64+0x48] ;  /* 0x0000481016111981 */ /* 0x000f22000c1e1900 */
[----:B------:R-:W-:Y:S01]  /*06f0*/  @P0 LOP3.LUT R15, R15, R16, RZ, 0x3c, !PT ;  /* 0x000000100f0f0212 */ /* 0x000fe200078e3cff */
[----:B------:R-:W-:Y:S01]  /*0700*/  IMAD.MOV.U32 R16, RZ, RZ, 0x10 ;  /* 0x00000010ff107424 */ /* 0x000fe200078e00ff */
[----:B--2---:R-:W-:Y:S02]  /*0710*/  @P0 LOP3.LUT R9, R9, R6, RZ, 0x3c, !PT ;  /* 0x0000000609090212 */ /* 0x004fe400078e3cff */
[----:B------:R-:W2:Y:S01]  /*0720*/  @P1 LDG.E R6, desc[UR16][R22.64+0x4c] ;  /* 0x00004c1016061981 */ /* 0x000ea2000c1e1900 */
[----:B---3--:R-:W-:Y:S02]  /*0730*/  @P0 LOP3.LUT R8, R8, R13, RZ, 0x3c, !PT ;  /* 0x0000000d08080212 */ /* 0x008fe400078e3cff */
[----:B------:R-:W-:-:S04]  /*0740*/  SHF.L.U32 R13, R16, R19, RZ ;  /* 0x00000013100d7219 */ /* 0x000fc800000006ff */
[----:B------:R-:W-:-:S13]  /*0750*/  LOP3.LUT P0, RZ, R0, R13, RZ, 0xc0, !PT ;  /* 0x0000000d00ff7212 */ /* 0x000fda000780c0ff */
[----:B------:R-:W3:Y:S01]  /*0760*/  @P0 LDG.E R16, desc[UR16][R22.64+0x50] ;  /* 0x0000501016100981 */ /* 0x000ee2000c1e1900 */
[----:B----4-:R-:W-:-:S03]  /*0770*/  @P1 LOP3.LUT R11, R11, R2, RZ, 0x3c, !PT ;  /* 0x000000020b0b1212 */ /* 0x010fc600078e3cff */
[----:B------:R-:W4:Y:S04]  /*0780*/  @P0 LDG.E R13, desc[UR16][R22.64+0x54] ;  /* 0x00005410160d0981 */ /* 0x000f28000c1e1900 */
[----:B------:R-:W4:Y:S01]  /*0790*/  @P0 LDG.E R2, desc[UR16][R22.64+0x60] ;  /* 0x0000601016020981 */ /* 0x000f22000c1e1900 */
[----:B------:R-:W-:-:S03]  /*07a0*/  @P1 LOP3.LUT R15, R15, R14, RZ, 0x3c, !PT ;  /* 0x0000000e0f0f1212 */ /* 0x000fc600078e3cff */
[----:B------:R-:W4:Y:S01]  /*07b0*/  @P0 LDG.E R14, desc[UR16][R22.64+0x58] ;  /* 0x00005810160e0981 */ /* 0x000f22000c1e1900 */
[----:B------:R-:W-:-:S03]  /*07c0*/  @P1 LOP3.LUT R10, R10, R27, RZ, 0x3c, !PT ;  /* 0x0000001b0a0a1212 */ /* 0x000fc600078e3cff */
[----:B------:R-:W4:Y:S01]  /*07d0*/  @P0 LDG.E R27, desc[UR16][R22.64+0x5c] ;  /* 0x00005c10161b0981 */ /* 0x000f22000c1e1900 */
[----:B------:R-:W-:Y:S02]  /*07e0*/  @P1 LOP3.LUT R8, R8, R17, RZ, 0x3c, !PT ;  /* 0x0000001108081212 */ /* 0x000fe400078e3cff */
[----:B--2---:R-:W-:Y:S01]  /*07f0*/  @P1 LOP3.LUT R9, R9, R6, RZ, 0x3c, !PT ;  /* 0x0000000609091212 */ /* 0x004fe200078e3cff */
[----:B------:R-:W-:-:S05]  /*0800*/  IMAD.MOV.U32 R6, RZ, RZ, 0x20 ;  /* 0x00000020ff067424 */ /* 0x000fca00078e00ff */
[----:B------:R-:W-:-:S04]  /*0810*/  SHF.L.U32 R17, R6, R19, RZ ;  /* 0x0000001306117219 */ /* 0x000fc800000006ff */
[----:B------:R-:W-:-:S13]  /*0820*/  LOP3.LUT P1, RZ, R0, R17, RZ, 0xc0, !PT ;  /* 0x0000001100ff7212 */ /* 0x000fda000782c0ff */
[----:B------:R-:W2:Y:S04]  /*0830*/  @P1 LDG.E R17, desc[UR16][R22.64+0x68] ;  /* 0x0000681016111981 */ /* 0x000ea8000c1e1900 */
[----:B------:R-:W2:Y:S01]  /*0840*/  @P1 LDG.E R6, desc[UR16][R22.64+0x64] ;  /* 0x0000641016061981 */ /* 0x000ea2000c1e1900 */
[----:B---3--:R-:W-:-:S03]  /*0850*/  @P0 LOP3.LUT R15, R15, R16, RZ, 0x3c, !PT ;  /* 0x000000100f0f0212 */ /* 0x008fc600078e3cff */
[----:B------:R-:W3:Y:S01]  /*0860*/  @P1 LDG.E R16, desc[UR16][R22.64+0x6c] ;  /* 0x00006c1016101981 */ /* 0x000ee2000c1e1900 */
[----:B----4-:R-:W-:-:S03]  /*0870*/  @P0 LOP3.LUT R9, R9, R2, RZ, 0x3c, !PT ;  /* 0x0000000209090212 */ /* 0x010fc600078e3cff */
[----:B------:R-:W4:Y:S01]  /*0880*/  @P1 LDG.E R2, desc[UR16][R22.64+0x74] ;  /* 0x0000741016021981 */ /* 0x000f22000c1e1900 */
[----:B------:R-:W-:-:S03]  /*0890*/  @P0 LOP3.LUT R10, R10, R13, RZ, 0x3c, !PT ;  /* 0x0000000d0a0a0212 */ /* 0x000fc600078e3cff */
[----:B------:R-:W4:Y:S01]  /*08a0*/  @P1 LDG.E R13, desc[UR16][R22.64+0x70] ;  /* 0x00007010160d1981 */ /* 0x000f22000c1e1900 */
[----:B------:R-:W-:Y:S01]  /*08b0*/  @P0 LOP3.LUT R11, R11, R14, RZ, 0x3c, !PT ;  /* 0x0000000e0b0b0212 */ /* 0x000fe200078e3cff */
[----:B------:R-:W-:Y:S01]  /*08c0*/  IMAD.MOV.U32 R14, RZ, RZ, 0x40 ;  /* 0x00000040ff0e7424 */ /* 0x000fe200078e00ff */
[----:B------:R-:W-:-:S04]  /*08d0*/  @P0 LOP3.LUT R8, R8, R27, RZ, 0x3c, !PT ;  /* 0x0000001b08080212 */ /* 0x000fc800078e3cff */
[----:B------:R-:W-:-:S04]  /*08e0*/  SHF.L.U32 R27, R14, R19, RZ ;  /* 0x000000130e1b7219 */ /* 0x000fc800000006ff */
[----:B------:R-:W-:-:S13]  /*08f0*/  LOP3.LUT P0, RZ, R0, R27, RZ, 0xc0, !PT ;  /* 0x0000001b00ff7212 */ /* 0x000fda000780c0ff */
[----:B------:R-:W4:Y:S04]  /*0900*/  @P0 LDG.E R14, desc[UR16][R22.64+0x78] ;  /* 0x00007810160e0981 */ /* 0x000f28000c1e1900 */
[----:B------:R-:W4:Y:S01]  /*0910*/  @P0 LDG.E R27, desc[UR16][R22.64+0x84] ;  /* 0x00008410161b0981 */ /* 0x000f22000c1e1900 */
[----:B--2---:R-:W-:-:S03]  /*0920*/  @P1 LOP3.LUT R10, R10, R17, RZ, 0x3c, !PT ;  /* 0x000000110a0a1212 */ /* 0x004fc600078e3cff */
[----:B------:R-:W2:Y:S01]  /*0930*/  @P0 LDG.E R17, desc[UR16][R22.64+0x7c] ;  /* 0x00007c1016110981 */ /* 0x000ea2000c1e1900 */
[----:B------:R-:W-:-:S03]  /*0940*/  @P1 LOP3.LUT R15, R15, R6, RZ, 0x3c, !PT ;  /* 0x000000060f0f1212 */ /* 0x000fc600078e3cff */
[----:B------:R-:W2:Y:S01]  /*0950*/  @P0 LDG.E R6, desc[UR16][R22.64+0x80] ;  /* 0x0000801016060981 */ /* 0x000ea2000c1e1900 */
[----:B---3--:R-:W-:-:S03]  /*0960*/  @P1 LOP3.LUT R11, R11, R16, RZ, 0x3c, !PT ;  /* 0x000000100b0b1212 */ /* 0x008fc600078e3cff */
[----:B------:R-:W3:Y:S01]  /*0970*/  @P0 LDG.E R16, desc[UR16][R22.64+0x88] ;  /* 0x0000881016100981 */ /* 0x000ee2000c1e1900 */
[----:B----4-:R-:W-:Y:S01]  /*0980*/  @P1 LOP3.LUT R9, R9, R2, RZ, 0x3c, !PT ;  /* 0x0000000209091212 */ /* 0x010fe200078e3cff */
[----:B------:R-:W-:Y:S01]  /*0990*/  IMAD.MOV.U32 R2, RZ, RZ, 0x80 ;  /* 0x00000080ff027424 */ /* 0x000fe200078e00ff */
[----:B------:R-:W-:-:S04]  /*09a0*/  @P1 LOP3.LUT R8, R8, R13, RZ, 0x3c, !PT ;  /* 0x0000000d08081212 */ /* 0x000fc800078e3cff */
[----:B------:R-:W-:-:S04]  /*09b0*/  SHF.L.U32 R13, R2, R19, RZ ;  /* 0x00000013020d7219 */ /* 0x000fc800000006ff */
[----:B------:R-:W-:-:S13]  /*09c0*/  LOP3.LUT P1, RZ, R0, R13, RZ, 0xc0, !PT ;  /* 0x0000000d00ff7212 */ /* 0x000fda000782c0ff */
[----:B------:R-:W4:Y:S04]  /*09d0*/  @P1 LDG.E R13, desc[UR16][R22.64+0x90] ;  /* 0x00009010160d1981 */ /* 0x000f28000c1e1900 */
[----:B------:R-:W4:Y:S01]  /*09e0*/  @P1 LDG.E R2, desc[UR16][R22.64+0x8c] ;  /* 0x00008c1016021981 */ /* 0x000f22000c1e1900 */
[----:B------:R-:W-:-:S03]  /*09f0*/  @P0 LOP3.LUT R15, R15, R14, RZ, 0x3c, !PT ;  /* 0x0000000e0f0f0212 */ /* 0x000fc600078e3cff */
[----:B------:R-:W4:Y:S01]  /*0a00*/  @P1 LDG.E R14, desc[UR16][R22.64+0x94] ;  /* 0x00009410160e1981 */ /* 0x000f22000c1e1900 */
[----:B------:R-:W-:Y:S02]  /*0a10*/  @P0 LOP3.LUT R8, R8, R27, RZ, 0x3c, !PT ;  /* 0x0000001b08080212 */ /* 0x000fe400078e3cff */
[----:B--2---:R-:W-:Y:S02]  /*0a20*/  @P0 LOP3.LUT R10, R10, R17, RZ, 0x3c, !PT ;  /* 0x000000110a0a0212 */ /* 0x004fe400078e3cff */
[----:B------:R-:W2:Y:S01]  /*0a30*/  @P1 LDG.E R17, desc[UR16][R22.64+0x98] ;  /* 0x0000981016111981 */ /* 0x000ea2000c1e1900 */
[----:B------:R-:W-:-:S03]  /*0a40*/  @P0 LOP3.LUT R11, R11, R6, RZ, 0x3c, !PT ;  /* 0x000000060b0b0212 */ /* 0x000fc600078e3cff */
[----:B------:R-:W2:Y:S01]  /*0a50*/  @P1 LDG.E R6, desc[UR16][R22.64+0x9c] ;  /* 0x00009c1016061981 */ /* 0x000ea2000c1e1900 */
[----:B---3--:R-:W-:Y:S01]  /*0a60*/  @P0 LOP3.LUT R9, R9, R16, RZ, 0x3c, !PT ;  /* 0x0000001009090212 */ /* 0x008fe200078e3cff */
[----:B------:R-:W-:-:S05]  /*0a70*/  IMAD.MOV.U32 R16, RZ, RZ, 0x100 ;  /* 0x00000100ff107424 */ /* 0x000fca00078e00ff */
[----:B------:R-:W-:-:S04]  /*0a80*/  SHF.L.U32 R27, R16, R19, RZ ;  /* 0x00000013101b7219 */ /* 0x000fc800000006ff */
[----:B------:R-:W-:-:S13]  /*0a90*/  LOP3.LUT P0, RZ, R0, R27, RZ, 0xc0, !PT ;  /* 0x0000001b00ff7212 */ /* 0x000fda000780c0ff */
[----:B------:R-:W3:Y:S01]  /*0aa0*/  @P0 LDG.E R16, desc[UR16][R22.64+0xa0] ;  /* 0x0000a01016100981 */ /* 0x000ee2000c1e1900 */
[----:B----4-:R-:W-:-:S03]  /*0ab0*/  @P1 LOP3.LUT R10, R10, R13, RZ, 0x3c, !PT ;  /* 0x0000000d0a0a1212 */ /* 0x010fc600078e3cff */
[----:B------:R-:W4:Y:S01]  /*0ac0*/  @P0 LDG.E R13, desc[UR16][R22.64+0xa4] ;  /* 0x0000a410160d0981 */ /* 0x000f22000c1e1900 */
[----:B------:R-:W-:-:S03]  /*0ad0*/  @P1 LOP3.LUT R11, R11, R14, RZ, 0x3c, !PT ;  /* 0x0000000e0b0b1212 */ /* 0x000fc600078e3cff */
[----:B------:R-:W3:Y:S01]  /*0ae0*/  @P0 LDG.E R14, desc[UR16][R22.64+0xb0] ;  /* 0x0000b010160e0981 */ /* 0x000ee2000c1e1900 */
[----:B------:R-:W-:-:S03]  /*0af0*/  @P1 LOP3.LUT R15, R15, R2, RZ, 0x3c, !PT ;  /* 0x000000020f0f1212 */ /* 0x000fc600078e3cff */
[----:B------:R-:W3:Y:S01]  /*0b00*/  @P0 LDG.E R2, desc[UR16][R22.64+0xa8] ;  /* 0x0000a81016020981 */ /* 0x000ee2000c1e1900 */
[----:B--2---:R-:W-:-:S03]  /*0b10*/  @P1 LOP3.LUT R8, R8, R17, RZ, 0x3c, !PT ;  /* 0x0000001108081212 */ /* 0x004fc600078e3cff */
[----:B------:R-:W2:Y:S01]  /*0b20*/  @P0 LDG.E R17, desc[UR16][R22.64+0xac] ;  /* 0x0000ac1016110981 */ /* 0x000ea2000c1e1900 */
[----:B------:R-:W-:Y:S01]  /*0b30*/  @P1 LOP3.LUT R9, R9, R6, RZ, 0x3c, !PT ;  /* 0x0000000609091212 */ /* 0x000fe200078e3cff */
[----:B------:R-:W-:-:S05]  /*0b40*/  IMAD.MOV.U32 R6, RZ, RZ, 0x200 ;  /* 0x00000200ff067424 */ /* 0x000fca00078e00ff */
[----:B------:R-:W-:-:S04]  /*0b50*/  SHF.L.U32 R27, R6, R19, RZ ;  /* 0x00000013061b7219 */ /* 0x000fc800000006ff */
[----:B------:R-:W-:-:S13]  /*0b60*/  LOP3.LUT P1, RZ, R0, R27, RZ, 0xc0, !PT ;  /* 0x0000001b00ff7212 */ /* 0x000fda000782c0ff */
[----:B------:R-:W2:Y:S01]  /*0b70*/  @P1 LDG.E R6, desc[UR16][R22.64+0xb4] ;  /* 0x0000b41016061981 */ /* 0x000ea2000c1e1900 */
[----:B----4-:R-:W-:-:S03]  /*0b80*/  @P0 LOP3.LUT R10, R10, R13, RZ, 0x3c, !PT ;  /* 0x0000000d0a0a0212 */ /* 0x010fc600078e3cff */
[----:B------:R-:W4:Y:S04]  /*0b90*/  @P1 LDG.E R27, desc[UR16][R22.64+0xb8] ;  /* 0x0000b810161b1981 */ /* 0x000f28000c1e1900 */
[----:B------:R-:W4:Y:S01]  /*0ba0*/  @P1 LDG.E R13, desc[UR16][R22.64+0xc0] ;  /* 0x0000c010160d1981 */ /* 0x000f22000c1e1900 */
[----:B---3--:R-:W-:Y:S01]  /*0bb0*/  @P0 LOP3.LUT R15, R15, R16, RZ, 0x3c, !PT ;  /* 0x000000100f0f0212 */ /* 0x008fe200078e3cff */
[----:B------:R-:W-:Y:S01]  /*0bc0*/  IMAD.MOV.U32 R16, RZ, RZ, 0x400 ;  /* 0x00000400ff107424 */ /* 0x000fe200078e00ff */
[----:B------:R-:W-:Y:S02]  /*0bd0*/  @P0 LOP3.LUT R9, R9, R14, RZ, 0x3c, !PT ;  /* 0x0000000e09090212 */ /* 0x000fe400078e3cff */
[----:B------:R-:W3:Y:S01]  /*0be0*/  @P1 LDG.E R14, desc[UR16][R22.64+0xc4] ;  /* 0x0000c410160e1981 */ /* 0x000ee2000c1e1900 */
[----:B------:R-:W-:-:S03]  /*0bf0*/  @P0 LOP3.LUT R11, R11, R2, RZ, 0x3c, !PT ;  /* 0x000000020b0b0212 */ /* 0x000fc600078e3cff */
[----:B------:R-:W3:Y:S01]  /*0c00*/  @P1 LDG.E R2, desc[UR16][R22.64+0xbc] ;  /* 0x0000bc1016021981 */ /* 0x000ee2000c1e1900 */
[----:B--2---:R-:W-:Y:S02]  /*0c10*/  @P0 LOP3.LUT R8, R8, R17, RZ, 0x3c, !PT ;  /* 0x0000001108080212 */ /* 0x004fe400078e3cff */
[----:B------:R-:W-:-:S04]  /*0c20*/  SHF.L.U32 R17, R16, R19, RZ ;  /* 0x0000001310117219 */ /* 0x000fc800000006ff */
[----:B------:R-:W-:-:S13]  /*0c30*/  LOP3.LUT P0, RZ, R0, R17, RZ, 0xc0, !PT ;  /* 0x0000001100ff7212 */ /* 0x000fda000780c0ff */
[----:B------:R-:W2:Y:S04]  /*0c40*/  @P0 LDG.E R16, desc[UR16][R22.64+0xc8] ;  /* 0x0000c81016100981 */ /* 0x000ea8000c1e1900 */
[----:B------:R-:W2:Y:S01]  /*0c50*/  @P0 LDG.E R17, desc[UR16][R22.64+0xcc] ;  /* 0x0000cc1016110981 */ /* 0x000ea2000c1e1900 */
[----:B------:R-:W-:-:S03]  /*0c60*/  @P1 LOP3.LUT R15, R15, R6, RZ, 0x3c, !PT ;  /* 0x000000060f0f1212 */ /* 0x000fc600078e3cff */
[----:B------:R-:W2:Y:S01]  /*0c70*/  @P0 LDG.E R6, desc[UR16][R22.64+0xd0] ;  /* 0x0000d01016060981 */ /* 0x000ea2000c1e1900 */
[----:B----4-:R-:W-:-:S03]  /*0c80*/  @P1 LOP3.LUT R8, R8, R13, RZ, 0x3c, !PT ;  /* 0x0000000d08081212 */ /* 0x010fc600078e3cff */
[----:B------:R-:W4:Y:S01]  /*0c90*/  @P0 LDG.E R13, desc[UR16][R22.64+0xd4] ;  /* 0x0000d410160d0981 */ /* 0x000f22000c1e1900 */
[----:B---3--:R-:W-:Y:S01]  /*0ca0*/  @P1 LOP3.LUT R9, R9, R14, RZ, 0x3c, !PT ;  /* 0x0000000e09091212 */ /* 0x008fe200078e3cff */
[----:B------:R-:W-:Y:S01]  /*0cb0*/  IMAD.MOV.U32 R14, RZ, RZ, 0x800 ;  /* 0x00000800ff0e7424 */ /* 0x000fe200078e00ff */
[----:B------:R-:W-:-:S04]  /*0cc0*/  @P1 LOP3.LUT R10, R10, R27, RZ, 0x3c, !PT ;  /* 0x0000001b0a0a1212 */ /* 0x000fc800078e3cff */
[----:B------:R-:W-:-:S04]  /*0cd0*/  SHF.L.U32 R27, R14, R19, RZ ;  /* 0x000000130e1b7219 */ /* 0x000fc800000006ff */
[----:B------:R-:W-:Y:S02]  /*0ce0*/  LOP3.LUT P2, RZ, R0, R27, RZ, 0xc0, !PT ;  /* 0x0000001b00ff7212 */ /* 0x000fe4000784c0ff */
[----:B------:R-:W-:Y:S02]  /*0cf0*/  @P1 LOP3.LUT R11, R11, R2, RZ, 0x3c, !PT ;  /* 0x000000020b0b1212 */ /* 0x000fe400078e3cff */
[----:B------:R-:W3:Y:S01]  /*0d00*/  @P0 LDG.E R2, desc[UR16][R22.64+0xd8] ;  /* 0x0000d81016020981 */ /* 0x000ee2000c1e1900 */
[----:B------:R-:W-:-:S05]  /*0d10*/  IMAD.MOV.U32 R14, RZ, RZ, 0x1000 ;  /* 0x00001000ff0e7424 */ /* 0x000fca00078e00ff */
[----:B------:R-:W-:-:S03]  /*0d20*/  SHF.L.U32 R27, R14, R19, RZ ;  /* 0x000000130e1b7219 */ /* 0x000fc600000006ff */
[----:B------:R-:W3:Y:S01]  /*0d30*/  @P2 LDG.E R14, desc[UR16][R22.64+0xe4] ;  /* 0x0000e410160e2981 */ /* 0x000ee2000c1e1900 */
[----:B--2---:R-:W-:-:S03]  /*0d40*/  @P0 LOP3.LUT R15, R15, R16, RZ, 0x3c, !PT ;  /* 0x000000100f0f0212 */ /* 0x004fc600078e3cff */
[----:B------:R-:W2:Y:S01]  /*0d50*/  @P2 LDG.E R16, desc[UR16][R22.64+0xdc] ;  /* 0x0000dc1016102981 */ /* 0x000ea2000c1e1900 */
[----:B------:R-:W-:-:S03]  /*0d60*/  @P0 LOP3.LUT R10, R10, R17, RZ, 0x3c, !PT ;  /* 0x000000110a0a0212 */ /* 0x000fc600078e3cff */
[----:B------:R-:W2:Y:S01]  /*0d70*/  @P2 LDG.E R17, desc[UR16][R22.64+0xe0] ;  /* 0x0000e01016112981 */ /* 0x000ea2000c1e1900 */
[----:B------:R-:W-:-:S03]  /*0d80*/  @P0 LOP3.LUT R11, R11, R6, RZ, 0x3c, !PT ;  /* 0x000000060b0b0212 */ /* 0x000fc600078e3cff */
[----:B------:R-:W2:Y:S01]  /*0d90*/  @P2 LDG.E R6, desc[UR16][R22.64+0xec] ;  /* 0x0000ec1016062981 */ /* 0x000ea2000c1e1900 */
[----:B----4-:R-:W-:-:S03]  /*0da0*/  @P0 LOP3.LUT R8, R8, R13, RZ, 0x3c, !PT ;  /* 0x0000000d08080212 */ /* 0x010fc600078e3cff */
[----:B------:R-:W4:Y:S01]  /*0db0*/  @P2 LDG.E R13, desc[UR16][R22.64+0xe8] ;  /* 0x0000e810160d2981 */ /* 0x000f22000c1e1900 */
[----:B------:R-:W-:Y:S02]  /*0dc0*/  LOP3.LUT P1, RZ, R0, R27, RZ, 0xc0, !PT ;  /* 0x0000001b00ff7212 */ /* 0x000fe4000782c0ff */
[----:B---3--:R-:W-:-:S11]  /*0dd0*/  @P0 LOP3.LUT R9, R9, R2, RZ, 0x3c, !PT ;  /* 0x0000000209090212 */ /* 0x008fd600078e3cff */
[----:B------:R-:W3:Y:S01]  /*0de0*/  @P1 LDG.E R2, desc[UR16][R22.64+0xf0] ;  /* 0x0000f01016021981 */ /* 0x000ee2000c1e1900 */
[----:B------:R-:W-:-:S03]  /*0df0*/  @P2 LOP3.LUT R11, R11, R14, RZ, 0x3c, !PT ;  /* 0x0000000e0b0b2212 */ /* 0x000fc600078e3cff */
[----:B------:R-:W3:Y:S01]  /*0e00*/  @P1 LDG.E R14, desc[UR16][R22.64+0x100] ;  /* 0x00010010160e1981 */ /* 0x000ee2000c1e1900 */
[----:B--2---:R-:W-:Y:S01]  /*0e10*/  @P2 LOP3.LUT R15, R15, R16, RZ, 0x3c, !PT ;  /* 0x000000100f0f2212 */ /* 0x004fe200078e3cff */
[----:B------:R-:W-:-:S05]  /*0e20*/  IMAD.MOV.U32 R16, RZ, RZ, 0x2000 ;  /* 0x00002000ff107424 */ /* 0x000fca00078e00ff */
[----:B------:R-:W-:Y:S02]  /*0e30*/  SHF.L.U32 R27, R16, R19, RZ ;  /* 0x00000013101b7219 */ /* 0x000fe400000006ff */
[----:B------:R-:W2:Y:S02]  /*0e40*/  @P1 LDG.E R16, desc[UR16][R22.64+0xf8] ;  /* 0x0000f81016101981 */ /* 0x000ea4000c1e1900 */
[----:B------:R-:W-:Y:S02]  /*0e50*/  LOP3.LUT P0, RZ, R0, R27, RZ, 0xc0, !PT ;  /* 0x0000001b00ff7212 */ /* 0x000fe4000780c0ff */
[----:B------:R-:W2:Y:S01]  /*0e60*/  @P1 LDG.E R27, desc[UR16][R22.64+0xf4] ;  /* 0x0000f410161b1981 */ /* 0x000ea2000c1e1900 */
[----:B------:R-:W-:Y:S02]  /*0e70*/  @P2 LOP3.LUT R10, R10, R17, RZ, 0x3c, !PT ;  /* 0x000000110a0a2212 */ /* 0x000fe400078e3cff */
[----:B------:R-:W-:Y:S01]  /*0e80*/  @P2 LOP3.LUT R9, R9, R6, RZ, 0x3c, !PT ;  /* 0x0000000609092212 */ /* 0x000fe200078e3cff */
[----:B------:R-:W2:Y:S01]  /*0e90*/  @P1 LDG.E R17, desc[UR16][R22.64+0xfc] ;  /* 0x0000fc1016111981 */ /* 0x000ea2000c1e1900 */
[----:B----4-:R-:W-:-:S06]  /*0ea0*/  @P2 LOP3.LUT R8, R8, R13, RZ, 0x3c, !PT ;  /* 0x0000000d08082212 */ /* 0x010fcc00078e3cff */
[----:B------:R-:W4:Y:S04]  /*0eb0*/  @P0 LDG.E R6, desc[UR16][R22.64+0x104] ;  /* 0x0001041016060981 */ /* 0x000f28000c1e1900 */
[----:B------:R-:W4:Y:S01]  /*0ec0*/  @P0 LDG.E R13, desc[UR16][R22.64+0x108] ;  /* 0x00010810160d0981 */ /* 0x000f22000c1e1900 */
[----:B---3--:R-:W-:Y:S01]  /*0ed0*/  @P1 LOP3.LUT R15, R15, R2, RZ, 0x3c, !PT ;  /* 0x000000020f0f1212 */ /* 0x008fe200078e3cff */
[----:B------:R-:W-:Y:S01]  /*0ee0*/  IMAD.MOV.U32 R2, RZ, RZ, 0x4000 ;  /* 0x00004000ff027424 */ /* 0x000fe200078e00ff */
[----:B------:R-:W-:Y:S02]  /*0ef0*/  @P1 LOP3.LUT R9, R9, R14, RZ, 0x3c, !PT ;  /* 0x0000000e09091212 */ /* 0x000fe400078e3cff */
[----:B--2---:R-:W-:Y:S02]  /*0f00*/  @P1 LOP3.LUT R10, R10, R27, RZ, 0x3c, !PT ;  /* 0x0000001b0a0a1212 */ /* 0x004fe400078e3cff */
[----:B------:R-:W-:-:S02]  /*0f10*/  SHF.L.U32 R27, R2, R19, RZ ;  /* 0x00000013021b7219 */ /* 0x000fc400000006ff */
[----:B------:R-:W2:Y:S02]  /*0f20*/  @P0 LDG.E R2, desc[UR16][R22.64+0x10c] ;  /* 0x00010c1016020981 */ /* 0x000ea4000c1e1900 */
[----:B------:R-:W-:Y:S02]  /*0f30*/  LOP3.LUT P2, RZ, R0, R27, RZ, 0xc0, !PT ;  /* 0x0000001b00ff7212 */ /* 0x000fe4000784c0ff */
[----:B------:R-:W-:Y:S02]  /*0f40*/  @P1 LOP3.LUT R11, R11, R16, RZ, 0x3c, !PT ;  /* 0x000000100b0b1212 */ /* 0x000fe400078e3cff */
[----:B------:R-:W3:Y:S01]  /*0f50*/  @P0 LDG.E R16, desc[UR16][R22.64+0x114] ;  /* 0x0001141016100981 */ /* 0x000ee2000c1e1900 */
[----:B------:R-:W-:Y:S02]  /*0f60*/  @P1 LOP3.LUT R8, R8, R17, RZ, 0x3c, !PT ;  /* 0x0000001108081212 */ /* 0x000fe400078e3cff */
[----:B----4-:R-:W-:Y:S01]  /*0f70*/  @P0 LOP3.LUT R15, R15, R6, RZ, 0x3c, !PT ;  /* 0x000000060f0f0212 */ /* 0x010fe200078e3cff */
[----:B------:R-:W4:Y:S01]  /*0f80*/  @P0 LDG.E R17, desc[UR16][R22.64+0x110] ;  /* 0x0001101016110981 */ /* 0x000f22000c1e1900 */
[----:B------:R-:W-:-:S04]  /*0f90*/  @P0 LOP3.LUT R10, R10, R13, RZ, 0x3c, !PT ;  /* 0x0000000d0a0a0212 */ /* 0x000fc800078e3cff */
[----:B------:R-:W4:Y:S04]  /*0fa0*/  @P2 LDG.E R13, desc[UR16][R22.64+0x11c] ;  /* 0x00011c10160d2981 */ /* 0x000f28000c1e1900 */
[----:B------:R-:W4:Y:S04]  /*0fb0*/  @P2 LDG.E R14, desc[UR16][R22.64+0x118] ;  /* 0x00011810160e2981 */ /* 0x000f28000c1e1900 */
[----:B------:R-:W4:Y:S01]  /*0fc0*/  @P2 LDG.E R6, desc[UR16][R22.64+0x120] ;  /* 0x0001201016062981 */ /* 0x000f22000c1e1900 */
[----:B--2---:R-:W-:Y:S01]  /*0fd0*/  @P0 LOP3.LUT R11, R11, R2, RZ, 0x3c, !PT ;  /* 0x000000020b0b0212 */ /* 0x004fe200078e3cff */
[----:B------:R-:W-:-:S05]  /*0fe0*/  IMAD.MOV.U32 R2, RZ, RZ, 0x8000 ;  /* 0x00008000ff027424 */ /* 0x000fca00078e00ff */
[----:B------:R-:W-:-:S04]  /*0ff0*/  SHF.L.U32 R27, R2, R19, RZ ;  /* 0x00000013021b7219 */ /* 0x000fc800000006ff */
[----:B------:R-:W-:Y:S02]  /*1000*/  LOP3.LUT P1, RZ, R0, R27, RZ, 0xc0, !PT ;  /* 0x0000001b00ff7212 */ /* 0x000fe4000782c0ff */
[----:B---3--:R-:W-:Y:S02]  /*1010*/  @P0 LOP3.LUT R9, R9, R16, RZ, 0x3c, !PT ;  /* 0x0000001009090212 */ /* 0x008fe400078e3cff */
[----:B------:R-:W2:Y:S01]  /*1020*/  @P2 LDG.E R16, desc[UR16][R22.64+0x128] ;  /* 0x0001281016102981 */ /* 0x000ea2000c1e1900 */
[----:B----4-:R-:W-:-:S03]  /*1030*/  @P2 LOP3.LUT R10, R10, R13, RZ, 0x3c, !PT ;  /* 0x0000000d0a0a2212 */ /* 0x010fc600078e3cff */
[----:B------:R-:W3:Y:S01]  /*1040*/  @P2 LDG.E R13, desc[UR16][R22.64+0x124] ;  /* 0x00012410160d2981 */ /* 0x000ee2000c1e1900 */
[----:B------:R-:W-:Y:S02]  /*1050*/  @P0 LOP3.LUT R8, R8, R17, RZ, 0x3c, !PT ;  /* 0x0000001108080212 */ /* 0x000fe400078e3cff */
[----:B------:R-:W-:Y:S02]  /*1060*/  @P2 LOP3.LUT R15, R15, R14, RZ, 0x3c, !PT ;  /* 0x0000000e0f0f2212 */ /* 0x000fe400078e3cff */
[----:B------:R-:W-:Y:S01]  /*1070*/  @P2 LOP3.LUT R11, R11, R6, RZ, 0x3c, !PT ;  /* 0x000000060b0b2212 */ /* 0x000fe200078e3cff */
[----:B------:R-:W4:Y:S04]  /*1080*/  @P1 LDG.E R14, desc[UR16][R22.64+0x12c] ;  /* 0x00012c10160e1981 */ /* 0x000f28000c1e1900 */
[----:B------:R-:W4:Y:S04]  /*1090*/  @P1 LDG.E R17, desc[UR16][R22.64+0x130] ;  /* 0x0001301016111981 */ /* 0x000f28000c1e1900 */
[----:B------:R-:W4:Y:S04]  /*10a0*/  @P1 LDG.E R6, desc[UR16][R22.64+0x134] ;  /* 0x0001341016061981 */ /* 0x000f28000c1e1900 */
[----:B------:R-:W4:Y:S04]  /*10b0*/  @P1 LDG.E R2, desc[UR16][R22.64+0x13c] ;  /* 0x00013c1016021981 */ /* 0x000f28000c1e1900 */
[----:B------:R-:W4:Y:S01]  /*10c0*/  @P1 LDG.E R27, desc[UR16][R22.64+0x138] ;  /* 0x00013810161b1981 */ /* 0x000f22000c1e1900 */
[----:B------:R-:W-:-:S05]  /*10d0*/  VIADD R19, R19, 0x10 ;  /* 0x0000001013137836 */ /* 0x000fca0000000000 */
[----:B------:R-:W-:Y:S02]  /*10e0*/  ISETP.NE.AND P0, PT, R19, 0x20, PT ;  /* 0x000000201300780c */ /* 0x000fe40003f05270 */
[----:B--2---:R-:W-:Y:S02]  /*10f0*/  @P2 LOP3.LUT R9, R9, R16, RZ, 0x3c, !PT ;  /* 0x0000001009092212 */ /* 0x004fe400078e3cff */
[----:B---3--:R-:W-:Y:S02]  /*1100*/  @P2 LOP3.LUT R8, R8, R13, RZ, 0x3c, !PT ;  /* 0x0000000d08082212 */ /* 0x008fe400078e3cff */
[----:B----4-:R-:W-:Y:S02]  /*1110*/  @P1 LOP3.LUT R15, R15, R14, RZ, 0x3c, !PT ;  /* 0x0000000e0f0f1212 */ /* 0x010fe400078e3cff */
[----:B------:R-:W-:Y:S02]  /*1120*/  @P1 LOP3.LUT R10, R10, R17, RZ, 0x3c, !PT ;  /* 0x000000110a0a1212 */ /* 0x000fe400078e3cff */
[----:B------:R-:W-:-:S02]  /*1130*/  @P1 LOP3.LUT R11, R11, R6, RZ, 0x3c, !PT ;  /* 0x000000060b0b1212 */ /* 0x000fc400078e3cff */
[----:B------:R-:W-:Y:S02]  /*1140*/  @P1 LOP3.LUT R9, R9, R2, RZ, 0x3c, !PT ;  /* 0x0000000209091212 */ /* 0x000fe400078e3cff */
[----:B------:R-:W-:Y:S01]  /*1150*/  @P1 LOP3.LUT R8, R8, R27, RZ, 0x3c, !PT ;  /* 0x0000001b08081212 */ /* 0x000fe200078e3cff */
[----:B------:R-:W-:Y:S05]  /*1160*/  @P0 BRA `(.L_x_8) ;  /* 0xfffffff000a00947 */ /* 0x000fea000383ffff */
[----:B------:R-:W-:-:S04]  /*1170*/  IADD3 R18, R18, 0x1, RZ ;  /* 0x0000000112127810 */ /* 0x000fc80007ffe0ff */
[----:B------:R-:W-:-:S13]  /*1180*/  ISETP.GE.U32.AND P0, PT, R18, 0x5, PT ;  /* 0x000000051200780c */ /* 0x000fda0003f06070 */
[----:B------:R-:W-:Y:S05]  /*1190*/  @!P0 BRA `(.L_x_9) ;  /* 0xfffffff000748947 */ /* 0x000fea000383ffff */
[----:B------:R-:W-:Y:S01]  /*11a0*/  VIADD R20, R20, 0x1 ;  /* 0x0000000114147836 */ /* 0x000fe20000000000 */
[----:B------:R-:W-:Y:S01]  /*11b0*/  LOP3.LUT R3, R7, 0x3, RZ, 0xc0, !PT ;  /* 0x0000000307037812 */ /* 0x000fe200078ec0ff */
[----:B------:R0:W-:Y:S03]  /*11c0*/  STL [R1+0x34], R15 ;  /* 0x0000340f01007387 */ /* 0x0001e60000100800 */
[----:B------:R-:W-:Y:S01]  /*11d0*/  ISETP.GT.U32.AND P0, PT, R3, R20, PT ;  /* 0x000000140300720c */ /* 0x000fe20003f04070 */
[----:B------:R0:W-:Y:S03]  /*11e0*/  STL.64 [R1+0x38], R10 ;  /* 0x0000380a01007387 */ /* 0x0001e60000100a00 */
[----:B------:R-:W-:Y:S01]  /*11f0*/  ISETP.GT.U32.AND.EX P0, PT, RZ, RZ, PT, P0 ;  /* 0x000000ffff00720c */ /* 0x000fe20003f04100 */
[----:B------:R0:W-:-:S12]  /*1200*/  STL.64 [R1+0x40], R8 ;  /* 0x0000400801007387 */ /* 0x0001d80000100a00 */
[----:B------:R-:W-:Y:S05]  /*1210*/  @P0 BRA `(.L_x_10) ;  /* 0xfffffff000440947 */ /* 0x000fea000383ffff */
.L_x_7:
[----:B------:R-:W-:Y:S05]  /*1220*/  BSYNC B0 ;  /* 0x0000000000007941 */ /* 0x000fea0003800000 */
.L_x_6:
[--C-:B------:R-:W-:Y:S01]  /*1230*/  SHF.R.U64 R7, R7, 0x2, R4.reuse ;  /* 0x0000000207077819 */ /* 0x100fe20000001204 */
[----:B------:R-:W-:Y:S01]  /*1240*/  VIADD R21, R21, 0x1 ;  /* 0x0000000115157836 */ /* 0x000fe20000000000 */
[----:B------:R-:W-:Y:S02]  /*1250*/  SHF.R.U32.HI R4, RZ, 0x2, R4 ;  /* 0x00000002ff047819 */ /* 0x000fe40000011604 */
[----:B------:R-:W-:-:S04]  /*1260*/  ISETP.NE.U32.AND P0, PT, R7, RZ, PT ;  /* 0x000000ff0700720c */ /* 0x000fc80003f05070 */
[----:B------:R-:W-:-:S13]  /*1270*/  ISETP.NE.AND.EX P0, PT, R4, RZ, PT, P0 ;  /* 0x000000ff0400720c */ /* 0x000fda0003f05300 */
[----:B------:R-:W-:Y:S05]  /*1280*/  @!P0 BRA `(.L_x_5) ;  /* 0x0000000000048947 */ /* 0x000fea0003800000 */
[----:B------:R-:W-:Y:S05]  /*1290*/  BRA `(.L_x_11) ;  /* 0xfffffff000147947 */ /* 0x000fea000383ffff */
.L_x_5:
[----:B------:R-:W-:Y:S05]  /*12a0*/  BSYNC B1 ;  /* 0x0000000000017941 */ /* 0x000fea0003800000 */
.L_x_4:
[----:B------:R-:W-:Y:S01]  /*12b0*/  ULDC.64 UR4, c[0x0][0x218] ;  /* 0x0000860000047ab9 */ /* 0x000fe20000000a00 */
[----:B------:R2:W-:Y:S01]  /*12c0*/  STL.64 [R1+0x48], RZ ;  /* 0x000048ff01007387 */ /* 0x0005e20000100a00 */
[----:B------:R-:W-:-:S03]  /*12d0*/  ISETP.GE.U32.AND P0, PT, R12, UR4, PT ;  /* 0x000000040c007c0c */ /* 0x000fc6000bf06070 */
[----:B------:R2:W-:Y:S01]  /*12e0*/  STL [R1+0x50], RZ ;  /* 0x000050ff01007387 */ /* 0x0005e20000100800 */
[----:B------:R-:W-:-:S03]  /*12f0*/  ISETP.GE.U32.AND.EX P0, PT, R5, UR5, PT, P0 ;  /* 0x0000000505007c0c */ /* 0x000fc6000bf06100 */
[----:B------:R2:W-:Y:S10]  /*1300*/  STL.64 [R1+0x58], RZ ;  /* 0x000058ff01007387 */ /* 0x0005f40000100a00 */
[----:B------:R-:W-:Y:S05]  /*1310*/  @P0 EXIT ;  /* 0x000000000000094d */ /* 0x000fea0003800000 */
[----:B-1----:R-:W1:Y:S01]  /*1320*/  LDC.64 R2, c[0x0][0x228] ;  /* 0x00008a00ff027b82 */ /* 0x002e620000000a00 */
[----:B------:R-:W-:Y:S01]  /*1330*/  ULDC.64 UR6, c[0x0][0x220] ;  /* 0x0000880000067ab9 */ /* 0x000fe20000000a00 */
[----:B------:R-:W-:Y:S01]  /*1340*/  UMOV UR4, 0x9a7cab1b ;  /* 0x9a7cab1b00047882 */ /* 0x000fe20000000000 */
[----:B------:R-:W-:Y:S01]  /*1350*/  ULOP3.LUT UR7, UR7, 0xf7dcefdd, URZ, 0x3c, !UPT ;  /* 0xf7dcefdd07077892 */ /* 0x000fe2000f8e3c3f */
[----:B------:R-:W-:Y:S01]  /*1360*/  BSSY B2, `(.L_x_12) ;  /* 0x000008f000027945 */ /* 0x000fe20003800000 */
[----:B------:R-:W-:Y:S02]  /*1370*/  ULOP3.LUT UR6, UR6, 0xaad26b49, URZ, 0x3c, !UPT ;  /* 0xaad26b4906067892 */ /* 0x000fe4000f8e3c3f */
[----:B------:R-:W-:Y:S01]  /*1380*/  UIMAD UR4, UR7, UR4, 0x64f0c9 ;  /* 0x0064f0c9070474a4 */ /* 0x000fe2000f8e0204 */
[----:B------:R-:W3:Y:S01]  /*1390*/  LDC.64 R6, c[0x0][0x228] ;  /* 0x00008a00ff067b82 */ /* 0x000ee20000000a00 */
[----:B------:R-:W-:Y:S01]  /*13a0*/  ULDC UR5, c[0x0][0x0] ;  /* 0x0000000000057ab9 */ /* 0x000fe20000000800 */
[----:B------:R-:W-:Y:S01]  /*13b0*/  ULDC.64 UR8, c[0x0][0x238] ;  /* 0x00008e0000087ab9 */ /* 0x000fe20000000a00 */
[----:B------:R-:W-:Y:S01]  /*13c0*/  UIMAD UR4, UR6, 0x4182bed5, UR4 ;  /* 0x4182bed5060478a4 */ /* 0x000fe2000f8e0204 */
[----:B------:R-:W-:Y:S01]  /*13d0*/  DSETP.LT.AND P3, PT, RZ, UR8, PT ;  /* 0x00000008ff007e2a */ /* 0x000fe2000bf61000 */
[----:B------:R-:W-:Y:S01]  /*13e0*/  ULDC UR13, c[0x0][0xc] ;  /* 0x00000300000d7ab9 */ /* 0x000fe20000000800 */
[----:B------:R-:W-:Y:S01]  /*13f0*/  ULDC.64 UR14, c[0x0][0x238] ;  /* 0x00008e00000e7ab9 */ /* 0x000fe20000000a00 */
[----:B------:R-:W-:-:S02]  /*1400*/  UIMAD UR13, UR5, UR13, URZ ;  /* 0x0000000d050d72a4 */ /* 0x000fc4000f8e023f */
[----:B------:R-:W-:Y:S01]  /*1410*/  MOV R4, UR4 ;  /* 0x0000000400047c02 */ /* 0x000fe20008000f00 */
[----:B------:R-:W-:Y:S01]  /*1420*/  ULDC UR11, c[0x0][0x230] ;  /* 0x00008c00000b7ab9 */ /* 0x000fe20000000800 */
[----:B------:R-:W-:Y:S01]  /*1430*/  ULDC UR8, c[0x0][0x248] ;  /* 0x0000920000087ab9 */ /* 0x000fe20000000800 */
[----:B------:R-:W-:Y:S01]  /*1440*/  ULDC UR10, c[0x0][0x240] ;  /* 0x00009000000a7ab9 */ /* 0x000fe20000000800 */
[----:B------:R-:W-:Y:S01]  /*1450*/  ULDC UR9, c[0x0][0x244] ;  /* 0x0000910000097ab9 */ /* 0x000fe20000000800 */
[----:B------:R-:W-:Y:S01]  /*1460*/  UMOV UR12, URZ ;  /* 0x0000003f000c7c82 */ /* 0x000fe20008000000 */
[----:B------:R-:W-:Y:S01]  /*1470*/  ULDC.64 UR4, c[0x0][0x218] ;  /* 0x0000860000047ab9 */ /* 0x000fe20000000a00 */
[----:B-1----:R-:W-:Y:S01]  /*1480*/  FADD R13, -R2, R3 ;  /* 0x00000003020d7221 */ /* 0x002fe20000000100 */
[----:B------:R-:W-:-:S06]  /*1490*/  ULDC.64 UR6, c[0x0][0x210] ;  /* 0x0000840000067ab9 */ /* 0x000fcc0000000a00 */
.L_x_19:
[-C--:B------:R-:W-:Y:S01]  /*14a0*/  MOV R14, R10.reuse ;  /* 0x0000000a000e7202 */ /* 0x080fe20000000f00 */
[----:B------:R-:W-:Y:S01]  /*14b0*/  BSSY B1, `(.L_x_13) ;  /* 0x0000070000017945 */ /* 0x000fe20003800000 */
[----:B------:R-:W-:Y:S01]  /*14c0*/  MOV R16, R10 ;  /* 0x0000000a00107202 */ /* 0x000fe20000000f00 */
[----:B------:R-:W-:Y:S01]  /*14d0*/  IMAD.MOV.U32 R19, RZ, RZ, R9 ;  /* 0x000000ffff137224 */ /* 0x000fe200078e0009 */
[----:B------:R-:W-:Y:S01]  /*14e0*/  MOV R18, R8 ;  /* 0x0000000800127202 */ /* 0x000fe20000000f00 */
[----:B------:R-:W-:Y:S01]  /*14f0*/  IMAD.MOV.U32 R17, RZ, RZ, R11 ;  /* 0x000000ffff117224 */ /* 0x000fe200078e000b */
[----:B-1----:R-:W-:Y:S06]  /*1500*/  @!P3 BRA `(.L_x_14) ;  /* 0x00000000005cb947 */ /* 0x002fec0003800000 */
[----:B0-----:R-:W-:Y:S01]  /*1510*/  SHF.R.U32.HI R10, RZ, 0x2, R15 ;  /* 0x00000002ff0a7819 */ /* 0x001fe2000001160f */
[----:B------:R-:W-:Y:S01]  /*1520*/  HFMA2.MMA R3, -RZ, RZ, 0.1171875, 0 ;  /* 0x2f800000ff037435 */ /* 0x000fe200000001ff */
[----:B------:R-:W-:Y:S01]  /*1530*/  IADD3 R4, R4, 0x587c5, RZ ;  /* 0x000587c504047810 */ /* 0x000fe20007ffe0ff */
[----:B------:R-:W-:Y:S01]  /*1540*/  IMAD.MOV.U32 R20, RZ, RZ, 0x7fc00000 ;  /* 0x7fc00000ff147424 */ /* 0x000fe200078e00ff */
[----:B------:R-:W-:Y:S01]  /*1550*/  LOP3.LUT R15, R10, R15, RZ, 0x3c, !PT ;  /* 0x0000000f0a0f7212 */ /* 0x000fe200078e3cff */
[----:B------:R-:W-:Y:S03]  /*1560*/  IMAD.MOV.U32 R10, RZ, RZ, R11 ;  /* 0x000000ffff0a7224 */ /* 0x000fe600078e000b */
[----:B------:R-:W-:Y:S01]  /*1570*/  IMAD.MOV.U32 R11, RZ, RZ, R8 ;  /* 0x000000ffff0b7224 */ /* 0x000fe200078e0008 */
[----:B------:R-:W-:Y:S01]  /*1580*/  MOV R8, R9 ;  /* 0x0000000900087202 */ /* 0x000fe20000000f00 */
[----:B------:R-:W-:Y:S04]  /*1590*/  IMAD.SHL.U32 R16, R15, 0x2, RZ ;  /* 0x000000020f107824 */ /* 0x000fe800078e00ff */
[----:B------:R-:W-:Y:S01]  /*15a0*/  IMAD.MOV.U32 R18, RZ, RZ, R8 ;  /* 0x000000ffff127224 */ /* 0x000fe200078e0008 */
[C---:B------:R-:W-:Y:S01]  /*15b0*/  LOP3.LUT R16, R8.reuse, R16, R15, 0x96, !PT ;  /* 0x0000001008107212 */ /* 0x040fe200078e960f */
[----:B------:R-:W-:Y:S05]  /*15c0*/  IMAD.SHL.U32 R15, R8, 0x10, RZ ;  /* 0x00000010080f7824 */ /* 0x000fea00078e00ff */
[----:B------:R-:W-:Y:S01]  /*15d0*/  LOP3.LUT R9, R16, R15, RZ, 0x3c, !PT ;  /* 0x0000000f10097212 */ /* 0x000fe200078e3cff */
[----:B------:R-:W-:Y:S03]  /*15e0*/  IMAD.MOV.U32 R15, RZ, RZ, R14 ;  /* 0x000000ffff0f7224 */ /* 0x000fe600078e000e */
[----:B------:R-:W-:Y:S01]  /*15f0*/  MOV R19, R9 ;  /* 0x0000000900137202 */ /* 0x000fe20000000f00 */
[----:B------:R-:W-:Y:S05]  /*1600*/  IMAD.IADD R2, R9, 0x1, R4 ;  /* 0x0000000109027824 */ /* 0x000fea00078e0204 */
[----:B------:R-:W-:Y:S05]  /*1610*/  I2FP.F32.U32 R2, R2 ;  /* 0x0000000200027245 */ /* 0x000fea0000201000 */
[----:B------:R-:W-:Y:S04]  /*1620*/  FFMA R0, R2, R3, 1.1641532182693481445e-10 ;  /* 0x2f00000002007423 */ /* 0x000fe80000000003 */
[----:B------:R-:W0:Y:S02]  /*1630*/  F2F.F64.F32 R16, R0 ;  /* 0x0000000000107310 */ /* 0x000e240000201800 */
[----:B0-----:R-:W-:Y:S01]  /*1640*/  DSETP.GEU.AND P0, PT, R16, UR14, PT ;  /* 0x0000000e10007e2a */ /* 0x001fe2000bf0e000 */
[----:B------:R-:W-:Y:S02]  /*1650*/  MOV R16, R10 ;  /* 0x0000000a00107202 */ /* 0x000fe40000000f00 */
[----:B------:R-:W-:Y:S11]  /*1660*/  MOV R17, R11 ;  /* 0x0000000b00117202 */ /* 0x000ff60000000f00 */
[----:B------:R-:W-:Y:S05]  /*1670*/  @!P0 BRA `(.L_x_15) ;  /* 0x00000004004c8947 */ /* 0x000fea0003800000 */
.L_x_14:
[----:B0-----:R-:W-:Y:S01]  /*1680*/  SHF.R.U32.HI R10, RZ, 0x2, R15 ;  /* 0x00000002ff0a7819 */ /* 0x001fe2000001160f */
[----:B------:R-:W-:Y:S01]  /*1690*/  VIADD R4, R4, 0x587c5 ;  /* 0x000587c504047836 */ /* 0x000fe20000000000 */
[----:B------:R-:W-:Y:S01]  /*16a0*/  ISETP.LE.AND P0, PT, RZ, UR11, PT ;  /* 0x0000000bff007c0c */ /* 0x000fe2000bf03270 */
[----:B------:R-:W-:Y:S01]  /*16b0*/  IMAD.MOV.U32 R3, RZ, RZ, 0x2f800000 ;  /* 0x2f800000ff037424 */ /* 0x000fe200078e00ff */
[----:B------:R-:W-:Y:S01]  /*16c0*/  LOP3.LUT R11, R10, R15, RZ, 0x3c, !PT ;  /* 0x0000000f0a0b7212 */ /* 0x000fe200078e3cff */
[----:B------:R-:W-:Y:S04]  /*16d0*/  IMAD.SHL.U32 R10, R19, 0x10, RZ ;  /* 0x00000010130a7824 */ /* 0x000fe800078e00ff */
[----:B------:R-:W-:Y:S05]  /*16e0*/  IMAD.SHL.U32 R14, R11, 0x2, RZ ;  /* 0x000000020b0e7824 */ /* 0x000fea00078e00ff */
[----:B------:R-:W-:Y:S04]  /*16f0*/  LOP3.LUT R11, R19, R14, R11, 0x96, !PT ;  /* 0x0000000e130b7212 */ /* 0x000fe800078e960b */
[----:B------:R-:W-:Y:S04]  /*1700*/  LOP3.LUT R9, R11, R10, RZ, 0x3c, !PT ;  /* 0x0000000a0b097212 */ /* 0x000fe800078e3cff */
[----:B------:R-:W-:Y:S04]  /*1710*/  IADD3 R2, R9, R4, RZ ;  /* 0x0000000409027210 */ /* 0x000fe80007ffe0ff */
[----:B------:R-:W-:Y:S05]  /*1720*/  I2FP.F32.U32 R2, R2 ;  /* 0x0000000200027245 */ /* 0x000fea0000201000 */
[----:B------:R-:W-:Y:S04]  /*1730*/  FFMA R0, R2, R3, 1.1641532182693481445e-10 ;  /* 0x2f00000002007423 */ /* 0x000fe80000000003 */
[----:B---3--:R-:W-:Y:S05]  /*1740*/  FFMA R14, -R0, R6, R7 ;  /* 0x00000006000e7223 */ /* 0x008fea0000000107 */
[----:B------:R-:W-:Y:S01]  /*1750*/  MOV R20, R14 ;  /* 0x0000000e00147202 */ /* 0x000fe20000000f00 */
[----:B------:R-:W-:Y:S06]  /*1760*/  @!P0 BRA `(.L_x_16) ;  /* 0x0000000000b08947 */ /* 0x000fec0003800000 */
[----:B------:R-:W-:Y:S01]  /*1770*/  MOV R3, 0x80000000 ;  /* 0x8000000000037802 */ /* 0x000fe20000000f00 */
[----:B------:R-:W-:Y:S01]  /*1780*/  HFMA2.MMA R0, -RZ, RZ, 0, 0 ;  /* 0x00000000ff007435 */ /* 0x000fe200000001ff */
[----:B------:R-:W-:Y:S01]  /*1790*/  FMUL R2, R14, UR10 ;  /* 0x0000000a0e027c20 */ /* 0x000fe20008400000 */
[----:B------:R-:W-:Y:S04]  /*17a0*/  BSSY B0, `(.L_x_17) ;  /* 0x0000025000007945 */ /* 0x000fe80003800000 */
[----:B------:R-:W-:Y:S11]  /*17b0*/  FSETP.GTU.AND P0, PT, |R2|, +INF , PT ;  /* 0x7f8000000200780b */ /* 0x000ff60003f0c200 */
[----:B------:R-:W-:Y:S02]  /*17c0*/  @!UPT UIADD3 URZ, URZ, URZ, URZ ;  /* 0x0000003f3f3ff290 */ /* 0x000fe4000fffe03f */
[----:B------:R-:W-:Y:S05]  /*17d0*/  @P0 BRA `(.L_x_18) ;  /* 0x0000000000840947 */ /* 0x000fea0003800000 */
[----:B------:R-:W-:Y:S01]  /*17e0*/  FSETP.GE.AND P0, PT, R2, 9.22337203685477580800e+18, PT ;  /* 0x5f0000000200780b */ /* 0x000fe20003f06000 */
[----:B------:R-:W-:Y:S01]  /*17f0*/  IMAD.MOV.U32 R0, RZ, RZ, -0x1 ;  /* 0xffffffffff007424 */ /* 0x000fe200078e00ff */
[----:B------:R-:W-:Y:S11]  /*1800*/  MOV R3, 0x7fffffff ;  /* 0x7fffffff00037802 */ /* 0x000ff60000000f00 */
[----:B------:R-:W-:Y:S05]  /*1810*/  @P0 BRA `(.L_x_18) ;  /* 0x0000000000740947 */ /* 0x000fea0003800000 */
[----:B------:R-:W-:Y:S01]  /*1820*/  HFMA2.MMA R3, -RZ, RZ, -0.0 , 0 ;  /* 0x80000000ff037435 */ /* 0x000fe200000001ff */
[----:B------:R-:W-:Y:S01]  /*1830*/  FSETP.GTU.AND P0, PT, R2, -9.22337203685477580800e+18, PT ;  /* 0xdf0000000200780b */ /* 0x000fe20003f0c000 */
[----:B------:R-:W-:Y:S11]  /*1840*/  IMAD.MOV.U32 R0, RZ, RZ, RZ ;  /* 0x000000ffff007224 */ /* 0x000ff600078e00ff */
[----:B------:R-:W-:Y:S01]  /*1850*/  @!UPT UIADD3 URZ, URZ, URZ, URZ ;  /* 0x0000003f3f3ff290 */ /* 0x000fe2000fffe03f */
[----:B------:R-:W-:Y:S05]  /*1860*/  @!P0 BRA `(.L_x_18) ;  /* 0x0000000000608947 */ /* 0x000fea0003800000 */
[----:B------:R-:W-:Y:S01]  /*1870*/  SHF.R.U32.HI R3, RZ, 0x17, R2 ;  /* 0x00000017ff037819 */ /* 0x000fe20000011602 */
[----:B------:R-:W-:Y:S01]  /*1880*/  IMAD.SHL.U32 R8, R2, 0x100, RZ ;  /* 0x0000010002087824 */ /* 0x000fe200078e00ff */
[----:B------:R-:W-:Y:S01]  /*1890*/  CS2R R10, SRZ ;  /* 0x00000000000a7805 */ /* 0x000fe2000001ff00 */
[----:B------:R-:W-:Y:S01]  /*18a0*/  IMAD.U32 R15, RZ, RZ, UR12 ;  /* 0x0000000cff0f7e24 */ /* 0x000fe2000f8e00ff */
[----:B------:R-:W-:Y:S01]  /*18b0*/  LOP3.LUT R3, R3, 0xff, RZ, 0xc0, !PT ;  /* 0x000000ff03037812 */ /* 0x000fe200078ec0ff */
[----:B------:R-:W-:Y:S01]  /*18c0*/  IMAD.U32 R0, RZ, RZ, UR12 ;  /* 0x0000000cff007e24 */ /* 0x000fe2000f8e00ff */
[----:B------:R-:W-:Y:S02]  /*18d0*/  SHF.R.U32.HI R8, RZ, 0x1, R8 ;  /* 0x00000001ff087819 */ /* 0x000fe40000011608 */
[----:B------:R-:W-:Y:S02]  /*18e0*/  IADD3 R3, -R3, 0xbd, RZ ;  /* 0x000000bd03037810 */ /* 0x000fe40007ffe1ff */
[----:B------:R-:W-:Y:S02]  /*18f0*/  LOP3.LUT R8, R8, 0x40000000, RZ, 0xfc, !PT ;  /* 0x4000000008087812 */ /* 0x000fe400078efcff */
[C---:B------:R-:W-:Y:S11]  /*1900*/  ISETP.GT.AND P1, PT, R3.reuse, 0x3f, PT ;  /* 0x0000003f0300780c */ /* 0x040ff60003f24270 */
[----:B------:R-:W-:Y:S02]  /*1910*/  @!UPT UIADD3 URZ, URZ, URZ, URZ ;  /* 0x0000003f3f3ff290 */ /* 0x000fe4000fffe03f */
[C---:B------:R-:W-:Y:S02]  /*1920*/  @!P1 IADD3 R14, -R3.reuse, 0x40, RZ ;  /* 0x00000040030e9810 */ /* 0x040fe40007ffe1ff */
[----:B------:R-:W-:Y:S02]  /*1930*/  @!P1 ISETP.NE.AND P0, PT, R3, RZ, PT ;  /* 0x000000ff0300920c */ /* 0x000fe40003f05270 */
[--C-:B------:R-:W-:Y:S02]  /*1940*/  @!P1 SHF.L.U64.HI R14, R15, R14, R8.reuse ;  /* 0x0000000e0f0e9219 */ /* 0x100fe40000010208 */
[-CC-:B------:R-:W-:Y:S02]  /*1950*/  @!P1 SHF.R.U64 R11, R0, R3.reuse, R8.reuse ;  /* 0x00000003000b9219 */ /* 0x180fe40000001208 */
[----:B------:R-:W-:Y:S02]  /*1960*/  @!P1 SHF.R.U32.HI R10, RZ, R3, R8 ;  /* 0x00000003ff0a9219 */ /* 0x000fe40000011608 */
[----:B------:R-:W-:Y:S02]  /*1970*/  @!P1 SEL R8, R14, RZ, P0 ;  /* 0x000000ff0e089207 */ /* 0x000fe40000000000 */
[----:B------:R-:W-:Y:S02]  /*1980*/  ISETP.GE.AND P1, PT, R2, RZ, PT ;  /* 0x000000ff0200720c */ /* 0x000fe40003f26270 */
[----:B------:R-:W-:Y:S05]  /*1990*/  LEA.HI R11, P0, R8, R11, RZ, 0x1 ;  /* 0x0000000b080b7211 */ /* 0x000fea00078108ff */
[----:B------:R-:W-:Y:S01]  /*19a0*/  IMAD.X R10, RZ, RZ, R10, P0 ;  /* 0x000000ffff0a7224 */ /* 0x000fe200000e060a */
[-C--:B------:R-:W-:Y:S04]  /*19b0*/  IADD3 R0, P0, RZ, -R11.reuse, RZ ;  /* 0x8000000bff007210 */ /* 0x080fe80007f1e0ff */
[----:B------:R-:W-:Y:S01]  /*19c0*/  SEL R0, R0, R11, !P1 ;  /* 0x0000000b00007207 */ /* 0x000fe20004800000 */
[----:B------:R-:W-:Y:S05]  /*19d0*/  IMAD.X R3, RZ, RZ, ~R10, P0 ;  /* 0x000000ffff037224 */ /* 0x000fea00000e0e0a */
[----:B------:R-:W-:Y:S02]  /*19e0*/  SEL R3, R3, R10, !P1 ;  /* 0x0000000a03037207 */ /* 0x000fe40004800000 */
.L_x_18:
[----:B------:R-:W-:Y:S05]  /*19f0*/  BSYNC B0 ;  /* 0x0000000000007941 */ /* 0x000fea0003800000 */
.L_x_17:
[----:B------:R-:W-:Y:S04]  /*1a00*/  MOV R2, R0 ;  /* 0x0000000000027202 */ /* 0x000fe80000000f00 */
[----:B------:R-:W0:Y:S02]  /*1a10*/  I2F.S64 R14, R2 ;  /* 0x00000002000e7312 */ /* 0x000e240000301400 */
[----:B0-----:R-:W-:Y:S07]  /*1a20*/  FMUL R20, R14, UR9 ;  /* 0x000000090e147c20 */ /* 0x001fee0008400000 */
.L_x_16:
[----:B------:R-:W-:Y:S01]  /*1a30*/  IMAD.MOV.U32 R8, RZ, RZ, R19 ;  /* 0x000000ffff087224 */ /* 0x000fe200078e0013 */
[----:B------:R-:W-:Y:S01]  /*1a40*/  ISETP.LE.AND P0, PT, RZ, UR8, PT ;  /* 0x00000008ff007c0c */ /* 0x000fe2000bf03270 */
[----:B------:R-:W-:Y:S01]  /*1a50*/  IMAD.MOV.U32 R11, RZ, RZ, R18 ;  /* 0x000000ffff0b7224 */ /* 0x000fe200078e0012 */
[----:B------:R-:W-:Y:S01]  /*1a60*/  MOV R10, R17 ;  /* 0x00000011000a7202 */ /* 0x000fe20000000f00 */
[----:B------:R-:W-:Y:S01]  /*1a70*/  IMAD.MOV.U32 R15, RZ, RZ, R16 ;  /* 0x000000ffff0f7224 */ /* 0x000fe200078e0010 */
[----:B------:R-:W-:Y:S11]  /*1a80*/  FSETP.NEU.OR P0, PT, R20, RZ, !P0 ;  /* 0x000000ff1400720b */ /* 0x000ff6000470d400 */
[----:B------:R-:W-:Y:S02]  /*1a90*/  @!UPT UIADD3 URZ, URZ, URZ, URZ ;  /* 0x0000003f3f3ff290 */ /* 0x000fe4000fffe03f */
[----:B------:R-:W-:Y:S05]  /*1aa0*/  @P0 BRA `(.L_x_15) ;  /* 0x0000000000400947 */ /* 0x000fea0003800000 */
[C---:B------:R-:W-:Y:S11]  /*1ab0*/  FSETP.GT.AND P2, PT, R14.reuse, RZ, PT ;  /* 0x000000ff0e00720b */ /* 0x040ff60003f44000 */
[----:B------:R-:W-:Y:S02]  /*1ac0*/  @!UPT UIADD3 URZ, URZ, URZ, URZ ;  /* 0x0000003f3f3ff290 */ /* 0x000fe4000fffe03f */
[----:B------:R-:W-:Y:S01]  /*1ad0*/  @!P2 MOV R11, R18 ;  /* 0x00000012000ba202 */ /* 0x000fe20000000f00 */
[C---:B------:R-:W-:Y:S01]  /*1ae0*/  @!P2 FADD R20, R14.reuse, -1 ;  /* 0xbf8000000e14a421 */ /* 0x040fe20000000000 */
[----:B------:R-:W-:Y:S01]  /*1af0*/  @!P2 MOV R15, R16 ;  /* 0x00000010000fa202 */ /* 0x000fe20000000f00 */
[----:B------:R-:W-:Y:S01]  /*1b00*/  @P2 FADD R0, R14, 1 ;  /* 0x3f8000000e002421 */ /* 0x000fe20000000000 */
[----:B------:R-:W-:Y:S02]  /*1b10*/  @!P2 IMAD.MOV.U32 R8, RZ, RZ, R19 ;  /* 0x000000ffff08a224 */ /* 0x000fe400078e0013 */
[----:B------:R-:W-:Y:S01]  /*1b20*/  @!P2 FSETP.GEU.AND P1, PT, R13, R20, PT ;  /* 0x000000140d00a20b */ /* 0x000fe20003f2e000 */
[----:B------:R-:W-:Y:S01]  /*1b30*/  @!P2 IMAD.MOV.U32 R10, RZ, RZ, R17 ;  /* 0x000000ffff0aa224 */ /* 0x000fe200078e0011 */
[----:B------:R-:W-:Y:S01]  /*1b40*/  @P2 FSETP.GEU.AND P0, PT, R0, R7, PT ;  /* 0x000000070000220b */ /* 0x000fe20003f0e000 */
[----:B------:R-:W-:Y:S01]  /*1b50*/  @P2 IMAD.MOV.U32 R8, RZ, RZ, R19 ;  /* 0x000000ffff082224 */ /* 0x000fe200078e0013 */
[----:B------:R-:W-:Y:S01]  /*1b60*/  @!P2 FSEL R20, R20, R13, !P1 ;  /* 0x0000000d1414a208 */ /* 0x000fe20004800000 */
[----:B------:R-:W-:Y:S01]  /*1b70*/  @P2 IMAD.MOV.U32 R11, RZ, RZ, R18 ;  /* 0x000000ffff0b2224 */ /* 0x000fe200078e0012 */
[----:B------:R-:W-:Y:S01]  /*1b80*/  @P2 MOV R10, R17 ;  /* 0x00000011000a2202 */ /* 0x000fe20000000f00 */
[----:B------:R-:W-:Y:S01]  /*1b90*/  @P2 IMAD.MOV.U32 R15, RZ, RZ, R16 ;  /* 0x000000ffff0f2224 */ /* 0x000fe200078e0010 */
[----:B------:R-:W-:Y:S02]  /*1ba0*/  @P2 FSEL R20, R0, R7, !P0 ;  /* 0x0000000700142208 */ /* 0x000fe40004000000 */
.L_x_15:
[----:B------:R-:W-:Y:S05]  /*1bb0*/  BSYNC B1 ;  /* 0x0000000000017941 */ /* 0x000fea0003800000 */
.L_x_13:
[C---:B------:R-:W-:Y:S04]  /*1bc0*/  LEA R2, P0, R12.reuse, UR6, 0x2 ;  /* 0x000000060c027c11 */ /* 0x040fe8000f8010ff */
[C-C-:B------:R-:W-:Y:S02]  /*1bd0*/  LEA.HI.X R3, R12.reuse, UR7, R5.reuse, 0x2, P0 ;  /* 0x000000070c037c11 */ /* 0x140fe400080f1405 */
[----:B------:R-:W-:Y:S03]  /*1be0*/  IADD3 R12, P0, R12, UR13, RZ ;  /* 0x0000000d0c0c7c10 */ /* 0x000fe6000ff1e0ff */
[----:B------:R1:W-:Y:S02]  /*1bf0*/  STG.E desc[UR16][R2.64], R20 ;  /* 0x0000001402007986 */ /* 0x0003e4000c101910 */
[----:B------:R-:W-:Y:S01]  /*1c00*/  IMAD.X R5, RZ, RZ, R5, P0 ;  /* 0x000000ffff057224 */ /* 0x000fe200000e0605 */
[----:B------:R-:W-:Y:S04]  /*1c10*/  ISETP.GE.U32.AND P0, PT, R12, UR4, PT ;  /* 0x000000040c007c0c */ /* 0x000fe8000bf06070 */
[----:B------:R-:W-:Y:S11]  /*1c20*/  ISETP.GE.U32.AND.EX P0, PT, R5, UR5, PT, P0 ;  /* 0x0000000505007c0c */ /* 0x000ff6000bf06100 */
[----:B------:R-:W-:Y:S02]  /*1c30*/  @!UPT UIADD3 URZ, URZ, URZ, URZ ;  /* 0x0000003f3f3ff290 */ /* 0x000fe4000fffe03f */
[----:B------:R-:W-:Y:S05]  /*1c40*/  @!P0 BRA `(.L_x_19) ;  /* 0xfffffff800148947 */ /* 0x000fea000383ffff */
[----:B------:R-:W-:Y:S05]  /*1c50*/  BSYNC B2 ;  /* 0x0000000000027941 */ /* 0x000fea0003800000 */
.L_x_12:
[----:B------:R-:W-:Y:S01]  /*1c60*/  MOV R5, R15 ;  /* 0x0000000f00057202 */ /* 0x000fe20000000f00 */
[----:B------:R-:W-:Y:S04]  /*1c70*/  STL.64 [R1+0x38], R10 ;  /* 0x0000380a01007387 */ /* 0x000fe80000100a00 */
[----:B------:R-:W-:Y:S04]  /*1c80*/  STL.64 [R1+0x40], R8 ;  /* 0x0000400801007387 */ /* 0x000fe80000100a00 */
[----:B------:R-:W-:Y:S01]  /*1c90*/  STL.64 [R1+0x30], R4 ;  /* 0x0000300401007387 */ /* 0x000fe20000100a00 */
[----:B------:R-:W-:Y:S05]  /*1ca0*/  EXIT ;  /* 0x000000000000794d */ /* 0x000fea0003800000 */
.L_x_20:
        /* <DEDUP_REMOVED lines=13> */
.L_x_1382:


//--------------------- .text._ZN7cutlass9reference6device6kernel12BlockForEachINS_6half_tENS1_6detail17RandomUniformFuncIS4_EEEEvPT_mNT0_6ParamsE --------------------------
	.section	.text._ZN7cutlass9reference6device6kernel12BlockForEachINS_6half_tENS1_6detail17RandomUniformFuncIS4_EEEEvPT_mNT0_6ParamsE,"ax",@progbits
	.align	128
        .global         _ZN7cutlass9reference6device6kernel12BlockForEachINS_6half_tENS1_6detail17RandomUniformFuncIS4_EEEEvPT_mNT0_6ParamsE
        .type           _ZN7cutlass9reference6device6kernel12BlockForEachINS_6half_tENS1_6detail17RandomUniformFuncIS4_EEEEvPT_mNT0_6ParamsE,@function
        .size           _ZN7cutlass9reference6device6kernel12BlockForEachINS_6half_tENS1_6detail17RandomUniformFuncIS4_EEEEvPT_mNT0_6ParamsE,(.L_x_1383 - _ZN7cutlass9reference6device6kernel12BlockForEachINS_6half_tENS1_6detail17RandomUniformFuncIS4_EEEEvPT_mNT0_6ParamsE)
        .other          _ZN7cutlass9reference6device6kernel12BlockForEachINS_6half_tENS1_6detail17RandomUniformFuncIS4_EEEEvPT_mNT0_6ParamsE,@"STO_CUDA_ENTRY STV_DEFAULT"
_ZN7cutlass9reference6device6kernel12BlockForEachINS_6half_tENS1_6detail17RandomUniformFuncIS4_EEEEvPT_mNT0_6ParamsE:
.text._ZN7cutlass9reference6device6kernel12BlockForEachINS_6half_tENS1_6detail17RandomUniformFuncIS4_EEEEvPT_mNT0_6ParamsE:
        /* <DEDUP_REMOVED lines=20> */
[----:B------:R-:W-:Y:S01]  /*0140*/  IMAD R2, R2, -0x658354e5, RZ ;  /* 0x9a7cab1b02027824 */ /* 0x000fe200078e02ff */
[----:B----4-:R-:W-:Y:S01]  /*0150*/  PRMT R13, R13, 0x654, R4 ;  /* 0x000006540d0d7816 */ /* 0x010fe20000000004 */
[C---:B------:R-:W-:Y:S01]  /*0160*/  VIADD R7, R3.reuse, 0x75bcd15 ;  /* 0x075bcd1503077836 */ /* 0x040fe20000000000 */
[C---:B------:R-:W-:Y:S01]  /*0170*/  LOP3.LUT R4, R3.reuse, 0x159a55e5, RZ, 0x3c, !PT ;  /* 0x159a55e503047812 */ /* 0x040fe200078e3cff */
[C---:B------:R-:W-:Y:S01]  /*0180*/  VIADD R5, R2.reuse, 0x1f123bb5 ;  /* 0x1f123bb502057836 */ /* 0x040fe20000000000 */
[C---:B------:R-:W-:Y:S01]  /*0190*/  IADD3 R6, R3.reuse, 0x64f0c9, R2 ;  /* 0x0064f0c903067810 */ /* 0x040fe20007ffe002 */
[----:B------:R-:W-:Y:S01]  /*01a0*/  VIADD R3, R3, 0x583f19 ;  /* 0x00583f1903037836 */ /* 0x000fe20000000000 */
[----:B------:R-:W4:Y:S01]  /*01b0*/  LDC.64 R16, c[0x0][0x238] ;  /* 0x00008e00ff107b82 */ /* 0x000f220000000a00 */
[----:B------:R-:W-:Y:S01]  /*01c0*/  LOP3.LUT R2, R2, 0x5491333, RZ, 0x3c, !PT ;  /* 0x0549133302027812 */ /* 0x000fe200078e3cff */
[----:B-1----:R2:W-:Y:S04]  /*01d0*/  STL.64 [R1+0x28], R12 ;  /* 0x0000280c01007387 */ /* 0x0025e80000100a00 */
[----:B------:R1:W-:Y:S02]  /*01e0*/  STL.64 [R1+0x30], R6 ;  /* 0x0000300601007387 */ /* 0x0003e40000100a00 */
[----:B------:R-:W5:Y:S02]  /*01f0*/  LDC R0, c[0x0][0x230] ;  /* 0x00008c00ff007b82 */ /* 0x000f640000000800 */
[----:B0-----:R1:W-:Y:S04]  /*0200*/  STL.64 [R1], R18 ;  /* 0x0000001201007387 */ /* 0x0013e80000100a00 */
[----:B------:R1:W-:Y:S02]  /*0210*/  STL.64 [R1+0x38], R4 ;  /* 0x0000380401007387 */ /* 0x0003e40000100a00 */
[----:B------:R-:W0:Y:S02]  /*0220*/  LDC.64 R8, c[0x0][0x240] ;  /* 0x00009000ff087b82 */ /* 0x000e240000000a00 */
[----:B---3--:R1:W-:Y:S04]  /*0230*/  STL.64 [R1+0x8], R10 ;  /* 0x0000080a01007387 */ /* 0x0083e80000100a00 */
[----:B------:R1:W-:Y:S04]  /*0240*/  STL.64 [R1+0x40], R2 ;  /* 0x0000400201007387 */ /* 0x0003e80000100a00 */
[----:B----4-:R1:W-:Y:S01]  /*0250*/  STL.64 [R1+0x18], R16 ;  /* 0x0000181001007387 */ /* 0x0103e20000100a00 */
[----:B--2---:R-:W-:-:S02]  /*0260*/  IMAD R13, R15, UR4, R14 ;  /* 0x000000040f0d7c24 */ /* 0x004fc4000f8e020e */
[----:B------:R-:W-:Y:S01]  /*0270*/  IMAD.MOV.U32 R12, RZ, RZ, RZ ;  /* 0x000000ffff0c7224 */ /* 0x000fe200078e00ff */
[----:B-----5:R1:W-:Y:S02]  /*0280*/  STL [R1+0x10], R0 ;  /* 0x0000100001007387 */ /* 0x0203e40000100800 */
[----:B------:R-:W-:Y:S02]  /*0290*/  ISETP.NE.AND P0, PT, R13, RZ, PT ;  /* 0x000000ff0d00720c */ /* 0x000fe40003f05270 */
[----:B0-----:R1:W-:Y:S11]  /*02a0*/  STL.64 [R1+0x20], R8 ;  /* 0x0000200801007387 */ /* 0x0013f60000100a00 */
[----:B------:R-:W-:Y:S05]  /*02b0*/  @!P0 BRA `(.L_x_22) ;  /* 0x0000000c00f88947 */ /* 0x000fea0003800000 */
[----:B------:R-:W-:Y:S01]  /*02c0*/  HFMA2.MMA R21, -RZ, RZ, 0, 0 ;  /* 0x00000000ff157435 */ /* 0x000fe200000001ff */
[----:B-1----:R-:W-:Y:S02]  /*02d0*/  MOV R11, R13 ;  /* 0x0000000d000b7202 */ /* 0x002fe40000000f00 */
[----:B------:R-:W-:-:S08]  /*02e0*/  MOV R8, R12 ;  /* 0x0000000c00087202 */ /* 0x000fd00000000f00 */
.L_x_28:
[----:B------:R-:W-:Y:S01]  /*02f0*/  LOP3.LUT P0, RZ, R11, 0x3, RZ, 0xc0, !PT ;  /* 0x000000030bff7812 */ /* 0x000fe2000780c0ff */
[----:B------:R-:W-:-:S12]  /*0300*/  BSSY B0, `(.L_x_23) ;  /* 0x00000f2000007945 */ /* 0x000fd80003800000 */
[----:B0-----:R-:W-:Y:S05]  /*0310*/  @!P0 BRA `(.L_x_24) ;  /* 0x0000000c00c08947 */ /* 0x001fea0003800000 */
[----:B------:R-:W-:Y:S02]  /*0320*/  HFMA2.MMA R19, -RZ, RZ, 0, 0 ;  /* 0x00000000ff137435 */ /* 0x000fe400000001ff */
.L_x_27:
[----:B------:R-:W-:Y:S01]  /*0330*/  IMAD.MOV.U32 R20, RZ, RZ, RZ ;  /* 0x000000ffff147224 */ /* 0x000fe200078e00ff */
[----:B0-----:R-:W-:Y:S02]  /*0340*/  CS2R R2, SRZ ;  /* 0x0000000000027805 */ /* 0x001fe4000001ff00 */
[----:B------:R-:W-:Y:S01]  /*0350*/  CS2R R4, SRZ ;  /* 0x0000000000047805 */ /* 0x000fe2000001ff00 */
[----:B------:R-:W-:-:S07]  /*0360*/  IMAD.MOV.U32 R7, RZ, RZ, RZ ;  /* 0x000000ffff077224 */ /* 0x000fce00078e00ff */
.L_x_26:
        /* <DEDUP_REMOVED lines=8> */
.L_x_25:
[----:B------:R-:W-:Y:S02]  /*03f0*/  IMAD.MOV.U32 R10, RZ, RZ, 0x1 ;  /* 0x00000001ff0a7424 */ /* 0x000fe400078e00ff */
[----:B------:R-:W-:-:S03]  /*0400*/  IMAD.MOV.U32 R14, RZ, RZ, R24 ;  /* 0x000000ffff0e7224 */ /* 0x000fc600078e0018 */
[----:B------:R-:W-:Y:S01]  /*0410*/  SHF.L.U32 R15, R10, R17, RZ ;  /* 0x000000110a0f7219 */ /* 0x000fe200000006ff */
[----:B------:R-:W-:-:S03]  /*0420*/  IMAD R10, R20, 0x20, R17 ;  /* 0x00000020140a7824 */ /* 0x000fc600078e0211 */
[----:B-----5:R-:W-:Y:S01]  /*0430*/  LOP3.LUT P0, RZ, R0, R15, RZ, 0xc0, !PT ;  /* 0x0000000f00ff7212 */ /* 0x020fe2000780c0ff */
[----:B------:R-:W-:Y:S02]  /*0440*/  IMAD R10, R10, 0x5, RZ ;  /* 0x000000050a0a7824 */ /* 0x000fe400078e02ff */
[----:B------:R-:W-:Y:S02]  /*0450*/  IMAD.MOV.U32 R15, RZ, RZ, R9 ;  /* 0x000000ffff0f7224 */ /* 0x000fe400078e0009 */
[----:B------:R-:W-:-:S08]  /*0460*/  IMAD.WIDE R22, R10, 0x4, R14 ;  /* 0x000000040a167825 */ /* 0x000fd000078e020e */
[----:B------:R-:W2:Y:S04]  /*0470*/  @P0 LDG.E R16, desc[UR16][R22.64] ;  /* 0x0000001016100981 */ /* 0x000ea8000c1e1900 */
[----:B------:R-:W3:Y:S04]  /*0480*/  @P0 LDG.E R10, desc[UR16][R22.64+0x8] ;  /* 0x00000810160a0981 */ /* 0x000ee8000c1e1900 */
[----:B------:R-:W4:Y:S01]  /*0490*/  @P0 LDG.E R15, desc[UR16][R22.64+0xc] ;  /* 0x00000c10160f0981 */ /* 0x000f22000c1e1900 */
[----:B------:R-:W-:-:S03]  /*04a0*/  IMAD.MOV.U32 R14, RZ, RZ, 0x2 ;  /* 0x00000002ff0e7424 */ /* 0x000fc600078e00ff */
[----:B------:R-:W4:Y:S02]  /*04b0*/  @P0 LDG.E R27, desc[UR16][R22.64+0x4] ;  /* 0x00000410161b0981 */ /* 0x000f24000c1e1900 */
[----:B------:R-:W-:Y:S02]  /*04c0*/  SHF.L.U32 R29, R14, R17, RZ ;  /* 0x000000110e1d7219 */ /* 0x000fe400000006ff */
[----:B------:R-:W4:Y:S02]  /*04d0*/  @P0 LDG.E R14, desc[UR16][R22.64+0x10] ;  /* 0x00001010160e0981 */ /* 0x000f24000c1e1900 */
[----:B------:R-:W-:Y:S02]  /*04e0*/  LOP3.LUT P1, RZ, R0, R29, RZ, 0xc0, !PT ;  /* 0x0000001d00ff7212 */ /* 0x000fe4000782c0ff */
[----:B--2---:R-:W-:-:S11]  /*04f0*/  @P0 LOP3.LUT R7, R7, R16, RZ, 0x3c, !PT ;  /* 0x0000001007070212 */ /* 0x004fd600078e3cff */
[----:B------:R-:W2:Y:S01]  /*0500*/  @P1 LDG.E R16, desc[UR16][R22.64+0x14] ;  /* 0x0000141016101981 */ /* 0x000ea2000c1e1900 */
[----:B---3--:R-:W-:-:S03]  /*0510*/  @P0 LOP3.LUT R5, R5, R10, RZ, 0x3c, !PT ;  /* 0x0000000a05050212 */ /* 0x008fc600078e3cff */
[----:B------:R-:W3:Y:S01]  /*0520*/  @P1 LDG.E R10, desc[UR16][R22.64+0x1c] ;  /* 0x00001c10160a1981 */ /* 0x000ee2000c1e1900 */
[----:B----4-:R-:W-:-:S03]  /*0530*/  @P0 LOP3.LUT R2, R2, R15, RZ, 0x3c, !PT ;  /* 0x0000000f02020212 */ /* 0x010fc600078e3cff */
[----:B------:R-:W4:Y:S01]  /*0540*/  @P1 LDG.E R15, desc[UR16][R22.64+0x20] ;  /* 0x00002010160f1981 */ /* 0x000f22000c1e1900 */
[----:B------:R-:W-:Y:S01]  /*0550*/  @P0 LOP3.LUT R3, R3, R14, RZ, 0x3c, !PT ;  /* 0x0000000e03030212 */ /* 0x000fe200078e3cff */
[----:B------:R-:W-:-:S05]  /*0560*/  IMAD.MOV.U32 R14, RZ, RZ, 0x4 ;  /* 0x00000004ff0e7424 */ /* 0x000fca00078e00ff */
[----:B------:R-:W-:Y:S02]  /*0570*/  SHF.L.U32 R29, R14, R17, RZ ;  /* 0x000000110e1d7219 */ /* 0x000fe400000006ff */
[----:B------:R-:W4:Y:S01]  /*0580*/  @P1 LDG.E R14, desc[UR16][R22.64+0x24] ;  /* 0x00002410160e1981 */ /* 0x000f22000c1e1900 */
[----:B------:R-:W-:-:S03]  /*0590*/  @P0 LOP3.LUT R4, R4, R27, RZ, 0x3c, !PT ;  /* 0x0000001b04040212 */ /* 0x000fc600078e3cff */
[----:B------:R-:W4:Y:S01]  /*05a0*/  @P1 LDG.E R27, desc[UR16][R22.64+0x18] ;  /* 0x00001810161b1981 */ /* 0x000f22000c1e1900 */
        /* <DEDUP_REMOVED lines=143> */
[----:B------:R-:W-:-:S13]  /*0ea0*/  LOP3.LUT P1, RZ, R0, R29, RZ, 0xc0, !PT ;  /* 0x0000001d00ff7212 */ /* 0x000fda000782c0ff */
[----:B------:R-:W4:Y:S01]  /*0eb0*/  @P1 LDG.E R29, desc[UR16][R22.64+0x108] ;  /* 0x00010810161d1981 */ /* 0x000f22000c1e1900 */
[----:B--2---:R-:W-:-:S03]  /*0ec0*/  @P0 LOP3.LUT R7, R7, R16, RZ, 0x3c, !PT ;  /* 0x0000001007070212 */ /* 0x004fc600078e3cff */
[----:B------:R-:W2:Y:S01]  /*0ed0*/  @P1 LDG.E R16, desc[UR16][R22.64+0x104] ;  /* 0x0001041016101981 */ /* 0x000ea2000c1e1900 */
[----:B---3--:R-:W-:-:S03]  /*0ee0*/  @P0 LOP3.LUT R5, R5, R10, RZ, 0x3c, !PT ;  /* 0x0000000a05050212 */ /* 0x008fc600078e3cff */
[----:B------:R-:W3:Y:S01]  /*0ef0*/  @P1 LDG.E R10, desc[UR16][R22.64+0x10c] ;  /* 0x00010c10160a1981 */ /* 0x000ee2000c1e1900 */
[----:B----4-:R-:W-:-:S03]  /*0f00*/  @P0 LOP3.LUT R2, R2, R15, RZ, 0x3c, !PT ;  /* 0x0000000f02020212 */ /* 0x010fc600078e3cff */
[----:B------:R-:W4:Y:S01]  /*0f10*/  @P1 LDG.E R15, desc[UR16][R22.64+0x110] ;  /* 0x00011010160f1981 */ /* 0x000f22000c1e1900 */
[----:B------:R-:W-:Y:S01]  /*0f20*/  @P0 LOP3.LUT R3, R3, R14, RZ, 0x3c, !PT ;  /* 0x0000000e03030212 */ /* 0x000fe200078e3cff */
[----:B------:R-:W-:Y:S01]  /*0f30*/  IMAD.MOV.U32 R14, RZ, RZ, 0x4000 ;  /* 0x00004000ff0e7424 */ /* 0x000fe200078e00ff */
[----:B------:R-:W-:-:S04]  /*0f40*/  @P0 LOP3.LUT R4, R4, R27, RZ, 0x3c, !PT ;  /* 0x0000001b04040212 */ /* 0x000fc800078e3cff */
[----:B------:R-:W-:Y:S02]  /*0f50*/  SHF.L.U32 R27, R14, R17, RZ ;  /* 0x000000110e1b7219 */ /* 0x000fe400000006ff */
[----:B------:R-:W4:Y:S02]  /*0f60*/  @P1 LDG.E R14, desc[UR16][R22.64+0x114] ;  /* 0x00011410160e1981 */ /* 0x000f24000c1e1900 */
[----:B------:R-:W-:-:S13]  /*0f70*/  LOP3.LUT P0, RZ, R0, R27, RZ, 0xc0, !PT ;  /* 0x0000001b00ff7212 */ /* 0x000fda000780c0ff */
[----:B------:R-:W4:Y:S01]  /*0f80*/  @P0 LDG.E R27, desc[UR16][R22.64+0x11c] ;  /* 0x00011c10161b0981 */ /* 0x000f22000c1e1900 */
[----:B--2---:R-:W-:-:S03]  /*0f90*/  @P1 LOP3.LUT R7, R7, R16, RZ, 0x3c, !PT ;  /* 0x0000001007071212 */ /* 0x004fc600078e3cff */
[----:B------:R-:W2:Y:S01]  /*0fa0*/  @P0 LDG.E R18, desc[UR16][R22.64+0x128] ;  /* 0x0001281016120981 */ /* 0x000ea2000c1e1900 */
[----:B---3--:R-:W-:-:S03]  /*0fb0*/  @P1 LOP3.LUT R5, R5, R10, RZ, 0x3c, !PT ;  /* 0x0000000a05051212 */ /* 0x008fc600078e3cff */
[----:B------:R-:W3:Y:S01]  /*0fc0*/  @P0 LDG.E R16, desc[UR16][R22.64+0x118] ;  /* 0x0001181016100981 */ /* 0x000ee2000c1e1900 */
[----:B----4-:R-:W-:-:S03]  /*0fd0*/  @P1 LOP3.LUT R2, R2, R15, RZ, 0x3c, !PT ;  /* 0x0000000f02021212 */ /* 0x010fc600078e3cff */
[----:B------:R-:W4:Y:S04]  /*0fe0*/  @P0 LDG.E R10, desc[UR16][R22.64+0x120] ;  /* 0x00012010160a0981 */ /* 0x000f28000c1e1900 */
[----:B------:R-:W2:Y:S01]  /*0ff0*/  @P0 LDG.E R15, desc[UR16][R22.64+0x124] ;  /* 0x00012410160f0981 */ /* 0x000ea2000c1e1900 */
[----:B------:R-:W-:Y:S02]  /*1000*/  @P1 LOP3.LUT R4, R4, R29, RZ, 0x3c, !PT ;  /* 0x0000001d04041212 */ /* 0x000fe400078e3cff */
[----:B------:R-:W-:Y:S01]  /*1010*/  @P1 LOP3.LUT R3, R3, R14, RZ, 0x3c, !PT ;  /* 0x0000000e03031212 */ /* 0x000fe200078e3cff */
[----:B------:R-:W-:-:S05]  /*1020*/  IMAD.MOV.U32 R14, RZ, RZ, 0x8000 ;  /* 0x00008000ff0e7424 */ /* 0x000fca00078e00ff */
[----:B------:R-:W-:-:S04]  /*1030*/  SHF.L.U32 R29, R14, R17, RZ ;  /* 0x000000110e1d7219 */ /* 0x000fc800000006ff */
[----:B------:R-:W-:Y:S02]  /*1040*/  LOP3.LUT P1, RZ, R0, R29, RZ, 0xc0, !PT ;  /* 0x0000001d00ff7212 */ /* 0x000fe4000782c0ff */
[----:B------:R-:W-:-:S11]  /*1050*/  @P0 LOP3.LUT R4, R4, R27, RZ, 0x3c, !PT ;  /* 0x0000001b04040212 */ /* 0x000fd600078e3cff */
[----:B------:R-:W2:Y:S04]  /*1060*/  @P1 LDG.E R14, desc[UR16][R22.64+0x134] ;  /* 0x00013410160e1981 */ /* 0x000ea8000c1e1900 */
[----:B------:R-:W2:Y:S01]  /*1070*/  @P1 LDG.E R27, desc[UR16][R22.64+0x138] ;  /* 0x00013810161b1981 */ /* 0x000ea2000c1e1900 */
[----:B---3--:R-:W-:-:S03]  /*1080*/  @P0 LOP3.LUT R7, R7, R16, RZ, 0x3c, !PT ;  /* 0x0000001007070212 */ /* 0x008fc600078e3cff */
[----:B------:R-:W3:Y:S01]  /*1090*/  @P1 LDG.E R16, desc[UR16][R22.64+0x12c] ;  /* 0x00012c1016101981 */ /* 0x000ee2000c1e1900 */
[----:B----4-:R-:W-:-:S03]  /*10a0*/  @P0 LOP3.LUT R5, R5, R10, RZ, 0x3c, !PT ;  /* 0x0000000a05050212 */ /* 0x010fc600078e3cff */
[----:B------:R-:W4:Y:S01]  /*10b0*/  @P1 LDG.E R10, desc[UR16][R22.64+0x13c] ;  /* 0x00013c10160a1981 */ /* 0x000f22000c1e1900 */
[----:B--2---:R-:W-:-:S03]  /*10c0*/  @P0 LOP3.LUT R2, R2, R15, RZ, 0x3c, !PT ;  /* 0x0000000f02020212 */ /* 0x004fc600078e3cff */
[----:B------:R-:W2:Y:S01]  /*10d0*/  @P1 LDG.E R15, desc[UR16][R22.64+0x130] ;  /* 0x00013010160f1981 */ /* 0x000ea2000c1e1900 */
[----:B------:R-:W-:Y:S01]  /*10e0*/  VIADD R17, R17, 0x10 ;  /* 0x0000001011117836 */ /* 0x000fe20000000000 */
[----:B------:R-:W-:-:S04]  /*10f0*/  @P0 LOP3.LUT R3, R3, R18, RZ, 0x3c, !PT ;  /* 0x0000001203030212 */ /* 0x000fc800078e3cff */
[----:B------:R-:W-:Y:S02]  /*1100*/  ISETP.NE.AND P0, PT, R17, 0x20, PT ;  /* 0x000000201100780c */ /* 0x000fe40003f05270 */
[----:B------:R-:W-:Y:S02]  /*1110*/  @P1 LOP3.LUT R5, R5, R14, RZ, 0x3c, !PT ;  /* 0x0000000e05051212 */ /* 0x000fe400078e3cff */
[----:B------:R-:W-:Y:S02]  /*1120*/  @P1 LOP3.LUT R2, R2, R27, RZ, 0x3c, !PT ;  /* 0x0000001b02021212 */ /* 0x000fe400078e3cff */
[----:B---3--:R-:W-:Y:S02]  /*1130*/  @P1 LOP3.LUT R7, R7, R16, RZ, 0x3c, !PT ;  /* 0x0000001007071212 */ /* 0x008fe400078e3cff */
[----:B----4-:R-:W-:Y:S02]  /*1140*/  @P1 LOP3.LUT R3, R3, R10, RZ, 0x3c, !PT ;  /* 0x0000000a03031212 */ /* 0x010fe400078e3cff */
[----:B--2---:R-:W-:-:S03]  /*1150*/  @P1 LOP3.LUT R4, R4, R15, RZ, 0x3c, !PT ;  /* 0x0000000f04041212 */ /* 0x004fc600078e3cff */
        /* <DEDUP_REMOVED lines=12> */
.L_x_24:
[----:B------:R-:W-:Y:S05]  /*1220*/  BSYNC B0 ;  /* 0x0000000000007941 */ /* 0x000fea0003800000 */
.L_x_23:
[--C-:B------:R-:W-:Y:S01]  /*1230*/  SHF.R.U64 R11, R11, 0x2, R8.reuse ;  /* 0x000000020b0b7819 */ /* 0x100fe20000001208 */
[----:B------:R-:W-:Y:S01]  /*1240*/  VIADD R21, R21, 0x1 ;  /* 0x0000000115157836 */ /* 0x000fe20000000000 */
[----:B------:R-:W-:Y:S02]  /*1250*/  SHF.R.U32.HI R8, RZ, 0x2, R8 ;  /* 0x00000002ff087819 */ /* 0x000fe40000011608 */
[----:B------:R-:W-:-:S04]  /*1260*/  ISETP.NE.U32.AND P0, PT, R11, RZ, PT ;  /* 0x000000ff0b00720c */ /* 0x000fc80003f05070 */
[----:B------:R-:W-:-:S13]  /*1270*/  ISETP.NE.AND.EX P0, PT, R8, RZ, PT, P0 ;  /* 0x000000ff0800720c */ /* 0x000fda0003f05300 */
[----:B------:R-:W-:Y:S05]  /*1280*/  @!P0 BRA `(.L_x_22) ;  /* 0x0000000000048947 */ /* 0x000fea0003800000 */
[----:B------:R-:W-:Y:S05]  /*1290*/  BRA `(.L_x_28) ;  /* 0xfffffff000147947 */ /* 0x000fea000383ffff */
.L_x_22:
[----:B------:R-:W-:Y:S05]  /*12a0*/  BSYNC B1 ;  /* 0x0000000000017941 */ /* 0x000fea0003800000 */
.L_x_21:
[----:B------:R-:W-:Y:S01]  /*12b0*/  ULDC.64 UR4, c[0x0][0x218] ;  /* 0x0000860000047ab9 */ /* 0x000fe20000000a00 */
[----:B------:R2:W-:Y:S01]  /*12c0*/  STL.64 [R1+0x48], RZ ;  /* 0x000048ff01007387 */ /* 0x0005e20000100a00 */
[----:B------:R-:W-:-:S03]  /*12d0*/  ISETP.GE.U32.AND P0, PT, R13, UR4, PT ;  /* 0x000000040d007c0c */ /* 0x000fc6000bf06070 */
[----:B------:R2:W-:Y:S01]  /*12e0*/  STL [R1+0x50], RZ ;  /* 0x000050ff01007387 */ /* 0x0005e20000100800 */
[----:B------:R-:W-:-:S03]  /*12f0*/  ISETP.GE.U32.AND.EX P0, PT, R12, UR5, PT, P0 ;  /* 0x000000050c007c0c */ /* 0x000fc6000bf06100 */
[----:B------:R2:W-:Y:S10]  /*1300*/  STL.64 [R1+0x58], RZ ;  /* 0x000058ff01007387 */ /* 0x0005f40000100a00 */
[----:B------:R-:W-:Y:S05]  /*1310*/  @P0 EXIT ;  /* 0x000000000000094d */ /* 0x000fea0003800000 */
[----:B-1----:R-:W1:Y:S01]  /*1320*/  LDC R0, c[0x0][0x230] ;  /* 0x00008c00ff007b82 */ /* 0x002e620000000800 */
[----:B------:R-:W-:Y:S01]  /*1330*/  BSSY B2, `(.L_x_29) ;  /* 0x000008f000027945 */ /* 0x000fe20003800000 */
[----:B------:R-:W-:Y:S01]  /*1340*/  ULDC UR4, c[0x0][0x0] ;  /* 0x0000000000047ab9 */ /* 0x000fe20000000800 */
[----:B------:R-:W-:Y:S01]  /*1350*/  MOV R16, R4 ;  /* 0x0000000400107202 */ /* 0x000fe20000000f00 */
[----:B------:R-:W-:Y:S01]  /*1360*/  IMAD.MOV.U32 R18, RZ, RZ, R2 ;  /* 0x000000ffff127224 */ /* 0x000fe200078e0002 */
[----:B------:R-:W-:Y:S01]  /*1370*/  MOV R17, R5 ;  /* 0x0000000500117202 */ /* 0x000fe20000000f00 */
[----:B------:R-:W-:Y:S01]  /*1380*/  ULDC.64 UR6, c[0x0][0x238] ;  /* 0x00008e0000067ab9 */ /* 0x000fe20000000a00 */
[----:B------:R-:W-:Y:S01]  /*1390*/  MOV R19, R3 ;  /* 0x0000000300137202 */ /* 0x000fe20000000f00 */
[----:B------:R-:W3:Y:S01]  /*13a0*/  LDC.64 R14, c[0x0][0x228] ;  /* 0x00008a00ff0e7b82 */ /* 0x000ee20000000a00 */
[----:B------:R-:W-:Y:S01]  /*13b0*/  ULDC UR12, c[0x0][0xc] ;  /* 0x00000300000c7ab9 */ /* 0x000fe20000000800 */
[----:B------:R-:W-:Y:S01]  /*13c0*/  IMAD.MOV.U32 R20, RZ, RZ, R7 ;  /* 0x000000ffff147224 */ /* 0x000fe200078e0007 */
[----:B------:R-:W-:Y:S01]  /*13d0*/  DSETP.LT.AND P4, PT, RZ, UR6, PT ;  /* 0x00000006ff007e2a */ /* 0x000fe2000bf81000 */
[----:B------:R-:W-:Y:S01]  /*13e0*/  UIMAD UR12, UR4, UR12, URZ ;  /* 0x0000000c040c72a4 */ /* 0x000fe2000f8e023f */
[----:B------:R-:W-:Y:S01]  /*13f0*/  ULDC.64 UR14, c[0x0][0x238] ;  /* 0x00008e00000e7ab9 */ /* 0x000fe20000000a00 */
[----:B------:R-:W-:-:S02]  /*1400*/  ULDC UR8, c[0x0][0x248] ;  /* 0x0000920000087ab9 */ /* 0x000fc40000000800 */
[----:B------:R-:W4:Y:S01]  /*1410*/  LDC.64 R8, c[0x0][0x228] ;  /* 0x00008a00ff087b82 */ /* 0x000f220000000a00 */
[----:B------:R-:W-:Y:S01]  /*1420*/  ULDC UR10, c[0x0][0x240] ;  /* 0x00009000000a7ab9 */ /* 0x000fe20000000800 */
[----:B------:R-:W-:Y:S01]  /*1430*/  ULDC UR9, c[0x0][0x244] ;  /* 0x0000910000097ab9 */ /* 0x000fe20000000800 */
[----:B------:R-:W-:Y:S01]  /*1440*/  UMOV UR11, URZ ;  /* 0x0000003f000b7c82 */ /* 0x000fe20008000000 */
[----:B------:R-:W-:Y:S01]  /*1450*/  ULDC.64 UR4, c[0x0][0x218] ;  /* 0x0000860000047ab9 */ /* 0x000fe20000000a00 */
[----:B------:R-:W-:Y:S01]  /*1460*/  ULDC.64 UR6, c[0x0][0x210] ;  /* 0x0000840000067ab9 */ /* 0x000fe20000000a00 */
[----:B-1----:R-:W-:Y:S01]  /*1470*/  ISETP.GT.AND P3, PT, R0, -0x1, PT ;  /* 0xffffffff0000780c */ /* 0x002fe20003f64270 */
[----:B---3--:R-:W-:-:S12]  /*1480*/  FADD R14, -R14, R15 ;  /* 0x0000000f0e0e7221 */ /* 0x008fd80000000100 */
.L_x_37:
[----:B------:R-:W-:Y:S01]  /*1490*/  MOV R10, R17 ;  /* 0x00000011000a7202 */ /* 0x000fe20000000f00 */
[----:B0-----:R-:W-:Y:S01]  /*14a0*/  IMAD.MOV.U32 R4, RZ, RZ, R19 ;  /* 0x000000ffff047224 */ /* 0x001fe200078e0013 */
[----:B------:R-:W-:Y:S01]  /*14b0*/  MOV R15, R16 ;  /* 0x00000010000f7202 */ /* 0x000fe20000000f00 */
[----:B------:R-:W-:Y:S01]  /*14c0*/  IMAD.MOV.U32 R11, RZ, RZ, R18 ;  /* 0x000000ffff0b7224 */ /* 0x000fe200078e0012 */
[----:B------:R-:W-:Y:S04]  /*14d0*/  BSSY B1, `(.L_x_30) ;  /* 0x0000066000017945 */ /* 0x000fe80003800000 */
[----:B-1----:R-:W-:Y:S05]  /*14e0*/  @!P4 BRA `(.L_x_31) ;  /* 0x00000000004cc947 */ /* 0x002fea0003800000 */
[----:B------:R-:W-:Y:S01]  /*14f0*/  SHF.R.U32.HI R7, RZ, 0x2, R20 ;  /* 0x00000002ff077819 */ /* 0x000fe20000011614 */
[----:B------:R-:W-:Y:S01]  /*1500*/  IMAD.SHL.U32 R5, R19, 0x10, RZ ;  /* 0x0000001013057824 */ /* 0x000fe200078e00ff */
[----:B------:R-:W-:Y:S01]  /*1510*/  IADD3 R6, R6, 0x587c5, RZ ;  /* 0x000587c506067810 */ /* 0x000fe20007ffe0ff */
[----:B------:R-:W-:Y:S01]  /*1520*/  HFMA2.MMA R3, -RZ, RZ, 0.1171875, 0 ;  /* 0x2f800000ff037435 */ /* 0x000fe200000001ff */
[----:B------:R-:W-:Y:S01]  /*1530*/  LOP3.LUT R7, R7, R20, RZ, 0x3c, !PT ;  /* 0x0000001407077212 */ /* 0x000fe200078e3cff */
[----:B------:R-:W-:Y:S01]  /*1540*/  IMAD.MOV.U32 R15, RZ, RZ, R17 ;  /* 0x000000ffff0f7224 */ /* 0x000fe200078e0011 */
[----:B------:R-:W-:Y:S04]  /*1550*/  MOV R20, R16 ;  /* 0x0000001000147202 */ /* 0x000fe80000000f00 */
[----:B------:R-:W-:Y:S05]  /*1560*/  IMAD.SHL.U32 R10, R7, 0x2, RZ ;  /* 0x00000002070a7824 */ /* 0x000fea00078e00ff */
[----:B------:R-:W-:Y:S04]  /*1570*/  LOP3.LUT R10, R19, R10, R7, 0x96, !PT ;  /* 0x0000000a130a7212 */ /* 0x000fe800078e9607 */
[----:B------:R-:W-:Y:S05]  /*1580*/  LOP3.LUT R4, R10, R5, RZ, 0x3c, !PT ;  /* 0x000000050a047212 */ /* 0x000fea00078e3cff */
[----:B------:R-:W-:Y:S05]  /*1590*/  IMAD.IADD R2, R4, 0x1, R6 ;  /* 0x0000000104027824 */ /* 0x000fea00078e0206 */
[----:B------:R-:W-:Y:S05]  /*15a0*/  I2FP.F32.U32 R2, R2 ;  /* 0x0000000200027245 */ /* 0x000fea0000201000 */
[----:B------:R-:W-:Y:S04]  /*15b0*/  FFMA R0, R2, R3, 1.1641532182693481445e-10 ;  /* 0x2f00000002007423 */ /* 0x000fe80000000003 */
[----:B------:R-:W0:Y:S02]  /*15c0*/  F2F.F64.F32 R10, R0 ;  /* 0x00000000000a7310 */ /* 0x000e240000201800 */
[----:B0-----:R-:W-:Y:S01]  /*15d0*/  DSETP.GEU.AND P0, PT, R10, UR14, PT ;  /* 0x0000000e0a007e2a */ /* 0x001fe2000bf0e000 */
[----:B------:R-:W-:Y:S01]  /*15e0*/  MOV R10, R18 ;  /* 0x00000012000a7202 */ /* 0x000fe20000000f00 */
[----:B------:R-:W-:Y:S11]  /*15f0*/  IMAD.MOV.U32 R11, RZ, RZ, R19 ;  /* 0x000000ffff0b7224 */ /* 0x000ff600078e0013 */
[----:B------:R-:W-:Y:S01]  /*1600*/  @!UPT UIADD3 URZ, URZ, URZ, URZ ;  /* 0x0000003f3f3ff290 */ /* 0x000fe2000fffe03f */
[----:B------:R-:W-:Y:S05]  /*1610*/  @!P0 BRA `(.L_x_32) ;  /* 0x00000004002c8947 */ /* 0x000fea0003800000 */
.L_x_31:
[----:B------:R-:W-:Y:S02]  /*1620*/  SHF.R.U32.HI R7, RZ, 0x2, R20 ;  /* 0x00000002ff077819 */ /* 0x000fe40000011614 */
[----:B------:R-:W-:Y:S02]  /*1630*/  IADD3 R6, R6, 0x587c5, RZ ;  /* 0x000587c506067810 */ /* 0x000fe40007ffe0ff */
[----:B------:R-:W-:Y:S01]  /*1640*/  LOP3.LUT R16, R7, R20, RZ, 0x3c, !PT ;  /* 0x0000001407107212 */ /* 0x000fe200078e3cff */
[----:B------:R-:W-:Y:S01]  /*1650*/  IMAD.SHL.U32 R7, R4, 0x10, RZ ;  /* 0x0000001004077824 */ /* 0x000fe200078e00ff */
[----:B------:R-:W-:Y:S03]  /*1660*/  MOV R3, 0x2f800000 ;  /* 0x2f80000000037802 */ /* 0x000fe60000000f00 */
[----:B------:R-:W-:Y:S05]  /*1670*/  IMAD.SHL.U32 R17, R16, 0x2, RZ ;  /* 0x0000000210117824 */ /* 0x000fea00078e00ff */
[----:B------:R-:W-:Y:S04]  /*1680*/  LOP3.LUT R16, R4, R17, R16, 0x96, !PT ;  /* 0x0000001104107212 */ /* 0x000fe800078e9610 */
[----:B------:R-:W-:Y:S05]  /*1690*/  LOP3.LUT R5, R16, R7, RZ, 0x3c, !PT ;  /* 0x0000000710057212 */ /* 0x000fea00078e3cff */
[----:B------:R-:W-:Y:S05]  /*16a0*/  IMAD.IADD R2, R5, 0x1, R6 ;  /* 0x0000000105027824 */ /* 0x000fea00078e0206 */
[----:B------:R-:W-:Y:S05]  /*16b0*/  I2FP.F32.U32 R2, R2 ;  /* 0x0000000200027245 */ /* 0x000fea0000201000 */
[----:B------:R-:W-:Y:S04]  /*16c0*/  FFMA R0, R2, R3, 1.1641532182693481445e-10 ;  /* 0x2f00000002007423 */ /* 0x000fe80000000003 */
[----:B----4-:R-:W-:Y:S05]  /*16d0*/  FFMA R16, -R0, R8, R9 ;  /* 0x0000000800107223 */ /* 0x010fea0000000109 */
[----:B------:R-:W-:Y:S01]  /*16e0*/  @!P3 F2FP.F16.F32.PACK_AB R7, RZ, R16 ;  /* 0x00000010ff07b23e */ /* 0x000fe200000000ff */
        /* <DEDUP_REMOVED lines=18> */
[----:B------:R-:W-:Y:S02]  /*1810*/  IMAD.SHL.U32 R16, R2, 0x100, RZ ;  /* 0x0000010002107824 */ /* 0x000fe400078e00ff */
[----:B------:R-:W-:Y:S01]  /*1820*/  IMAD.U32 R7, RZ, RZ, UR11 ;  /* 0x0000000bff077e24 */ /* 0x000fe2000f8e00ff */
[----:B------:R-:W-:Y:S01]  /*1830*/  LOP3.LUT R3, R3, 0xff, RZ, 0xc0, !PT ;  /* 0x000000ff03037812 */ /* 0x000fe200078ec0ff */
[----:B------:R-:W-:Y:S01]  /*1840*/  IMAD.U32 R0, RZ, RZ, UR11 ;  /* 0x0000000bff007e24 */ /* 0x000fe2000f8e00ff */
[----:B------:R-:W-:Y:S01]  /*1850*/  SHF.R.U32.HI R16, RZ, 0x1, R16 ;  /* 0x00000001ff107819 */ /* 0x000fe20000011610 */
[----:B------:R-:W-:Y:S01]  /*1860*/  IMAD.MOV.U32 R17, RZ, RZ, RZ ;  /* 0x000000ffff117224 */ /* 0x000fe200078e00ff */
[----:B------:R-:W-:Y:S02]  /*1870*/  IADD3 R3, -R3, 0xbd, RZ ;  /* 0x000000bd03037810 */ /* 0x000fe40007ffe1ff */
[----:B------:R-:W-:Y:S02]  /*1880*/  LOP3.LUT R16, R16, 0x40000000, RZ, 0xfc, !PT ;  /* 0x4000000010107812 */ /* 0x000fe400078efcff */
[C---:B------:R-:W-:Y:S11]  /*1890*/  ISETP.GT.AND P1, PT, R3.reuse, 0x3f, PT ;  /* 0x0000003f0300780c */ /* 0x040ff60003f24270 */
[----:B------:R-:W-:Y:S02]  /*18a0*/  @!UPT UIADD3 URZ, URZ, URZ, URZ ;  /* 0x0000003f3f3ff290 */ /* 0x000fe4000fffe03f */
[C---:B------:R-:W-:Y:S02]  /*18b0*/  @!P1 IADD3 R18, -R3.reuse, 0x40, RZ ;  /* 0x0000004003129810 */ /* 0x040fe40007ffe1ff */
[----:B------:R-:W-:Y:S02]  /*18c0*/  @!P1 ISETP.NE.AND P0, PT, R3, RZ, PT ;  /* 0x000000ff0300920c */ /* 0x000fe40003f05270 */
[--C-:B------:R-:W-:Y:S01]  /*18d0*/  @!P1 SHF.L.U64.HI R18, R7, R18, R16.reuse ;  /* 0x0000001207129219 */ /* 0x100fe20000010210 */
[----:B------:R-:W-:Y:S01]  /*18e0*/  IMAD.MOV.U32 R7, RZ, RZ, RZ ;  /* 0x000000ffff077224 */ /* 0x000fe200078e00ff */
        /* <DEDUP_REMOVED lines=10> */
.L_x_35:
[----:B------:R-:W-:Y:S05]  /*1990*/  BSYNC B0 ;  /* 0x0000000000007941 */ /* 0x000fea0003800000 */
.L_x_34:
[----:B------:R-:W-:Y:S02]  /*19a0*/  MOV R16, R0 ;  /* 0x0000000000107202 */ /* 0x000fe40000000f00 */
[----:B------:R-:W-:Y:S04]  /*19b0*/  MOV R17, R7 ;  /* 0x0000000700117202 */ /* 0x000fe80000000f00 */
[----:B------:R-:W0:Y:S02]  /*19c0*/  I2F.S64 R16, R16 ;  /* 0x0000001000107312 */ /* 0x000e240000301400 */
[----:B0-----:R-:W-:Y:S05]  /*19d0*/  FMUL R7, R16, UR9 ;  /* 0x0000000910077c20 */ /* 0x001fea0008400000 */
[----:B------:R-:W-:Y:S07]  /*19e0*/  F2FP.F16.F32.PACK_AB R7, RZ, R7 ;  /* 0x00000007ff07723e */ /* 0x000fee00000000ff */
.L_x_33:
[----:B------:R-:W-:Y:S05]  /*19f0*/  HSETP2.NEU.AND P0, PT, R7.H0_H0, RZ.H0_H0, PT ;  /* 0x200000ff07007234 */ /* 0x000fea0003f0d800 */
[----:B------:R-:W-:Y:S11]  /*1a00*/  ISETP.GT.OR P0, PT, RZ, UR8, P0 ;  /* 0x00000008ff007c0c */ /* 0x000ff60008704670 */
[----:B------:R-:W-:Y:S02]  /*1a10*/  @!UPT UIADD3 URZ, URZ, URZ, URZ ;  /* 0x0000003f3f3ff290 */ /* 0x000fe4000fffe03f */
[----:B------:R-:W-:Y:S05]  /*1a20*/  @P0 BRA `(.L_x_36) ;  /* 0x0000000000400947 */ /* 0x000fea0003800000 */
[C---:B------:R-:W-:Y:S11]  /*1a30*/  FSETP.GT.AND P2, PT, R16.reuse, RZ, PT ;  /* 0x000000ff1000720b */ /* 0x040ff60003f44000 */
[----:B------:R-:W-:Y:S02]  /*1a40*/  @!UPT UIADD3 URZ, URZ, URZ, URZ ;  /* 0x0000003f3f3ff290 */ /* 0x000fe4000fffe03f */
[C---:B------:R-:W-:Y:S01]  /*1a50*/  @!P2 FADD R3, R16.reuse, -1 ;  /* 0xbf8000001003a421 */ /* 0x040fe20000000000 */
[----:B------:R-:W-:Y:S04]  /*1a60*/  @P2 FADD R16, R16, 1 ;  /* 0x3f80000010102421 */ /* 0x000fe80000000000 */
[----:B------:R-:W-:Y:S02]  /*1a70*/  @!P2 FSETP.GEU.AND P1, PT, R14, R3, PT ;  /* 0x000000030e00a20b */ /* 0x000fe40003f2e000 */
[CC--:B------:R-:W-:Y:S02]  /*1a80*/  @P2 FSETP.GEU.AND P0, PT, R16.reuse, R9.reuse, PT ;  /* 0x000000091000220b */ /* 0x0c0fe40003f0e000 */
[----:B------:R-:W-:Y:S02]  /*1a90*/  @!P2 FSEL R7, R3, R14, !P1 ;  /* 0x0000000e0307a208 */ /* 0x000fe40004800000 */
[----:B------:R-:W-:Y:S04]  /*1aa0*/  @P2 FSEL R7, R16, R9, !P0 ;  /* 0x0000000910072208 */ /* 0x000fe80004000000 */
[----:B------:R-:W-:Y:S01]  /*1ab0*/  F2FP.F16.F32.PACK_AB R7, RZ, R7 ;  /* 0x00000007ff07723e */ /* 0x000fe200000000ff */
[----:B------:R-:W-:Y:S05]  /*1ac0*/  BRA `(.L_x_36) ;  /* 0x0000000000187947 */ /* 0x000fea0003800000 */
.L_x_32:
[----:B------:R-:W-:Y:S01]  /*1ad0*/  MOV R11, R18 ;  /* 0x00000012000b7202 */ /* 0x000fe20000000f00 */
[----:B------:R-:W-:Y:S01]  /*1ae0*/  IMAD.MOV.U32 R5, RZ, RZ, R4 ;  /* 0x000000ffff057224 */ /* 0x000fe200078e0004 */
[----:B------:R-:W-:Y:S01]  /*1af0*/  MOV R15, R16 ;  /* 0x00000010000f7202 */ /* 0x000fe20000000f00 */
[----:B------:R-:W-:Y:S01]  /*1b00*/  IMAD.MOV.U32 R7, RZ, RZ, 0x7fff ;  /* 0x00007fffff077424 */ /* 0x000fe200078e00ff */
[----:B------:R-:W-:Y:S01]  /*1b10*/  MOV R4, R19 ;  /* 0x0000001300047202 */ /* 0x000fe20000000f00 */
[----:B------:R-:W-:Y:S02]  /*1b20*/  IMAD.MOV.U32 R10, RZ, RZ, R17 ;  /* 0x000000ffff0a7224 */ /* 0x000fe400078e0011 */
.L_x_36:
[----:B------:R-:W-:Y:S05]  /*1b30*/  BSYNC B1 ;  /* 0x0000000000017941 */ /* 0x000fea0003800000 */
.L_x_30:
[C---:B------:R-:W-:Y:S01]  /*1b40*/  LEA R2, P0, R13.reuse, UR6, 0x1 ;  /* 0x000000060d027c11 */ /* 0x040fe2000f8008ff */
[----:B------:R-:W-:Y:S01]  /*1b50*/  IMAD.MOV.U32 R19, RZ, RZ, R5 ;  /* 0x000000ffff137224 */ /* 0x000fe200078e0005 */
[----:B------:R-:W-:Y:S01]  /*1b60*/  MOV R17, R11 ;  /* 0x0000000b00117202 */ /* 0x000fe20000000f00 */
[----:B------:R-:W-:Y:S01]  /*1b70*/  IMAD.MOV.U32 R18, RZ, RZ, R4 ;  /* 0x000000ffff127224 */ /* 0x000fe200078e0004 */
[C---:B------:R-:W-:Y:S01]  /*1b80*/  LEA.HI.X R3, R13.reuse, UR7, R12, 0x1, P0 ;  /* 0x000000070d037c11 */ /* 0x040fe200080f0c0c */
[----:B------:R-:W-:Y:S01]  /*1b90*/  IMAD.MOV.U32 R16, RZ, RZ, R10 ;  /* 0x000000ffff107224 */ /* 0x000fe200078e000a */
[----:B------:R-:W-:Y:S02]  /*1ba0*/  IADD3 R13, P0, R13, UR12, RZ ;  /* 0x0000000c0d0d7c10 */ /* 0x000fe4000ff1e0ff */
[----:B------:R-:W-:Y:S01]  /*1bb0*/  MOV R20, R15 ;  /* 0x0000000f00147202 */ /* 0x000fe20000000f00 */
[----:B------:R1:W-:Y:S02]  /*1bc0*/  STG.E.U16 desc[UR16][R2.64], R7 ;  /* 0x0000000702007986 */ /* 0x0003e4000c101510 */
[----:B------:R-:W-:Y:S01]  /*1bd0*/  IMAD.X R12, RZ, RZ, R12, P0 ;  /* 0x000000ffff0c7224 */ /* 0x000fe200000e060c */
[----:B------:R-:W-:Y:S04]  /*1be0*/  ISETP.GE.U32.AND P0, PT, R13, UR4, PT ;  /* 0x000000040d007c0c */ /* 0x000fe8000bf06070 */
[----:B------:R-:W-:Y:S11]  /*1bf0*/  ISETP.GE.U32.AND.EX P0, PT, R12, UR5, PT, P0 ;  /* 0x000000050c007c0c */ /* 0x000ff6000bf06100 */
[----:B------:R-:W-:Y:S02]  /*1c00*/  @!UPT UIADD3 URZ, URZ, URZ, URZ ;  /* 0x0000003f3f3ff290 */ /* 0x000fe4000fffe03f */
[----:B------:R-:W-:Y:S05]  /*1c10*/  @!P0 BRA `(.L_x_37) ;  /* 0xfffffff8001c8947 */ /* 0x000fea000383ffff */
[----:B------:R-:W-:Y:S05]  /*1c20*/  BSYNC B2 ;  /* 0x0000000000027941 */ /* 0x000fea0003800000 */
.L_x_29:
[----:B------:R-:W-:Y:S01]  /*1c30*/  MOV R14, R6 ;  /* 0x00000006000e7202 */ /* 0x000fe20000000f00 */
[----:B------:R-:W-:Y:S04]  /*1c40*/  STL.64 [R1+0x38], R10 ;  /* 0x0000380a01007387 */ /* 0x000fe80000100a00 */
[----:B------:R-:W-:Y:S04]  /*1c50*/  STL.64 [R1+0x40], R4 ;  /* 0x0000400401007387 */ /* 0x000fe80000100a00 */
[----:B------:R-:W-:Y:S01]  /*1c60*/  STL.64 [R1+0x30], R14 ;  /* 0x0000300e01007387 */ /* 0x000fe20000100a00 */
[----:B------:R-:W-:Y:S05]  /*1c70*/  EXIT ;  /* 0x000000000000794d */ /* 0x000fea0003800000 */
.L_x_38:
        /* <DEDUP_REMOVED lines=16> */
.L_x_1383:


//--------------------- .text._ZN7cutlass13device_kernelINS_4gemm6kernel13GemmUniversalIN4cute5tupleIJiiiiEEENS1_10collective13CollectiveMmaINS1_34MainloopSm90TmaGmmaWarpSpecializedILi7ENS5_IJNS4_1CILi1EEENSA_ILi2EEESB_EEENS1_35KernelTmaWarpSpecializedCooperativeEEENS5_IJNSA_ILi128EEESG_NSA_ILi64EEEEEENS_6half_tENS5_IJlSB_lEEESJ_SK_NS4_8TiledMMAINS4_8MMA_AtomIJNS4_4SM904GMMA26MMA_64x128x16_F32F16F16_SSILNSO_5MajorE0ELSQ_0ELNSO_7ScaleInE1ELSR_1EEEEEENS4_6LayoutINS5_IJSC_SB_SB_EEENS5_IJSB_NSA_ILi0EEESW_EEEEENS5_IJNS4_10UnderscoreESZ_SZ_EEEEENS4_23SM90_TMA_LOAD_MULTICASTENS4_14ComposedLayoutINS4_7SwizzleILi3ELi4ELi3EEENS4_18smem_ptr_flag_bitsILi16EEENSU_INS5_IJNSA_ILi8EEESH_EEENS5_IJSH_SB_EEEEEEEvNS4_8identityENS4_13SM90_TMA_LOADES1C_vS1D_EENS_8epilogue10collective6detail29Sm90TmaWarpSpecializedAdapterINS1H_15DefaultEpilogueIfNS5_IJSB_llEEES1L_NS1G_6thread17LinearCombinationIfLi1EffLNS1M_9ScaleType4KindE0ELNS_15FloatRoundStyleE2EfEENS1_15EpilogueDefaultEEEEEvvEEEEvNT_6ParamsE --------------------------
	.section	.text._ZN7cutlass13device_kernelINS_4gemm6kernel13GemmUniversalIN4cute5tupleIJiiiiEEENS1_10collective13CollectiveMmaINS1_34MainloopSm90TmaGmmaWarpSpecializedILi7ENS5_IJNS4_1CILi1EEENSA_ILi2EEESB_EEENS1_35KernelTmaWarpSpecializedCooperativeEEENS5_IJNSA_ILi128EEESG_NSA_ILi64EEEEEENS_6half_tENS5_IJlSB_lEEESJ_SK_NS4_8TiledMMAINS4_8MMA_AtomIJNS4_4SM904GMMA26MMA_64x128x16_F32F16F16_SSILNSO_5MajorE0ELSQ_0ELNSO_7ScaleInE1ELSR_1EEEEEENS4_6LayoutINS5_IJSC_SB_SB_EEENS5_IJSB_NSA_ILi0EEESW_EEEEENS5_IJNS4_10UnderscoreESZ_SZ_EEEEENS4_23SM90_TMA_LOAD_MULTICASTENS4_14ComposedLayoutINS4_7SwizzleILi3ELi4ELi3EEENS4_18smem_ptr_flag_bitsILi16EEENSU_INS5_IJNSA_ILi8EEESH_EEENS5_IJSH_SB_EEEEEEEvNS4_8identityENS4_13SM90_TMA_LOADES1C_vS1D_EENS_8epilogue10collective6detail29Sm90TmaWarpSpecializedAdapterINS1H_15DefaultEpilogueIfNS5_IJSB_llEEES1L_NS1G_6thread17LinearCombinationIfLi1EffLNS1M_9ScaleType4KindE0ELNS_15FloatRoundStyleE2EfEENS1_15EpilogueDefaultEEEEEvvEEEEvNT_6ParamsE,"ax",@progbits
	.align	128
.text._ZN7cutlass13device_kernelINS_4gemm6kernel13GemmUniversalIN4cute5tupleIJiiiiEEENS1_10collective13CollectiveMmaINS1_34MainloopSm90TmaGmmaWarpSpecializedILi7ENS5_IJNS4_1CILi1EEENSA_ILi2EEESB_EEENS1_35KernelTmaWarpSpecializedCooperativeEEENS5_IJNSA_ILi128EEESG_NSA_ILi64EEEEEENS_6half_tENS5_IJlSB_lEEESJ_SK_NS4_8TiledMMAINS4_8MMA_AtomIJNS4_4SM904GMMA26MMA_64x128x16_F32F16F16_SSILNSO_5MajorE0ELSQ_0ELNSO_7ScaleInE1ELSR_1EEEEEENS4_6LayoutINS5_IJSC_SB_SB_EEENS5_IJSB_NSA_ILi0EEESW_EEEEENS5_IJNS4_10UnderscoreESZ_SZ_EEEEENS4_23SM90_TMA_LOAD_MULTICASTENS4_14ComposedLayoutINS4_7SwizzleILi3ELi4ELi3EEENS4_18smem_ptr_flag_bitsILi16EEENSU_INS5_IJNSA_ILi8EEESH_EEENS5_IJSH_SB_EEEEEEEvNS4_8identityENS4_13SM90_TMA_LOADES1C_vS1D_EENS_8epilogue10collective6detail29Sm90TmaWarpSpecializedAdapterINS1H_15DefaultEpilogueIfNS5_IJSB_llEEES1L_NS1G_6thread17LinearCombinationIfLi1EffLNS1M_9ScaleType4KindE0ELNS_15FloatRoundStyleE2EfEENS1_15EpilogueDefaultEEEEEvvEEEEvNT_6ParamsE:
        .type           _ZN7cutlass13device_kernelINS_4gemm6kernel13GemmUniversalIN4cute5tupleIJiiiiEEENS1_10collective13CollectiveMmaINS1_34MainloopSm90TmaGmmaWarpSpecializedILi7ENS5_IJNS4_1CILi1EEENSA_ILi2EEESB_EEENS1_35KernelTmaWarpSpecializedCooperativeEEENS5_IJNSA_ILi128EEESG_NSA_ILi64EEEEEENS_6half_tENS5_IJlSB_lEEESJ_SK_NS4_8TiledMMAINS4_8MMA_AtomIJNS4_4SM904GMMA26MMA_64x128x16_F32F16F16_SSILNSO_5MajorE0ELSQ_0ELNSO_7ScaleInE1ELSR_1EEEEEENS4_6LayoutINS5_IJSC_SB_SB_EEENS5_IJSB_NSA_ILi0EEESW_EEEEENS5_IJNS4_10UnderscoreESZ_SZ_EEEEENS4_23SM90_TMA_LOAD_MULTICASTENS4_14ComposedLayoutINS4_7SwizzleILi3ELi4ELi3EEENS4_18smem_ptr_flag_bitsILi16EEENSU_INS5_IJNSA_ILi8EEESH_EEENS5_IJSH_SB_EEEEEEEvNS4_8identityENS4_13SM90_TMA_LOADES1C_vS1D_EENS_8epilogue10collective6detail29Sm90TmaWarpSpecializedAdapterINS1H_15DefaultEpilogueIfNS5_IJSB_llEEES1L_NS1G_6thread17LinearCombinationIfLi1EffLNS1M_9ScaleType4KindE0ELNS_15FloatRoundStyleE2EfEENS1_15EpilogueDefaultEEEEEvvEEEEvNT_6ParamsE,@function
        .size           _ZN7cutlass13device_kernelINS_4gemm6kernel13GemmUniversalIN4cute5tupleIJiiiiEEENS1_10collective13CollectiveMmaINS1_34MainloopSm90TmaGmmaWarpSpecializedILi7ENS5_IJNS4_1CILi1EEENSA_ILi2EEESB_EEENS1_35KernelTmaWarpSpecializedCooperativeEEENS5_IJNSA_ILi128EEESG_NSA_ILi64EEEEEENS_6half_tENS5_IJlSB_lEEESJ_SK_NS4_8TiledMMAINS4_8MMA_AtomIJNS4_4SM904GMMA26MMA_64x128x16_F32F16F16_SSILNSO_5MajorE0ELSQ_0ELNSO_7ScaleInE1ELSR_1EEEEEENS4_6LayoutINS5_IJSC_SB_SB_EEENS5_IJSB_NSA_ILi0EEESW_EEEEENS5_IJNS4_10UnderscoreESZ_SZ_EEEEENS4_23SM90_TMA_LOAD_MULTICASTENS4_14ComposedLayoutINS4_7SwizzleILi3ELi4ELi3EEENS4_18smem_ptr_flag_bitsILi16EEENSU_INS5_IJNSA_ILi8EEESH_EEENS5_IJSH_SB_EEEEEEEvNS4_8identityENS4_13SM90_TMA_LOADES1C_vS1D_EENS_8epilogue10collective6detail29Sm90TmaWarpSpecializedAdapterINS1H_15DefaultEpilogueIfNS5_IJSB_llEEES1L_NS1G_6thread17LinearCombinationIfLi1EffLNS1M_9ScaleType4KindE0ELNS_15FloatRoundStyleE2EfEENS1_15EpilogueDefaultEEEEEvvEEEEvNT_6ParamsE,(.L_x_1378 - _ZN7cutlass13device_kernelINS_4gemm6kernel13GemmUniversalIN4cute5tupleIJiiiiEEENS1_10collective13CollectiveMmaINS1_34MainloopSm90TmaGmmaWarpSpecializedILi7ENS5_IJNS4_1CILi1EEENSA_ILi2EEESB_EEENS1_35KernelTmaWarpSpecializedCooperativeEEENS5_IJNSA_ILi128EEESG_NSA_ILi64EEEEEENS_6half_tENS5_IJlSB_lEEESJ_SK_NS4_8TiledMMAINS4_8MMA_AtomIJNS4_4SM904GMMA26MMA_64x128x16_F32F16F16_SSILNSO_5MajorE0ELSQ_0ELNSO_7ScaleInE1ELSR_1EEEEEENS4_6LayoutINS5_IJSC_SB_SB_EEENS5_IJSB_NSA_ILi0EEESW_EEEEENS5_IJNS4_10UnderscoreESZ_SZ_EEEEENS4_23SM90_TMA_LOAD_MULTICASTENS4_14ComposedLayoutINS4_7SwizzleILi3ELi4ELi3EEENS4_18smem_ptr_flag_bitsILi16EEENSU_INS5_IJNSA_ILi8EEESH_EEENS5_IJSH_SB_EEEEEEEvNS4_8identityENS4_13SM90_TMA_LOADES1C_vS1D_EENS_8epilogue10collective6detail29Sm90TmaWarpSpecializedAdapterINS1H_15DefaultEpilogueIfNS5_IJSB_llEEES1L_NS1G_6thread17LinearCombinationIfLi1EffLNS1M_9ScaleType4KindE0ELNS_15FloatRoundStyleE2EfEENS1_15EpilogueDefaultEEEEEvvEEEEvNT_6ParamsE)
        .other          _ZN7cutlass13device_kernelINS_4gemm6kernel13GemmUniversalIN4cute5tupleIJiiiiEEENS1_10collective13CollectiveMmaINS1_34MainloopSm90TmaGmmaWarpSpecializedILi7ENS5_IJNS4_1CILi1EEENSA_ILi2EEESB_EEENS1_35KernelTmaWarpSpecializedCooperativeEEENS5_IJNSA_ILi128EEESG_NSA_ILi64EEEEEENS_6half_tENS5_IJlSB_lEEESJ_SK_NS4_8TiledMMAINS4_8MMA_AtomIJNS4_4SM904GMMA26MMA_64x128x16_F32F16F16_SSILNSO_5MajorE0ELSQ_0ELNSO_7ScaleInE1ELSR_1EEEEEENS4_6LayoutINS5_IJSC_SB_SB_EEENS5_IJSB_NSA_ILi0EEESW_EEEEENS5_IJNS4_10UnderscoreESZ_SZ_EEEEENS4_23SM90_TMA_LOAD_MULTICASTENS4_14ComposedLayoutINS4_7SwizzleILi3ELi4ELi3EEENS4_18smem_ptr_flag_bitsILi16EEENSU_INS5_IJNSA_ILi8EEESH_EEENS5_IJSH_SB_EEEEEEEvNS4_8identityENS4_13SM90_TMA_LOADES1C_vS1D_EENS_8epilogue10collective6detail29Sm90TmaWarpSpecializedAdapterINS1H_15DefaultEpilogueIfNS5_IJSB_llEEES1L_NS1G_6thread17LinearCombinationIfLi1EffLNS1M_9ScaleType4KindE0ELNS_15FloatRoundStyleE2EfEENS1_15EpilogueDefaultEEEEEvvEEEEvNT_6ParamsE,@"STO_CUDA_ENTRY STV_DEFAULT"
_ZN7cutlass13device_kernelINS_4gemm6kernel13GemmUniversalIN4cute5tupleIJiiiiEEENS1_10collective13CollectiveMmaINS1_34MainloopSm90TmaGmmaWarpSpecializedILi7ENS5_IJNS4_1CILi1EEENSA_ILi2EEESB_EEENS1_35KernelTmaWarpSpecializedCooperativeEEENS5_IJNSA_ILi128EEESG_NSA_ILi64EEEEEENS_6half_tENS5_IJlSB_lEEESJ_SK_NS4_8TiledMMAINS4_8MMA_AtomIJNS4_4SM904GMMA26MMA_64x128x16_F32F16F16_SSILNSO_5MajorE0ELSQ_0ELNSO_7ScaleInE1ELSR_1EEEEEENS4_6LayoutINS5_IJSC_SB_SB_EEENS5_IJSB_NSA_ILi0EEESW_EEEEENS5_IJNS4_10UnderscoreESZ_SZ_EEEEENS4_23SM90_TMA_LOAD_MULTICASTENS4_14ComposedLayoutINS4_7SwizzleILi3ELi4ELi3EEENS4_18smem_ptr_flag_bitsILi16EEENSU_INS5_IJNSA_ILi8EEESH_EEENS5_IJSH_SB_EEEEEEEvNS4_8identityENS4_13SM90_TMA_LOADES1C_vS1D_EENS_8epilogue10collective6detail29Sm90TmaWarpSpecializedAdapterINS1H_15DefaultEpilogueIfNS5_IJSB_llEEES1L_NS1G_6thread17LinearCombinationIfLi1EffLNS1M_9ScaleType4KindE0ELNS_15FloatRoundStyleE2EfEENS1_15EpilogueDefaultEEEEEvvEEEEvNT_6ParamsE:
[----:B------:R-:W0:Y:S01]  /*0000*/  LDC R1, c[0x0][0x28] ;  /* 0x00000a00ff017b82 */ /* 0x000e220000000800 */
[----:B------:R-:W1:Y:S01]  /*0010*/  S2R R92, SR_TID.X ;  /* 0x00000000005c7919 */ /* 0x000e620000002100 */
[----:B------:R-:W-:Y:S01]  /*0020*/  ELECT P0, URZ, PT ;  /* 0x00000000003f782f */ /* 0x000fe20003800000 */
[----:B------:R-:W-:Y:S01]  /*0030*/  BSSY B0, `(.L_x_39) ;  /* 0x000000f000007945 */ /* 0x000fe20003800000 */
[--C-:B-1----:R-:W-:Y:S02]  /*0040*/  SHF.R.U32.HI R0, RZ, 0x5, R92.reuse ;  /* 0x00000005ff007819 */ /* 0x102fe4000001165c */
[----:B------:R-:W-:-:S03]  /*0050*/  SHF.R.U32.HI R6, RZ, 0x7, R92 ;  /* 0x00000007ff067819 */ /* 0x000fc6000001165c */
[----:B------:R-:W1:Y:S04]  /*0060*/  SHFL.IDX PT, R3, R0, RZ, 0x1f ;  /* 0x00001fff00037589 */ /* 0x000e6800000e0000 */
[----:B------:R2:W3:Y:S01]  /*0070*/  SHFL.IDX PT, R2, R6, RZ, 0x1f ;  /* 0x00001fff06027589 */ /* 0x0004e200000e0000 */
[----:B-1----:R-:W-:-:S13]  /*0080*/  ISETP.NE.OR P0, PT, R3, RZ, !P0 ;  /* 0x000000ff0300720c */ /* 0x002fda0004705670 */
[----:B0-23--:R-:W-:Y:S05]  /*0090*/  @P0 BRA `(.L_x_40) ;  /* 0x0000000000200947 */ /* 0x00dfea0003800000 */
[----:B------:R-:W-:Y:S02]  /*00a0*/  ULDC.64 UR4, c[0x0][0x198] ;  /* 0x0000660000047ab9 */ /* 0x000fe40000000a00 */
[----:B------:R-:W-:Y:S02]  /*00b0*/  UIADD3 UR6, UP0, UR4, 0xf0, URZ ;  /* 0x000000f004067890 */ /* 0x000fe4000ff1e03f */
[----:B------:R-:W-:Y:S02]  /*00c0*/  UIADD3 UR4, UP1, UR4, 0x1f0, URZ ;  /* 0x000001f004047890 */ /* 0x000fe4000ff3e03f */
[----:B------:R-:W-:Y:S02]  /*00d0*/  UIADD3.X UR7, URZ, UR5, URZ, UP0, !UPT ;  /* 0x000000053f077290 */ /* 0x000fe400087fe43f */
[----:B------:R-:W-:-:S07]  /*00e0*/  UIADD3.X UR5, URZ, UR5, URZ, UP1, !UPT ;  /* 0x000000053f057290 */ /* 0x000fce0008ffe43f */
[----:B------:R0:W-:Y:S02]  /*00f0*/  UTMACCTL.PF [UR6] ;  /* 0x00000000060079b9 */ /* 0x0001e40008040000 */
[----:B------:R0:W-:Y:S02]  /*0100*/  UTMACCTL.PF [UR4] ;  /* 0x00000000040079b9 */ /* 0x0001e40008040000 */
[----:B0-----:R-:W-:Y:S01]  /*0110*/  NOP ;  /* 0x0000000000007918 */ /* 0x001fe20000000000 */
.L_x_40:
[----:B------:R-:W-:Y:S05]  /*0120*/  BSYNC B0 ;  /* 0x0000000000007941 */ /* 0x000fea0003800000 */
.L_x_39:
[----:B------:R-:W0:Y:S02]  /*0130*/  SHFL.IDX PT, R5, R0, RZ, 0x1f ;  /* 0x00001fff00057589 */ /* 0x000e2400000e0000 */
[----:B0-----:R-:W-:-:S13]  /*0140*/  ISETP.NE.AND P0, PT, R5, RZ, PT ;  /* 0x000000ff0500720c */ /* 0x001fda0003f05270 */
[----:B------:R-:W-:Y:S05]  /*0150*/  @P0 BRA `(.L_x_41) ;  /* 0x0000000000700947 */ /* 0x000fea0003800000 */
[----:B------:R-:W0:Y:S01]  /*0160*/  S2UR UR8, SR_CgaCtaId ;  /* 0x00000000000879c3 */ /* 0x000e220000008800 */
[----:B------:R-:W-:Y:S01]  /*0170*/  UMOV UR4, 0x400 ;  /* 0x0000040000047882 */ /* 0x000fe20000000000 */
[----:B------:R-:W-:Y:S01]  /*0180*/  UMOV UR5, 0x1 ;  /* 0x0000000100057882 */ /* 0x000fe20000000000 */
[----:B------:R-:W-:Y:S01]  /*0190*/  UMOV UR6, 0x4 ;  /* 0x0000000400067882 */ /* 0x000fe20000000000 */
[----:B------:R-:W-:Y:S01]  /*01a0*/  ELECT P0, URZ, PT ;  /* 0x00000000003f782f */ /* 0x000fe20003800000 */
[----:B------:R-:W-:-:S04]  /*01b0*/  UIADD3 UR6, -UR6, 0x100000, URZ ;  /* 0x0010000006067890 */ /* 0x000fc8000fffe13f */
[----:B------:R-:W-:Y:S02]  /*01c0*/  USHF.L.U32 UR7, UR6, 0xb, URZ ;  /* 0x0000000b06077899 */ /* 0x000fe4000800063f */
[----:B------:R-:W-:Y:S02]  /*01d0*/  USHF.L.U32 UR6, UR6, 0x1, URZ ;  /* 0x0000000106067899 */ /* 0x000fe4000800063f */
[----:B0-----:R-:W-:Y:S02]  /*01e0*/  ULEA UR8, UR8, UR4, 0x18 ;  /* 0x0000000408087291 */ /* 0x001fe4000f8ec03f */
[----:B------:R-:W-:-:S04]  /*01f0*/  UIADD3 UR4, -UR5, 0x100000, URZ ;  /* 0x0010000005047890 */ /* 0x000fc8000fffe13f */
[----:B------:R-:W-:Y:S02]  /*0200*/  USHF.L.U32 UR5, UR4, 0xb, URZ ;  /* 0x0000000b04057899 */ /* 0x000fe4000800063f */
[----:B------:R-:W-:Y:S01]  /*0210*/  USHF.L.U32 UR4, UR4, 0x1, URZ ;  /* 0x0000000104047899 */ /* 0x000fe2000800063f */
[----:B------:R-:W0:Y:S11]  /*0220*/  FENCE.VIEW.ASYNC.S ;  /* 0x00000000000073c6 */ /* 0x000e360000000000 */
[----:B0-----:R0:W1:Y:S01]  /*0230*/  SYNCS.EXCH.64 URZ, [UR8], UR4 ;  /* 0x00000004083f75b2 */ /* 0x0010620008000100 */
[----:B------:R0:W2:Y:S01]  /*0240*/  SYNCS.EXCH.64 URZ, [UR8+0x38], UR6 ;  /* 0x00003806083f75b2 */ /* 0x0000a20008000100 */
[----:B------:R0:W3:Y:S01]  /*0250*/  SYNCS.EXCH.64 URZ, [UR8+0x8], UR4 ;  /* 0x00000804083f75b2 */ /* 0x0000e20008000100 */
[----:B------:R0:W4:Y:S01]  /*0260*/  SYNCS.EXCH.64 URZ, [UR8+0x40], UR6 ;  /* 0x00004006083f75b2 */ /* 0x0001220008000100 */
[----:B------:R0:W0:Y:S01]  /*0270*/  SYNCS.EXCH.64 URZ, [UR8+0x10], UR4 ;  /* 0x00001004083f75b2 */ /* 0x0000220008000100 */
        /* <DEDUP_REMOVED lines=9> */
[----:B------:R-:W-:Y:S01]  /*0310*/  NOP ;  /* 0x0000000000007918 */ /* 0x000fe20000000000 */
.L_x_41:
[----:B------:R-:W-:Y:S01]  /*0320*/  SHF.R.S32.HI R7, RZ, 0x1f, R92 ;  /* 0x0000001fff077819 */ /* 0x000fe2000001145c */
[----:B------:R-:W5:Y:S01]  /*0330*/  SHFL.IDX PT, R0, R0, RZ, 0x1f ;  /* 0x00001fff00007589 */ /* 0x000f6200000e0000 */
[----:B0-----:R-:W0:Y:S01]  /*0340*/  S2UR UR8, SR_CTAID.X ;  /* 0x00000000000879c3 */ /* 0x001e220000002500 */
[----:B------:R-:W-:Y:S02]  /*0350*/  ELECT P0, URZ, PT ;  /* 0x00000000003f782f */ /* 0x000fe40003800000 */
[----:B------:R-:W-:Y:S01]  /*0360*/  LEA.HI R7, R7, R92, RZ, 0x7 ;  /* 0x0000005c07077211 */ /* 0x000fe200078f38ff */
[----:B------:R-:W1:Y:S01]  /*0370*/  S2R R4, SR_CTAID.Y ;  /* 0x0000000000047919 */ /* 0x000e620000002600 */
[----:B------:R-:W-:Y:S01]  /*0380*/  ULDC UR4, c[0x0][0x154] ;  /* 0x0000550000047ab9 */ /* 0x000fe20000000800 */
[----:B------:R-:W-:Y:S01]  /*0390*/  NOP ;  /* 0x0000000000007918 */ /* 0x000fe20000000000 */
[----:B------:R-:W-:Y:S01]  /*03a0*/  LOP3.LUT R7, R7, 0xffffff80, RZ, 0xc0, !PT ;  /* 0xffffff8007077812 */ /* 0x000fe200078ec0ff */
[----:B------:R-:W-:Y:S01]  /*03b0*/  NOP ;  /* 0x0000000000007918 */ /* 0x000fe20000000000 */
[----:B------:R-:W2:Y:S03]  /*03c0*/  LDC R14, c[0x0][0x140] ;  /* 0x00005000ff0e7b82 */ /* 0x000ea60000000800 */
[----:B------:R-:W-:-:S05]  /*03d0*/  IMAD.IADD R7, R92, 0x1, -R7 ;  /* 0x000000015c077824 */ /* 0x000fca00078e0a07 */
[----:B------:R-:W-:Y:S01]  /*03e0*/  SHF.R.S32.HI R8, RZ, 0x1f, R7 ;  /* 0x0000001fff087819 */ /* 0x000fe20000011407 */
[----:B------:R-:W3:Y:S01]  /*03f0*/  LDC R12, c[0x0][0x144] ;  /* 0x00005100ff0c7b82 */ /* 0x000ee20000000800 */
[----:B------:R-:W-:Y:S02]  /*0400*/  LOP3.LUT P2, RZ, R7, 0x7, RZ, 0xc0, !PT ;  /* 0x0000000707ff7812 */ /* 0x000fe4000784c0ff */
[----:B------:R-:W-:Y:S02]  /*0410*/  LEA.HI R8, R8, R7, RZ, 0x3 ;  /* 0x0000000708087211 */ /* 0x000fe400078f18ff */
[----:B-----5:R-:W-:Y:S02]  /*0420*/  ISETP.NE.OR P0, PT, R0, RZ, !P0 ;  /* 0x000000ff0000720c */ /* 0x020fe40004705670 */
[--C-:B------:R-:W-:Y:S02]  /*0430*/  SHF.R.S32.HI R0, RZ, 0x3, R8.reuse ;  /* 0x00000003ff007819 */ /* 0x100fe40000011408 */
[----:B------:R-:W-:-:S02]  /*0440*/  SHF.R.S32.HI R9, RZ, 0x1f, R8 ;  /* 0x0000001fff097819 */ /* 0x000fc40000011408 */
[----:B------:R-:W-:Y:S02]  /*0450*/  SHF.R.S32.HI R8, RZ, 0x1f, R5 ;  /* 0x0000001fff087819 */ /* 0x000fe40000011405 */
[----:B------:R-:W-:Y:S02]  /*0460*/  LEA.HI R9, R9, R0, RZ, 0x2 ;  /* 0x0000000009097211 */ /* 0x000fe400078f10ff */
[----:B------:R-:W-:Y:S02]  /*0470*/  LEA.HI R8, R8, R5, RZ, 0x2 ;  /* 0x0000000508087211 */ /* 0x000fe400078f10ff */
[----:B-1----:R-:W-:Y:S01]  /*0480*/  I2FP.F32.U32 R11, R4 ;  /* 0x00000004000b7245 */ /* 0x002fe20000201000 */
[----:B------:R-:W-:Y:S01]  /*0490*/  VOTEU.ALL UP0, P0 ;  /* 0x00000000003f7886 */ /* 0x000fe20000000000 */
[----:B------:R-:W-:Y:S01]  /*04a0*/  LOP3.LUT R10, R8, 0x3ffffffc, RZ, 0xc0, !PT ;  /* 0x3ffffffc080a7812 */ /* 0x000fe200078ec0ff */
[----:B------:R-:W-:Y:S01]  /*04b0*/  VOTEU.ALL UP1, P0 ;  /* 0x00000000003f7886 */ /* 0x000fe20000020000 */
[----:B------:R-:W-:Y:S01]  /*04c0*/  LOP3.LUT R9, R9, 0xfffffffc, RZ, 0xc0, !PT ;  /* 0xfffffffc09097812 */ /* 0x000fe200078ec0ff */
[----:B------:R-:W-:Y:S01]  /*04d0*/  FMUL R13, R11, UR4 ;  /* 0x000000040b0d7c20 */ /* 0x000fe20008400000 */
[----:B------:R-:W1:Y:S01]  /*04e0*/  @!UP0 S2UR UR7, SR_CgaCtaId ;  /* 0x00000000000789c3 */ /* 0x000e620000008800 */
[----:B------:R-:W-:Y:S01]  /*04f0*/  IMAD.IADD R11, R5, 0x1, -R10 ;  /* 0x00000001050b7824 */ /* 0x000fe200078e0a0a */
[----:B0-----:R-:W-:Y:S01]  /*0500*/  I2FP.F32.U32 R10, UR8 ;  /* 0x00000008000a7c45 */ /* 0x001fe20008201000 */
[----:B------:R-:W-:Y:S01]  /*0510*/  IMAD.IADD R8, R0, 0x1, -R9 ;  /* 0x0000000100087824 */ /* 0x000fe200078e0a09 */
[----:B------:R-:W-:Y:S01]  /*0520*/  ULDC UR4, c[0x0][0x150] ;  /* 0x0000540000047ab9 */ /* 0x000fe20000000800 */
[----:B------:R-:W0:Y:S01]  /*0530*/  F2I.U32.TRUNC.NTZ R13, R13 ;  /* 0x0000000d000d7305 */ /* 0x000e22000020f000 */
[----:B------:R-:W-:Y:S01]  /*0540*/  SHF.R.S32.HI R0, RZ, 0x1f, R3 ;  /* 0x0000001fff007819 */ /* 0x000fe20000011403 */
[----:B------:R-:W-:Y:S01]  /*0550*/  FMUL R10, R10, UR4 ;  /* 0x000000040a0a7c20 */ /* 0x000fe20008400000 */
[----:B------:R-:W5:Y:S01]  /*0560*/  LDC R9, c[0x0][0x148] ;  /* 0x00005200ff097b82 */ /* 0x000f620000000800 */
[----:B------:R-:W-:Y:S01]  /*0570*/  IMAD R8, R11, 0x4, R8 ;  /* 0x000000040b087824 */ /* 0x000fe200078e0208 */
[----:B------:R-:W-:Y:S01]  /*0580*/  LEA.HI R0, R0, R3, RZ, 0x2 ;  /* 0x0000000300007211 */ /* 0x000fe200078f10ff */
[----:B------:R-:W-:Y:S01]  /*0590*/  UMOV UR4, 0x20 ;  /* 0x0000002000047882 */ /* 0x000fe20000000000 */
[----:B------:R-:W-:Y:S01]  /*05a0*/  @!UP0 UMOV UR6, 0x400 ;  /* 0x0000040000068882 */ /* 0x000fe20000000000 */
[----:B------:R-:W4:Y:S01]  /*05b0*/  F2I.U32.TRUNC.NTZ R10, R10 ;  /* 0x0000000a000a7305 */ /* 0x000f22000020f000 */
[----:B------:R-:W-:Y:S01]  /*05c0*/  LOP3.LUT R0, R0, 0xfffffffc, RZ, 0xc0, !PT ;  /* 0xfffffffc00007812 */ /* 0x000fe200078ec0ff */
[----:B------:R-:W-:Y:S01]  /*05d0*/  IMAD.SHL.U32 R19, R8, 0x4, RZ ;  /* 0x0000000408137824 */ /* 0x000fe200078e00ff */
[----:B------:R-:W-:-:S04]  /*05e0*/  @!UP0 UIADD3 UR4, -UR4, 0x100000, URZ ;  /* 0x0010000004048890 */ /* 0x000fc8000fffe13f */
[----:B------:R-:W-:Y:S02]  /*05f0*/  @!UP0 USHF.L.U32 UR5, UR4, 0xb, URZ ;  /* 0x0000000b04058899 */ /* 0x000fe4000800063f */
[----:B------:R-:W-:Y:S01]  /*0600*/  @!UP0 USHF.L.U32 UR4, UR4, 0x1, URZ ;  /* 0x0000000104048899 */ /* 0x000fe2000800063f */
[----:B--2---:R-:W-:Y:S01]  /*0610*/  ISETP.EQ.U32.AND P3, PT, R14, 0x1, PT ;  /* 0x000000010e00780c */ /* 0x004fe20003f62070 */
[----:B------:R-:W-:Y:S01]  /*0620*/  IMAD.IADD R3, R3, 0x1, -R0 ;  /* 0x0000000103037824 */ /* 0x000fe200078e0a00 */
[----:B------:R-:W-:Y:S01]  /*0630*/  LOP3.LUT R19, R8, 0xc, R19, 0x78, !PT ;  /* 0x0000000c08137812 */ /* 0x000fe200078e7813 */
[----:B0-----:R-:W-:Y:S02]  /*0640*/  IMAD.MOV R20, RZ, RZ, -R13 ;  /* 0x000000ffff147224 */ /* 0x001fe400078e0a0d */
[----:B------:R-:W-:Y:S01]  /*0650*/  VIADD R8, R2, 0xffffffff ;  /* 0xffffffff02087836 */ /* 0x000fe20000000000 */
[----:B-1----:R-:W-:Y:S01]  /*0660*/  @!UP0 ULEA UR6, UR7, UR6, 0x18 ;  /* 0x0000000607068291 */ /* 0x002fe2000f8ec03f */
[----:B------:R-:W-:Y:S01]  /*0670*/  ISETP.NE.AND P1, PT, R3, 0x3, PT ;  /* 0x000000030300780c */ /* 0x000fe20003f25270 */
[----:B------:R-:W-:Y:S01]  /*0680*/  VOTEU.ALL UP0, P0 ;  /* 0x00000000003f7886 */ /* 0x000fe20000000000 */
[----:B------:R-:W-:Y:S01]  /*0690*/  ISETP.LT.U32.AND P0, PT, R19, 0x2, !P2 ;  /* 0x000000021300780c */ /* 0x000fe20005701070 */
[----:B----4-:R-:W-:Y:S01]  /*06a0*/  IMAD.MOV R7, RZ, RZ, -R10 ;  /* 0x000000ffff077224 */ /* 0x010fe200078e0a0a */
[----:B------:R-:W-:-:S02]  /*06b0*/  ISETP.EQ.OR P1, PT, R3, RZ, !P1 ;  /* 0x000000ff0300720c */ /* 0x000fc40004f22670 */
[----:B------:R-:W-:Y:S01]  /*06c0*/  ISETP.GE.U32.AND P5, PT, R8, 0x2, PT ;  /* 0x000000020800780c */ /* 0x000fe20003fa6070 */
[----:B-----5:R-:W-:Y:S01]  /*06d0*/  IMAD R0, R9, R20, R4 ;  /* 0x0000001409007224 */ /* 0x020fe200078e0204 */
[----:B------:R-:W-:Y:S01]  /*06e0*/  ISETP.EQ.AND P1, PT, R2, RZ, P1 ;  /* 0x000000ff0200720c */ /* 0x000fe20000f22270 */
[----:B---3--:R-:W-:Y:S01]  /*06f0*/  IMAD R7, R12, R7, UR8 ;  /* 0x000000080c077e24 */ /* 0x008fe2000f8e0207 */
[----:B------:R-:W-:Y:S01]  /*0700*/  ISETP.NE.AND P2, PT, R2, RZ, PT ;  /* 0x000000ff0200720c */ /* 0x000fe20003f45270 */
[----:B------:R-:W0:Y:S02]  /*0710*/  FENCE.VIEW.ASYNC.S ;  /* 0x00000000000073c6 */ /* 0x000e240000000000 */
[----:B0-----:R0:W1:Y:S01]  /*0720*/  @!UP0 SYNCS.EXCH.64 URZ, [UR6+0x80], UR4 ;  /* 0x00008004063f85b2 */ /* 0x0010620008000100 */
[----:B------:R-:W-:Y:S02]  /*0730*/  ISETP.NE.AND P4, PT, R0, R19, PT ;  /* 0x000000130000720c */ /* 0x000fe40003f85270 */
[----:B------:R-:W-:-:S02]  /*0740*/  SEL R18, RZ, 0x1, !P1 ;  /* 0x00000001ff127807 */ /* 0x000fc40004800000 */
[----:B------:R-:W-:Y:S02]  /*0750*/  ISETP.EQ.OR P4, PT, R7, RZ, !P4 ;  /* 0x000000ff0700720c */ /* 0x000fe40006782670 */
[----:B------:R-:W-:Y:S02]  /*0760*/  LOP3.LUT R0, R92, 0x7f, RZ, 0xc0, !PT ;  /* 0x0000007f5c007812 */ /* 0x000fe400078ec0ff */
[----:B------:R-:W-:Y:S02]  /*0770*/  PLOP3.LUT P0, PT, P0, P4, PT, 0x80, 0x0 ;  /* 0x000000000000781c */ /* 0x000fe40000709070 */
[----:B------:R-:W-:Y:S02]  /*0780*/  SEL R18, R18, 0x2, P5 ;  /* 0x0000000212127807 */ /* 0x000fe40002800000 */
[----:B------:R-:W-:Y:S01]  /*0790*/  P2R R99, PR, RZ, 0x1 ;  /* 0x00000001ff637803 */ /* 0x000fe20000000000 */
[----:B------:R0:W2:Y:S01]  /*07a0*/  @!UP1 SYNCS.EXCH.64 URZ, [UR6+0x88], UR4 ;  /* 0x00008804063f95b2 */ /* 0x0000a20008000100 */
[----:B------:R-:W-:Y:S01]  /*07b0*/  NOP ;  /* 0x0000000000007918 */ /* 0x000fe20000000000 */
[----:B------:R-:W-:Y:S06]  /*07c0*/  @!P3 BRA `(.L_x_42) ;  /* 0x000000000008b947 */ /* 0x000fec0003800000 */
[----:B-12---:R-:W-:Y:S01]  /*07d0*/  UCGABAR_ARV ;  /* 0x00000000000079c7 */ /* 0x006fe20008000000 */
[----:B------:R-:W-:Y:S05]  /*07e0*/  BRA `(.L_x_43) ;  /* 0x0000000000047947 */ /* 0x000fea0003800000 */
.L_x_42:
[----:B-12---:R-:W-:Y:S01]  /*07f0*/  NOP ;  /* 0x0000000000007918 */ /* 0x006fe20000000000 */
.L_x_43:
[----:B------:R-:W1:Y:S01]  /*0800*/  LDC R2, c[0x0][0x65c] ;  /* 0x00019700ff027b82 */ /* 0x000e620000000800 */
[----:B------:R-:W-:Y:S02]  /*0810*/  IMAD.U32 R10, RZ, RZ, UR8 ;  /* 0x00000008ff0a7e24 */ /* 0x000fe4000f8e00ff */
[----:B------:R-:W-:Y:S01]  /*0820*/  IMAD.MOV.U32 R11, RZ, RZ, RZ ;  /* 0x000000ffff0b7224 */ /* 0x000fe200078e00ff */
[----:B-1----:R-:W-:-:S04]  /*0830*/  ISETP.NE.AND P1, PT, R2, 0x1, PT ;  /* 0x000000010200780c */ /* 0x002fc80003f25270 */
[----:B------:R-:W-:-:S09]  /*0840*/  P2R R5, PR, RZ, 0x2 ;  /* 0x00000002ff057803 */ /* 0x000fd20000000000 */
[----:B------:R-:W1:Y:S01]  /*0850*/  @P1 LDC R17, c[0x0][0x10] ;  /* 0x00000400ff111b82 */ /* 0x000e620000000800 */
[----:B------:R-:W-:Y:S02]  /*0860*/  @P1 IMAD.MOV.U32 R5, RZ, RZ, RZ ;  /* 0x000000ffff051224 */ /* 0x000fe400078e00ff */
[----:B------:R-:W-:-:S05]  /*0870*/  @P1 IMAD.MOV.U32 R15, RZ, RZ, RZ ;  /* 0x000000ffff0f1224 */ /* 0x000fca00078e00ff */
[----:B------:R-:W2:Y:S01]  /*0880*/  @!P1 LDC R13, c[0x0][0xc] ;  /* 0x00000300ff0d9b82 */ /* 0x000ea20000000800 */
[----:B0-----:R-:W-:Y:S01]  /*0890*/  ULDC UR4, c[0x0][0xc] ;  /* 0x0000030000047ab9 */ /* 0x001fe20000000800 */
[----:B------:R-:W-:Y:S01]  /*08a0*/  ULDC UR5, c[0x0][0x10] ;  /* 0x0000040000057ab9 */ /* 0x000fe20000000800 */
[----:B------:R-:W-:Y:S01]  /*08b0*/  ULDC UR6, c[0x0][0x14] ;  /* 0x0000050000067ab9 */ /* 0x000fe20000000800 */
[----:B------:R-:W-:-:S04]  /*08c0*/  UIMAD.WIDE.U32 UR4, UR4, UR5, URZ ;  /* 0x00000005040472a5 */ /* 0x000fc8000f8e003f */
[----:B------:R-:W-:Y:S02]  /*08d0*/  UIMAD.WIDE.U32 UR50, UR4, UR6, URZ ;  /* 0x00000006043272a5 */ /* 0x000fe4000f8e003f */
[----:B------:R-:W-:-:S04]  /*08e0*/  UIMAD UR38, UR5, UR6, URZ ;  /* 0x00000006052672a4 */ /* 0x000fc8000f8e023f */
[----:B------:R-:W-:Y:S01]  /*08f0*/  UIADD3 UR38, UR51, UR38, URZ ;  /* 0x0000002633267290 */ /* 0x000fe2000fffe03f */
[----:B-1----:R-:W-:-:S04]  /*0900*/  @P1 IMAD.WIDE.U32 R16, R17, UR8, R4 ;  /* 0x0000000811101c25 */ /* 0x002fc8000f8e0004 */
[----:B------:R-:W-:Y:S02]  /*0910*/  @P1 IMAD.IADD R17, R17, 0x1, R15 ;  /* 0x0000000111111824 */ /* 0x000fe400078e020f */
[----:B--2---:R-:W-:-:S04]  /*0920*/  @!P1 IMAD.WIDE.U32 R10, R4, R13, R10 ;  /* 0x0000000d040a9225 */ /* 0x004fc800078e000a */
[----:B------:R-:W-:Y:S02]  /*0930*/  @!P1 IMAD.MOV.U32 R16, RZ, RZ, R10 ;  /* 0x000000ffff109224 */ /* 0x000fe400078e000a */
[----:B------:R-:W-:Y:S01]  /*0940*/  @!P1 IMAD.MOV.U32 R17, RZ, RZ, R11 ;  /* 0x000000ffff119224 */ /* 0x000fe200078e000b */
[----:B------:R-:W-:Y:S06]  /*0950*/  @!P3 BRA `(.L_x_44) ;  /* 0x00000000000cb947 */ /* 0x000fec0003800000 */
[----:B------:R-:W-:Y:S01]  /*0960*/  UCGABAR_WAIT ;  /* 0x0000000000007dc7 */ /* 0x000fe20008000000 */
[----:B------:R-:W-:Y:S01]  /*0970*/  CCTL.IVALL ;  /* 0x00000000ff00798f */ /* 0x000fe20002000000 */
[----:B------:R-:W-:Y:S05]  /*0980*/  BRA `(.L_x_45) ;  /* 0x0000000000047947 */ /* 0x000fea0003800000 */
.L_x_44:
[----:B------:R-:W-:Y:S06]  /*0990*/  BAR.SYNC.DEFER_BLOCKING 0x0 ;  /* 0x0000000000007b1d */ /* 0x000fec0000010000 */
.L_x_45:
[----:B------:R-:W-:Y:S05]  /*09a0*/  @!P2 BRA `(.L_x_46) ;  /* 0x000000680024a947 */ /* 0x000fea0003800000 */
[----:B------:R-:W-:-:S13]  /*09b0*/  ISETP.GT.U32.AND P0, PT, R8, 0x1, PT ;  /* 0x000000010800780c */ /* 0x000fda0003f04070 */
[----:B------:R-:W-:Y:S05]  /*09c0*/  @P0 EXIT ;  /* 0x000000000000094d */ /* 0x000fea0003800000 */
[----:B------:R-:W-:Y:S01]  /*09d0*/  ULDC.64 UR4, c[0x0][0x650] ;  /* 0x0001940000047ab9 */ /* 0x000fe20000000a00 */
[----:B------:R-:W-:Y:S01]  /*09e0*/  PRMT R3, RZ, 0x7610, R3 ;  /* 0x00007610ff037816 */ /* 0x000fe20000000003 */
[----:B------:R-:W-:Y:S01]  /*09f0*/  IMAD.MOV.U32 R98, RZ, RZ, -0x1 ;  /* 0xffffffffff627424 */ /* 0x000fe200078e00ff */
[----:B------:R-:W-:Y:S01]  /*0a00*/  ISETP.GE.U32.AND P0, PT, R16, UR4, PT ;  /* 0x0000000410007c0c */ /* 0x000fe2000bf06070 */
[----:B------:R-:W-:Y:S02]  /*0a10*/  IMAD.MOV.U32 R96, RZ, RZ, -0x1 ;  /* 0xffffffffff607424 */ /* 0x000fe400078e00ff */
[----:B------:R-:W-:Y:S01]  /*0a20*/  IMAD.MOV.U32 R97, RZ, RZ, -0x1 ;  /* 0xffffffffff617424 */ /* 0x000fe200078e00ff */
[----:B------:R-:W-:-:S13]  /*0a30*/  ISETP.GE.U32.AND.EX P0, PT, R17, UR5, PT, P0 ;  /* 0x0000000511007c0c */ /* 0x000fda000bf06100 */
[----:B------:R-:W-:Y:S05]  /*0a40*/  @P0 BRA `(.L_x_47) ;  /* 0x0000000400280947 */ /* 0x000fea0003800000 */
[----:B------:R-:W0:Y:S01]  /*0a50*/  LDC.64 R22, c[0x0][0x628] ;  /* 0x00018a00ff167b82 */ /* 0x000e220000000a00 */
[----:B------:R-:W-:Y:S02]  /*0a60*/  IMAD.MOV.U32 R10, RZ, RZ, R16 ;  /* 0x000000ffff0a7224 */ /* 0x000fe400078e0010 */
[----:B------:R-:W-:-:S05]  /*0a70*/  IMAD.MOV.U32 R11, RZ, RZ, R17 ;  /* 0x000000ffff0b7224 */ /* 0x000fca00078e0011 */
[----:B------:R-:W1:Y:S08]  /*0a80*/  LDC R8, c[0x0][0x630] ;  /* 0x00018c00ff087b82 */ /* 0x000e700000000800 */
[----:B------:R-:W2:Y:S01]  /*0a90*/  LDC.64 R24, c[0x0][0x620] ;  /* 0x00018800ff187b82 */ /* 0x000ea20000000a00 */
[----:B0-----:R-:W-:-:S04]  /*0aa0*/  ISETP.NE.U32.AND P0, PT, R22, RZ, PT ;  /* 0x000000ff1600720c */ /* 0x001fc80003f05070 */
[----:B------:R-:W-:-:S13]  /*0ab0*/  ISETP.NE.AND.EX P0, PT, R23, RZ, PT, P0 ;  /* 0x000000ff1700720c */ /* 0x000fda0003f05300 */
[----:B-12---:R-:W-:Y:S05]  /*0ac0*/  @!P0 BRA `(.L_x_48) ;  /* 0x0000000000288947 */ /* 0x006fea0003800000 */
[----:B------:R-:W0:Y:S02]  /*0ad0*/  LDC R3, c[0x0][0x634] ;  /* 0x00018d00ff037b82 */ /* 0x000e240000000800 */
[----:B0-----:R-:W-:-:S05]  /*0ae0*/  IADD3 R3, P0, R16, R3, RZ ;  /* 0x0000000310037210 */ /* 0x001fca0007f1e0ff */
[----:B------:R-:W-:-:S04]  /*0af0*/  IMAD.X R21, RZ, RZ, R17, P0 ;  /* 0x000000ffff157224 */ /* 0x000fc800000e0611 */
[----:B------:R-:W-:-:S04]  /*0b00*/  IMAD.WIDE.U32 R10, R21, R22, RZ ;  /* 0x00000016150a7225 */ /* 0x000fc800078e00ff */
[----:B------:R-:W-:-:S04]  /*0b10*/  IMAD.WIDE.U32 R12, P0, R3, R23, R10 ;  /* 0x00000017030c7225 */ /* 0x000fc8000780000a */
[----:B------:R-:W-:-:S04]  /*0b20*/  IMAD.WIDE.U32 R10, R3, R22, RZ ;  /* 0x00000016030a7225 */ /* 0x000fc800078e00ff */
[----:B------:R-:W-:Y:S01]  /*0b30*/  IMAD.X R15, RZ, RZ, RZ, P0 ;  /* 0x000000ffff0f7224 */ /* 0x000fe200000e06ff */
[----:B------:R-:W-:Y:S01]  /*0b40*/  IADD3 RZ, P0, R11, R12, RZ ;  /* 0x0000000c0bff7210 */ /* 0x000fe20007f1e0ff */
[----:B------:R-:W-:-:S04]  /*0b50*/  IMAD.MOV.U32 R14, RZ, RZ, R13 ;  /* 0x000000ffff0e7224 */ /* 0x000fc800078e000d */
[----:B------:R-:W-:-:S08]  /*0b60*/  IMAD.WIDE.U32.X R10, R21, R23, R14, P0 ;  /* 0x00000017150a7225 */ /* 0x000fd000000e040e */
.L_x_48:
[----:B------:R-:W0:Y:S01]  /*0b70*/  LDC.64 R28, c[0x0][0x640] ;  /* 0x00019000ff1c7b82 */ /* 0x000e220000000a00 */
[-CC-:B------:R-:W-:Y:S01]  /*0b80*/  SHF.R.U64 R97, R10, R8.reuse, R11.reuse ;  /* 0x000000080a617219 */ /* 0x180fe2000000120b */
[----:B------:R-:W-:Y:S01]  /*0b90*/  IMAD.MOV.U32 R23, RZ, RZ, 0x1 ;  /* 0x00000001ff177424 */ /* 0x000fe200078e00ff */
[----:B------:R-:W-:Y:S02]  /*0ba0*/  SHF.R.U32.HI R3, RZ, R8, R11 ;  /* 0x00000008ff037219 */ /* 0x000fe4000001160b */
[----:B------:R-:W-:-:S03]  /*0bb0*/  IADD3 R5, P0, RZ, -R97, RZ ;  /* 0x80000061ff057210 */ /* 0x000fc60007f1e0ff */
[----:B------:R-:W1:Y:S02]  /*0bc0*/  LDC R12, c[0x0][0x618] ;  /* 0x00018600ff0c7b82 */ /* 0x000e640000000800 */
[----:B------:R-:W-:Y:S02]  /*0bd0*/  IMAD.X R3, RZ, RZ, ~R3, P0 ;  /* 0x000000ffff037224 */ /* 0x000fe400000e0e03 */
[----:B------:R-:W-:-:S04]  /*0be0*/  IMAD.WIDE.U32 R10, R5, R24, R16 ;  /* 0x00000018050a7225 */ /* 0x000fc800078e0010 */
[----:B------:R-:W2:Y:S01]  /*0bf0*/  LDC R22, c[0x0][0x608] ;  /* 0x00018200ff167b82 */ /* 0x000ea20000000800 */
[----:B------:R-:W-:Y:S02]  /*0c00*/  IMAD R8, R3, R24, RZ ;  /* 0x0000001803087224 */ /* 0x000fe400078e02ff */
[----:B------:R-:W-:Y:S02]  /*0c10*/  IMAD.MOV.U32 R3, RZ, RZ, -0x1 ;  /* 0xffffffffff037424 */ /* 0x000fe400078e00ff */
[----:B------:R-:W-:-:S03]  /*0c20*/  IMAD R5, R5, R25, R8 ;  /* 0x0000001905057224 */ /* 0x000fc600078e0208 */
[----:B------:R-:W3:Y:S01]  /*0c30*/  LDC R26, c[0x0][0x658] ;  /* 0x00019600ff1a7b82 */ /* 0x000ee20000000800 */
[----:B------:R-:W-:Y:S01]  /*0c40*/  IMAD.IADD R5, R11, 0x1, R5 ;  /* 0x000000010b057824 */ /* 0x000fe200078e0205 */
[----:B0-----:R-:W-:-:S04]  /*0c50*/  ISETP.NE.U32.AND P0, PT, R28, RZ, PT ;  /* 0x000000ff1c00720c */ /* 0x001fc80003f05070 */
[----:B------:R-:W-:Y:S02]  /*0c60*/  ISETP.NE.AND.EX P0, PT, R29, RZ, PT, P0 ;  /* 0x000000ff1d00720c */ /* 0x000fe40003f05300 */
[----:B------:R-:W0:Y:S01]  /*0c70*/  LDC R98, c[0x0][0x600] ;  /* 0x00018000ff627b82 */ /* 0x000e220000000800 */
[-CC-:B-1----:R-:W-:Y:S02]  /*0c80*/  SHF.R.U64 R14, R10, R12.reuse, R5.reuse ;  /* 0x0000000c0a0e7219 */ /* 0x182fe40000001205 */
[----:B------:R-:W-:-:S05]  /*0c90*/  SHF.R.U32.HI R5, RZ, R12, R5 ;  /* 0x0000000cff057219 */ /* 0x000fca0000011605 */
[----:B------:R-:W1:Y:S01]  /*0ca0*/  LDC R15, c[0x0][0x648] ;  /* 0x00019200ff0f7b82 */ /* 0x000e620000000800 */
[-CC-:B--2---:R-:W-:Y:S02]  /*0cb0*/  SHF.R.U64 R25, R14, R22.reuse, R5.reuse ;  /* 0x000000160e197219 */ /* 0x184fe40000001205 */
[----:B------:R-:W-:Y:S01]  /*0cc0*/  SHF.R.U32.HI R5, RZ, R22, R5 ;  /* 0x00000016ff057219 */ /* 0x000fe20000011605 */
[----:B------:R-:W-:-:S04]  /*0cd0*/  IMAD R22, R9, R20, R4 ;  /* 0x0000001409167224 */ /* 0x000fc800078e0204 */
[----:B------:R-:W2:Y:S01]  /*0ce0*/  LDC R21, c[0x0][0x638] ;  /* 0x00018e00ff157b82 */ /* 0x000ea20000000800 */
[-CC-:B---3--:R-:W-:Y:S02]  /*0cf0*/  SHF.R.U64 R20, R25, R26.reuse, R5.reuse ;  /* 0x0000001a19147219 */ /* 0x188fe40000001205 */
[-C--:B------:R-:W-:Y:S02]  /*0d00*/  SHF.L.U32 R3, R3, R26.reuse, RZ ;  /* 0x0000001a03037219 */ /* 0x080fe400000006ff */
[----:B------:R-:W-:Y:S01]  /*0d10*/  SHF.R.U32.HI R5, RZ, R26, R5 ;  /* 0x0000001aff057219 */ /* 0x000fe20000011605 */
[----:B------:R-:W-:Y:S01]  /*0d20*/  IMAD.MOV.U32 R4, RZ, RZ, R20 ;  /* 0x000000ffff047224 */ /* 0x000fe200078e0014 */
[----:B------:R-:W-:Y:S01]  /*0d30*/  LOP3.LUT R12, RZ, R3, RZ, 0x33, !PT ;  /* 0x00000003ff0c7212 */ /* 0x000fe200078e33ff */
[----:B------:R-:W3:Y:S01]  /*0d40*/  LDC R24, c[0x0][0x610] ;  /* 0x00018400ff187b82 */ /* 0x000ee20000000800 */
[----:B------:R-:W-:Y:S05]  /*0d50*/  @!P0 BRA `(.L_x_49) ;  /* 0x0000000000288947 */ /* 0x000fea0003800000 */
[----:B------:R-:W4:Y:S02]  /*0d60*/  LDC R3, c[0x0][0x64c] ;  /* 0x00019300ff037b82 */ /* 0x000f240000000800 */
[----:B----4-:R-:W-:-:S05]  /*0d70*/  IADD3 R3, P0, R20, R3, RZ ;  /* 0x0000000314037210 */ /* 0x010fca0007f1e0ff */
        /* <DEDUP_REMOVED lines=8> */
.L_x_49:
[----:B-1----:R-:W-:Y:S01]  /*0e00*/  SHF.R.U64 R4, R4, R15, R5 ;  /* 0x0000000f04047219 */ /* 0x002fe20000001205 */
[----:B0-----:R-:W-:Y:S01]  /*0e10*/  VIADD R5, R98, 0xffffffff ;  /* 0xffffffff62057836 */ /* 0x001fe20000000000 */
[----:B------:R-:W-:Y:S02]  /*0e20*/  SHF.L.U32 R3, R23, R26, RZ ;  /* 0x0000001a17037219 */ /* 0x000fe400000006ff */
[----:B------:R-:W-:Y:S01]  /*0e30*/  LOP3.LUT R12, R25, R12, RZ, 0xc0, !PT ;  /* 0x0000000c190c7212 */ /* 0x000fe200078ec0ff */
[----:B------:R-:W-:Y:S01]  /*0e40*/  IMAD.MOV R8, RZ, RZ, -R4 ;  /* 0x000000ffff087224 */ /* 0x000fe200078e0a04 */
[----:B------:R-:W-:Y:S02]  /*0e50*/  SEL R7, R7, R22, !P1 ;  /* 0x0000001607077207 */ /* 0x000fe40004800000 */
[----:B------:R-:W-:Y:S01]  /*0e60*/  LOP3.LUT R5, R14, R5, RZ, 0xc0, !PT ;  /* 0x000000050e057212 */ /* 0x000fe200078ec0ff */
[----:B------:R-:W-:Y:S02]  /*0e70*/  IMAD R12, R3, R4, R12 ;  /* 0x00000004030c7224 */ /* 0x000fe400078e020c */
[----:B--2---:R-:W-:-:S02]  /*0e80*/  IMAD R3, R8, R21, R20 ;  /* 0x0000001508037224 */ /* 0x004fc400078e0214 */
[----:B---3--:R-:W-:Y:S02]  /*0e90*/  IMAD R7, R12, R24, R7 ;  /* 0x000000180c077224 */ /* 0x008fe400078e0207 */
[----:B------:R-:W-:Y:S02]  /*0ea0*/  IMAD R98, R3, R98, R5 ;  /* 0x0000006203627224 */ /* 0x000fe400078e0205 */
[----:B------:R-:W-:-:S03]  /*0eb0*/  IMAD.MOV.U32 R4, RZ, RZ, 0x1 ;  /* 0x00000001ff047424 */ /* 0x000fc600078e00ff */
[----:B------:R-:W-:Y:S02]  /*0ec0*/  SEL R96, R98, R7, !P1 ;  /* 0x0000000762607207 */ /* 0x000fe40004800000 */
[----:B------:R-:W-:Y:S02]  /*0ed0*/  PRMT R3, R4, 0x7610, R3 ;  /* 0x0000761004037816 */ /* 0x000fe40000000003 */
[----:B------:R-:W-:-:S07]  /*0ee0*/  SEL R98, R7, R98, !P1 ;  /* 0x0000006207627207 */ /* 0x000fce0004800000 */
.L_x_47:
[----:B------:R-:W-:-:S08]  /*0ef0*/  NOP ;  /* 0x0000000000007918 */ /* 0x000fd00000000000 */
[----:B------:R-:W0:Y:S02]  /*0f00*/  USETMAXREG.TRY_ALLOC.CTAPOOL UP0, 0xe8 ;  /* 0x000000e8000079c8 */ /* 0x000e240008000600 */
[----:B0-----:R-:W-:-:S13]  /*0f10*/  PLOP3.LUT P0, PT, PT, PT, UP0, 0x80, 0x0 ;  /* 0x000000000000781c */ /* 0x001fda0003f0f008 */
[----:B------:R-:W-:Y:S05]  /*0f20*/  @!P0 BRA `(.L_x_47) ;  /* 0xfffffffc00f08947 */ /* 0x000fea000383ffff */
[----:B------:R-:W-:Y:S01]  /*0f30*/  ULDC.64 UR4, c[0x0][0x598] ;  /* 0x0001660000047ab9 */ /* 0x000fe20000000a00 */
[----:B------:R-:W-:Y:S01]  /*0f40*/  ULDC.64 UR52, c[0x0][0x208] ;  /* 0x0000820000347ab9 */ /* 0x000fe20000000a00 */
[----:B------:R-:W-:-:S04]  /*0f50*/  ISETP.NE.U32.AND P0, PT, RZ, UR4, PT ;  /* 0x00000004ff007c0c */ /* 0x000fc8000bf05070 */
[----:B------:R-:W-:-:S13]  /*0f60*/  ISETP.NE.AND.EX P0, PT, RZ, UR5, PT, P0 ;  /* 0x00000005ff007c0c */ /* 0x000fda000bf05300 */
[----:B------:R-:W-:Y:S05]  /*0f70*/  @!P0 BRA `(.L_x_50) ;  /* 0x00000000001c8947 */ /* 0x000fea0003800000 */
[----:B------:R-:W0:Y:S02]  /*0f80*/  LDC.64 R4, c[0x0][0x598] ;  /* 0x00016600ff047b82 */ /* 0x000e240000000a00 */
[----:B0-----:R-:W2:Y:S02]  /*0f90*/  LDG.E.64 R4, desc[UR52][R4.64] ;  /* 0x0000003404047981 */ /* 0x001ea4000c1e1b00 */
[----:B--2---:R-:W-:-:S04]  /*0fa0*/  ISETP.NE.U32.AND P0, PT, R4, RZ, PT ;  /* 0x000000ff0400720c */ /* 0x004fc80003f05070 */
[----:B------:R-:W-:-:S13]  /*0fb0*/  ISETP.NE.AND.EX P0, PT, R5, RZ, PT, P0 ;  /* 0x000000ff0500720c */ /* 0x000fda0003f05300 */
[----:B------:R-:W-:Y:S05]  /*0fc0*/  @!P0 BRA `(.L_x_50) ;  /* 0x0000000000088947 */ /* 0x000fea0003800000 */
[----:B------:R0:W5:Y:S01]  /*0fd0*/  LD.E R22, desc[UR52][R4.64] ;  /* 0x0000003404167980 */ /* 0x000162000c101900 */
[----:B------:R-:W-:Y:S05]  /*0fe0*/  BRA `(.L_x_51) ;  /* 0x0000000000247947 */ /* 0x000fea0003800000 */
.L_x_50:
[----:B------:R-:W-:Y:S02]  /*0ff0*/  ULDC.64 UR4, c[0x0][0x588] ;  /* 0x0001620000047ab9 */ /* 0x000fe40000000a00 */
[----:B------:R-:W-:-:S04]  /*1000*/  ISETP.NE.U32.AND P0, PT, RZ, UR4, PT ;  /* 0x00000004ff007c0c */ /* 0x000fc8000bf05070 */
[----:B------:R-:W-:-:S13]  /*1010*/  ISETP.NE.AND.EX P0, PT, RZ, UR5, PT, P0 ;  /* 0x00000005ff007c0c */ /* 0x000fda000bf05300 */
[----:B------:R-:W-:Y:S05]  /*1020*/  @!P0 BRA `(.L_x_52) ;  /* 0x00000000000c8947 */ /* 0x000fea0003800000 */
[----:B------:R-:W0:Y:S02]  /*1030*/  LDC.64 R22, c[0x0][0x588] ;  /* 0x00016200ff167b82 */ /* 0x000e240000000a00 */
[----:B0-----:R1:W5:Y:S01]  /*1040*/  LDG.E R22, desc[UR52][R22.64] ;  /* 0x0000003416167981 */ /* 0x001362000c1e1900 */
[----:B------:R-:W-:Y:S05]  /*1050*/  BRA `(.L_x_51) ;  /* 0x0000000000087947 */ /* 0x000fea0003800000 */
.L_x_52:
[----:B------:R-:W-:Y:S02]  /*1060*/  ULDC UR4, c[0x0][0x580] ;  /* 0x0001600000047ab9 */ /* 0x000fe40000000800 */
[----:B------:R-:W-:-:S07]  /*1070*/  IMAD.U32 R22, RZ, RZ, UR4 ;  /* 0x00000004ff167e24 */ /* 0x000fce000f8e00ff */
.L_x_51:
[----:B------:R-:W-:Y:S02]  /*1080*/  ULDC.64 UR4, c[0x0][0x5a0] ;  /* 0x0001680000047ab9 */ /* 0x000fe40000000a00 */
[----:B------:R-:W-:-:S04]  /*1090*/  ISETP.NE.U32.AND P0, PT, RZ, UR4, PT ;  /* 0x00000004ff007c0c */ /* 0x000fc8000bf05070 */
[----:B------:R-:W-:-:S13]  /*10a0*/  ISETP.NE.AND.EX P0, PT, RZ, UR5, PT, P0 ;  /* 0x00000005ff007c0c */ /* 0x000fda000bf05300 */
[----:B------:R-:W-:Y:S05]  /*10b0*/  @!P0 BRA `(.L_x_53) ;  /* 0x00000000001c8947 */ /* 0x000fea0003800000 */
[----:B0-----:R-:W0:Y:S02]  /*10c0*/  LDC.64 R4, c[0x0][0x5a0] ;  /* 0x00016800ff047b82 */ /* 0x001e240000000a00 */
[----:B0-----:R-:W2:Y:S02]  /*10d0*/  LDG.E.64 R4, desc[UR52][R4.64] ;  /* 0x0000003404047981 */ /* 0x001ea4000c1e1b00 */
[----:B--2---:R-:W-:-:S04]  /*10e0*/  ISETP.NE.U32.AND P0, PT, R4, RZ, PT ;  /* 0x000000ff0400720c */ /* 0x004fc80003f05070 */
[----:B------:R-:W-:-:S13]  /*10f0*/  ISETP.NE.AND.EX P0, PT, R5, RZ, PT, P0 ;  /* 0x000000ff0500720c */ /* 0x000fda0003f05300 */
[----:B------:R-:W-:Y:S05]  /*1100*/  @!P0 BRA `(.L_x_53) ;  /* 0x0000000000088947 */ /* 0x000fea0003800000 */
[----:B-1----:R0:W5:Y:S01]  /*1110*/  LD.E R23, desc[UR52][R4.64] ;  /* 0x0000003404177980 */ /* 0x002162000c101900 */
[----:B------:R-:W-:Y:S05]  /*1120*/  BRA `(.L_x_54) ;  /* 0x0000000000247947 */ /* 0x000fea0003800000 */
.L_x_53:
[----:B------:R-:W-:Y:S02]  /*1130*/  ULDC.64 UR4, c[0x0][0x590] ;  /* 0x0001640000047ab9 */ /* 0x000fe40000000a00 */
[----:B------:R-:W-:-:S04]  /*1140*/  ISETP.NE.U32.AND P0, PT, RZ, UR4, PT ;  /* 0x00000004ff007c0c */ /* 0x000fc8000bf05070 */
[----:B------:R-:W-:-:S13]  /*1150*/  ISETP.NE.AND.EX P0, PT, RZ, UR5, PT, P0 ;  /* 0x00000005ff007c0c */ /* 0x000fda000bf05300 */
[----:B------:R-:W-:Y:S05]  /*1160*/  @!P0 BRA `(.L_x_55) ;  /* 0x00000000000c8947 */ /* 0x000fea0003800000 */
[----:B0-----:R-:W1:Y:S02]  /*1170*/  LDC.64 R4, c[0x0][0x590] ;  /* 0x00016400ff047b82 */ /* 0x001e640000000a00 */
[----:B-1----:R1:W5:Y:S01]  /*1180*/  LDG.E R23, desc[UR52][R4.64] ;  /* 0x0000003404177981 */ /* 0x002362000c1e1900 */
[----:B------:R-:W-:Y:S05]  /*1190*/  BRA `(.L_x_54) ;  /* 0x0000000000087947 */ /* 0x000fea0003800000 */
.L_x_55:
[----:B------:R-:W-:Y:S02]  /*11a0*/  ULDC UR4, c[0x0][0x584] ;  /* 0x0001610000047ab9 */ /* 0x000fe40000000800 */
[----:B-1----:R-:W-:-:S07]  /*11b0*/  IMAD.U32 R23, RZ, RZ, UR4 ;  /* 0x00000004ff177e24 */ /* 0x002fce000f8e00ff */
.L_x_54:
[----:B------:R-:W-:-:S13]  /*11c0*/  LOP3.LUT P0, RZ, R3, 0xff, RZ, 0xc0, !PT ;  /* 0x000000ff03ff7812 */ /* 0x000fda000780c0ff */
[----:B------:R-:W-:Y:S05]  /*11d0*/  @!P0 EXIT ;  /* 0x000000000000894d */ /* 0x000fea0003800000 */
[----:B------:R-:W2:Y:S01]  /*11e0*/  LDC R93, c[0x0][0x658] ;  /* 0x00019600ff5d7b82 */ /* 0x000ea20000000800 */
[----:B------:R-:W-:Y:S01]  /*11f0*/  SHF.R.U32.HI R3, RZ, 0x5, R0 ;  /* 0x00000005ff037819 */ /* 0x000fe20000011600 */
[----:B------:R-:W-:Y:S01]  /*1200*/  ULDC.64 UR6, c[0x0][0x288] ;  /* 0x0000a20000067ab9 */ /* 0x000fe20000000a00 */
[----:B------:R-:W-:Y:S01]  /*1210*/  SHF.R.U32.HI R0, RZ, 0x2, R92 ;  /* 0x00000002ff007819 */ /* 0x000fe2000001165c */
[----:B------:R-:W-:Y:S01]  /*1220*/  UIADD3 UR4, UR7, 0x3f, URZ ;  /* 0x0000003f07047890 */ /* 0x000fe2000fffe03f */
[----:B------:R-:W-:Y:S01]  /*1230*/  LOP3.LUT R95, R92, 0x3, RZ, 0xc0, !PT ;  /* 0x000000035c5f7812 */ /* 0x000fe200078ec0ff */
[----:B01----:R-:W-:Y:S01]  /*1240*/  IMAD.SHL.U32 R5, R3, 0x10, RZ ;  /* 0x0000001003057824 */ /* 0x003fe200078e00ff */
[----:B------:R-:W-:Y:S01]  /*1250*/  LOP3.LUT R0, R0, 0x7, RZ, 0xc0, !PT ;  /* 0x0000000700007812 */ /* 0x000fe200078ec0ff */
[----:B------:R-:W0:Y:S01]  /*1260*/  LDC R90, c[0x0][0x600] ;  /* 0x00018000ff5a7b82 */ /* 0x000e220000000800 */
[----:B------:R-:W-:Y:S01]  /*1270*/  USHF.R.S32.HI UR5, URZ, 0x1f, UR4 ;  /* 0x0000001f3f057899 */ /* 0x000fe20008011404 */
[----:B------:R-:W-:Y:S01]  /*1280*/  IMAD.MOV.U32 R4, RZ, RZ, 0x1 ;  /* 0x00000001ff047424 */ /* 0x000fe200078e00ff */
[--C-:B------:R-:W-:Y:S01]  /*1290*/  LOP3.LUT R94, R5, 0xfffffff0, R0.reuse, 0xe2, !PT ;  /* 0xfffffff0055e7812 */ /* 0x100fe200078ee200 */
[----:B------:R-:W-:Y:S01]  /*12a0*/  IMAD R5, R3, -0x10, -R0 ;  /* 0xfffffff003057824 */ /* 0x000fe200078e0a00 */
[----:B------:R-:W-:Y:S01]  /*12b0*/  ULEA.HI UR5, UR5, UR4, URZ, 0x6 ;  /* 0x0000000405057291 */ /* 0x000fe2000f8f303f */
[----:B------:R-:W-:Y:S01]  /*12c0*/  IMAD.U32 R0, RZ, RZ, UR6 ;  /* 0x00000006ff007e24 */ /* 0x000fe2000f8e00ff */
[----:B------:R-:W-:Y:S01]  /*12d0*/  ULDC.64 UR40, c[0x0][0x5b0] ;  /* 0x00016c0000287ab9 */ /* 0x000fe20000000a00 */
[C---:B------:R-:W-:Y:S01]  /*12e0*/  IMAD.SHL.U32 R3, R6.reuse, 0x40, RZ ;  /* 0x0000004006037824 */ /* 0x040fe200078e00ff */
[----:B------:R-:W-:Y:S01]  /*12f0*/  LOP3.LUT R6, R6, 0x1, RZ, 0xc0, !PT ;  /* 0x0000000106067812 */ /* 0x000fe200078ec0ff */
[----:B------:R-:W-:Y:S01]  /*1300*/  IMAD R95, R95, -0x2, R0 ;  /* 0xfffffffe5f5f7824 */ /* 0x000fe200078e0200 */
[----:B------:R-:W-:Y:S01]  /*1310*/  USHF.R.S32.HI UR49, URZ, 0x6, UR5 ;  /* 0x000000063f317899 */ /* 0x000fe20008011405 */
[----:B------:R-:W-:Y:S01]  /*1320*/  IMAD.MOV.U32 R0, RZ, RZ, -0x1 ;  /* 0xffffffffff007424 */ /* 0x000fe200078e00ff */
[----:B------:R-:W-:Y:S01]  /*1330*/  ULDC.64 UR42, c[0x0][0x5c8] ;  /* 0x00017200002a7ab9 */ /* 0x000fe20000000a00 */
[----:B------:R-:W-:Y:S01]  /*1340*/  USHF.L.U64.HI UR39, UR40, 0x5, UR41 ;  /* 0x0000000528277899 */ /* 0x000fe20008010229 */
[----:B------:R-:W-:Y:S01]  /*1350*/  IMAD R5, R6, -0x40, R5 ;  /* 0xffffffc006057824 */ /* 0x000fe200078e0205 */
[----:B------:R-:W-:Y:S01]  /*1360*/  USHF.L.U64.HI UR41, UR42, 0x5, UR43 ;  /* 0x000000052a297899 */ /* 0x000fe2000801022b */
[-C--:B--2---:R-:W-:Y:S01]  /*1370*/  SHF.L.U32 R0, R0, R93.reuse, RZ ;  /* 0x0000005d00007219 */ /* 0x084fe200000006ff */
[----:B------:R-:W-:Y:S01]  /*1380*/  USHF.L.U32 UR40, UR40, 0x5, URZ ;  /* 0x0000000528287899 */ /* 0x000fe2000800063f */
[----:B------:R-:W-:Y:S01]  /*1390*/  LOP3.LUT R91, R92, 0x80, RZ, 0xc0, !PT ;  /* 0x000000805c5b7812 */ /* 0x000fe200078ec0ff */
[----:B------:R-:W-:Y:S01]  /*13a0*/  USHF.L.U32 UR42, UR42, 0x5, URZ ;  /* 0x000000052a2a7899 */ /* 0x000fe2000800063f */
[----:B------:R-:W-:Y:S01]  /*13b0*/  LOP3.LUT R94, R94, 0x40, R3, 0xf8, !PT ;  /* 0x000000405e5e7812 */ /* 0x000fe200078ef803 */
[----:B------:R-:W-:Y:S01]  /*13c0*/  UISETP.LT.AND UP2, UPT, UR49, 0x1, UPT ;  /* 0x000000013100788c */ /* 0x000fe2000bf41270 */
[----:B------:R-:W-:Y:S01]  /*13d0*/  SHF.L.U32 R93, R4, R93, RZ ;  /* 0x0000005d045d7219 */ /* 0x000fe200000006ff */
[----:B------:R-:W-:Y:S01]  /*13e0*/  ULDC UR6, c[0x0][0x284] ;  /* 0x0000a10000067ab9 */ /* 0x000fe20000000800 */
[----:B------:R-:W-:Y:S01]  /*13f0*/  UIADD3 UR43, UP0, UR40, 0x20, URZ ;  /* 0x00000020282b7890 */ /* 0x000fe2000ff1e03f */
[----:B------:R-:W-:Y:S01]  /*1400*/  IMAD.SHL.U32 R92, R92, 0x2, RZ ;  /* 0x000000025c5c7824 */ /* 0x000fe200078e00ff */
[----:B------:R-:W-:Y:S01]  /*1410*/  UIADD3 UR44, UP1, UR42, 0x20, URZ ;  /* 0x000000202a2c7890 */ /* 0x000fe2000ff3e03f */
[----:B------:R-:W-:Y:S01]  /*1420*/  LOP3.LUT R102, R18, 0x1, RZ, 0xfc, !PT ;  /* 0x0000000112667812 */ /* 0x000fe200078efcff */
[----:B------:R-:W-:Y:S01]  /*1430*/  USEL UR47, UR49, 0x1, UP2 ;  /* 0x00000001312f7887 */ /* 0x000fe20009000000 */
[----:B------:R-:W-:Y:S01]  /*1440*/  SHF.R.U32.HI R91, RZ, 0x7, R91 ;  /* 0x00000007ff5b7819 */ /* 0x000fe2000001165b */
[----:B0-----:R-:W-:Y:S01]  /*1450*/  VIADD R90, R90, 0xffffffff ;  /* 0xffffffff5a5a7836 */ /* 0x001fe20000000000 */
[----:B------:R-:W-:Y:S01]  /*1460*/  LOP3.LUT R89, RZ, R0, RZ, 0x33, !PT ;  /* 0x00000000ff597212 */ /* 0x000fe200078e33ff */
[----:B------:R-:W-:Y:S01]  /*1470*/  VIADD R88, R5, UR6 ;  /* 0x0000000605587c36 */ /* 0x000fe20008000000 */
[----:B------:R-:W-:-:S02]  /*1480*/  UIADD3.X UR45, URZ, UR39, URZ, UP0, !UPT ;  /* 0x000000273f2d7290 */ /* 0x000fc400087fe43f */
[----:B------:R-:W-:Y:S02]  /*1490*/  UIADD3.X UR46, URZ, UR41, URZ, UP1, !UPT ;  /* 0x000000293f2e7290 */ /* 0x000fe40008ffe43f */
[----:B------:R-:W-:Y:S01]  /*14a0*/  UIADD3 UR47, UR49, -UR47, URZ ;  /* 0x8000002f312f7290 */ /* 0x000fe2000fffe03f */
[----:B------:R-:W-:Y:S01]  /*14b0*/  UMOV UR36, URZ ;  /* 0x0000003f00247c82 */ /* 0x000fe20008000000 */
[----:B------:R-:W-:-:S10]  /*14c0*/  UMOV UR37, URZ ;  /* 0x0000003f00257c82 */ /* 0x000fd40008000000 */
.L_x_205:
[----:B0-----:R-:W0:Y:S01]  /*14d0*/  SHFL.IDX PT, R0, R91, RZ, 0x1f ;  /* 0x00001fff5b007589 */ /* 0x001e2200000e0000 */
[----:B------:R-:W1:Y:S01]  /*14e0*/  S2UR UR7, SR_CgaCtaId ;  /* 0x00000000000779c3 */ /* 0x000e620000008800 */
[----:B------:R-:W-:Y:S01]  /*14f0*/  UMOV UR6, 0x400 ;  /* 0x0000040000067882 */ /* 0x000fe20000000000 */
[----:B0-----:R-:W-:Y:S01]  /*1500*/  R2UR UR4, R0 ;  /* 0x00000000000472ca */ /* 0x001fe200000e0000 */
[----:B-1----:R-:W-:-:S12]  /*1510*/  ULEA UR6, UR7, UR6, 0x18 ;  /* 0x0000000607067291 */ /* 0x002fd8000f8ec03f */
[----:B------:R-:W-:-:S04]  /*1520*/  ULEA.HI UR5, UR4, UR4, URZ, 0x1 ;  /* 0x0000000404057291 */ /* 0x000fc8000f8f083f */
[----:B------:R-:W-:-:S04]  /*1530*/  ULOP3.LUT UR5, UR5, 0x7fffe, URZ, 0xc0, !UPT ;  /* 0x0007fffe05057892 */ /* 0x000fc8000f8ec03f */
[----:B------:R-:W-:-:S03]  /*1540*/  UIADD3 UR5, UR4, -UR5, URZ ;  /* 0x8000000504057290 */ /* 0x000fc6000fffe03f */
[----:B------:R-:W-:Y:S01]  /*1550*/  ULDC UR4, c[0x0][0x28c] ;  /* 0x0000a30000047ab9 */ /* 0x000fe20000000800 */
[----:B------:R-:W-:Y:S01]  /*1560*/  ULEA UR5, UR5, UR6, 0xd ;  /* 0x0000000605057291 */ /* 0x000fe2000f8e683f */
[----:B------:R-:W-:-:S03]  /*1570*/  ISETP.LT.AND P0, PT, RZ, UR4, PT ;  /* 0x00000004ff007c0c */ /* 0x000fc6000bf01270 */
[----:B------:R-:W-:-:S04]  /*1580*/  UIADD3 UR5, UR5, 0x180, URZ ;  /* 0x0000018005057890 */ /* 0x000fc8000fffe03f */
[----:B------:R-:W-:-:S04]  /*1590*/  USHF.R.U32.HI UR5, URZ, 0x4, UR5 ;  /* 0x000000043f057899 */ /* 0x000fc80008011605 */
[----:B------:R-:W-:-:S04]  /*15a0*/  ULOP3.LUT UR5, UR5, 0x3fff, URZ, 0xc0, !UPT ;  /* 0x00003fff05057892 */ /* 0x000fc8000f8ec03f */
[----:B------:R-:W-:Y:S01]  /*15b0*/  ULOP3.LUT UR48, UR5, 0x10000, URZ, 0xfc, !UPT ;  /* 0x0001000005307892 */ /* 0x000fe2000f8efc3f */
[----:B--234-:R-:W-:Y:S11]  /*15c0*/  @P0 BRA `(.L_x_56) ;  /* 0x0000000000400947 */ /* 0x01cff60003800000 */
[----:B------:R-:W-:Y:S01]  /*15d0*/  MOV R0, 0xf8 ;  /* 0x000000f800007802 */ /* 0x000fe20000000f00 */
[----:B------:R-:W-:Y:S01]  /*15e0*/  ULDC.64 UR4, c[0x4][0xb0] ;  /* 0x01002c0000047ab9 */ /* 0x000fe20000000a00 */
[----:B------:R-:W-:Y:S01]  /*15f0*/  ULDC.64 UR6, c[0x4][0x50] ;  /* 0x0100140000067ab9 */ /* 0x000fe20000000a00 */
[----:B------:R-:W-:Y:S01]  /*1600*/  IMAD.U32 R4, RZ, RZ, UR4 ;  /* 0x00000004ff047e24 */ /* 0x000fe2000f8e00ff */
[----:B------:R0:W1:Y:S01]  /*1610*/  LDC.64 R14, c[0x4][R0] ;  /* 0x01000000000e7b82 */ /* 0x0000620000000a00 */
[----:B------:R-:W-:Y:S01]  /*1620*/  IMAD.U32 R5, RZ, RZ, UR5 ;  /* 0x00000005ff057e24 */ /* 0x000fe2000f8e00ff */
[----:B------:R-:W-:Y:S01]  /*1630*/  ULDC.64 UR4, c[0x4][0xb8] ;  /* 0x01002e0000047ab9 */ /* 0x000fe20000000a00 */
[----:B------:R-:W-:Y:S02]  /*1640*/  IMAD.U32 R10, RZ, RZ, UR6 ;  /* 0x00000006ff0a7e24 */ /* 0x000fe4000f8e00ff */
[----:B------:R-:W-:Y:S02]  /*1650*/  IMAD.U32 R6, RZ, RZ, UR4 ;  /* 0x00000004ff067e24 */ /* 0x000fe4000f8e00ff */
[----:B------:R-:W-:-:S02]  /*1660*/  IMAD.U32 R7, RZ, RZ, UR5 ;  /* 0x00000005ff077e24 */ /* 0x000fc4000f8e00ff */
[----:B------:R-:W-:Y:S02]  /*1670*/  IMAD.U32 R11, RZ, RZ, UR7 ;  /* 0x00000007ff0b7e24 */ /* 0x000fe4000f8e00ff */
[----:B------:R-:W-:Y:S02]  /*1680*/  IMAD.MOV.U32 R8, RZ, RZ, 0x1e1 ;  /* 0x000001e1ff087424 */ /* 0x000fe400078e00ff */
[----:B------:R-:W-:Y:S02]  /*1690*/  IMAD.MOV.U32 R12, RZ, RZ, 0x1 ;  /* 0x00000001ff0c7424 */ /* 0x000fe400078e00ff */
[----:B0-----:R-:W-:-:S07]  /*16a0*/  IMAD.MOV.U32 R13, RZ, RZ, RZ ;  /* 0x000000ffff0d7224 */ /* 0x001fce00078e00ff */
[----:B------:R-:W-:-:S07]  /*16b0*/  LEPC R20, `(.L_x_56) ;  /* 0x000000001014794e */ /* 0x000fce0000000000 */
[----:B-1---5:R-:W-:Y:S05]  /*16c0*/  CALL.ABS.NOINC R14 ;  /* 0x000000000e007343 */ /* 0x022fea0003c00000 */
.L_x_56:
[----:B------:R-:W-:-:S13]  /*16d0*/  ISETP.NE.AND P0, PT, R102, 0x3, PT ;  /* 0x000000036600780c */ /* 0x000fda0003f05270 */
[----:B------:R-:W-:Y:S05]  /*16e0*/  @!P0 BRA `(.L_x_57) ;  /* 0x0000000000048947 */ /* 0x000fea0003800000 */
[----:B------:R-:W-:Y:S01]  /*16f0*/  BPT.TRAP 0x1 ;  /* 0x000000040000795c */ /* 0x000fe20000300000 */
.L_x_57:
[----:B------:R-:W0:Y:S01]  /*1700*/  S2UR UR5, SR_CgaCtaId ;  /* 0x00000000000579c3 */ /* 0x000e220000008800 */
[----:B------:R-:W-:Y:S01]  /*1710*/  UMOV UR4, 0x400 ;  /* 0x0000040000047882 */ /* 0x000fe20000000000 */
[----:B------:R-:W-:Y:S02]  /*1720*/  IMAD.U32 R0, RZ, RZ, UR36 ;  /* 0x00000024ff007e24 */ /* 0x000fe4000f8e00ff */
[----:B------:R-:W-:-:S03]  /*1730*/  IMAD.U32 R3, RZ, RZ, UR37 ;  /* 0x00000025ff037e24 */ /* 0x000fc6000f8e00ff */
[----:B------:R-:W-:Y:S01]  /*1740*/  SHF.L.U32 R0, R0, 0x1f, RZ ;  /* 0x0000001f00007819 */ /* 0x000fe200000006ff */
[----:B0-----:R-:W-:-:S06]  /*1750*/  ULEA UR4, UR5, UR4, 0x18 ;  /* 0x0000000405047291 */ /* 0x001fcc000f8ec03f */
[----:B------:R-:W-:-:S04]  /*1760*/  IMAD.U32 R6, RZ, RZ, UR4 ;  /* 0x00000004ff067e24 */ /* 0x000fc8000f8e00ff */
[----:B------:R-:W-:-:S04]  /*1770*/  IMAD R3, R3, 0x8, R6 ;  /* 0x0000000803037824 */ /* 0x000fc800078e0206 */
[----:B------:R0:W1:Y:S01]  /*1780*/  SYNCS.PHASECHK.TRANS64.TRYWAIT P1, [R3+URZ], R0 ;  /* 0x00000000030075a7 */ /* 0x000062000802017f */
[----:B------:R-:W-:Y:S05]  /*1790*/  @!P0 BRA `(.L_x_58) ;  /* 0x0000000000048947 */ /* 0x000fea0003800000 */
[----:B------:R-:W-:Y:S01]  /*17a0*/  BPT.TRAP 0x1 ;  /* 0x000000040000795c */ /* 0x000fe20000300000 */
.L_x_58:
[----:B------:R-:W-:-:S05]  /*17b0*/  IMAD.U32 R4, RZ, RZ, UR47 ;  /* 0x0000002fff047e24 */ /* 0x000fca000f8e00ff */
[----:B------:R-:W-:Y:S01]  /*17c0*/  ISETP.GE.AND P2, PT, R4, 0x1, PT ;  /* 0x000000010400780c */ /* 0x000fe20003f46270 */
[----:B-1----:R-:W-:-:S12]  /*17d0*/  @P1 BRA `(.L_x_59) ;  /* 0x0000000000081947 */ /* 0x002fd80003800000 */
[----:B------:R-:W1:Y:S02]  /*17e0*/  SYNCS.PHASECHK.TRANS64.TRYWAIT P1, [R3+URZ], R0 ;  /* 0x00000000030075a7 */ /* 0x000e64000802017f */
[----:B-1----:R-:W-:Y:S05]  /*17f0*/  @!P1 BRA `(.L_x_60) ;  /* 0x0000007000509947 */ /* 0x002fea0003800000 */
.L_x_59:
[----:B------:R-:W-:Y:S05]  /*1800*/  WARPSYNC.ALL ;  /* 0x0000000000007948 */ /* 0x000fea0003800000 */
[----:B------:R-:W-:Y:S01]  /*1810*/  R2UR UR4, R6 ;  /* 0x00000000060472ca */ /* 0x000fe200000e0000 */
[----:B------:R-:W-:Y:S01]  /*1820*/  ULEA UR9, UR37, UR48, 0xa ;  /* 0x0000003025097291 */ /* 0x000fe2000f8e503f */
[----:B------:R-:W-:Y:S01]  /*1830*/  WARPGROUP.ARRIVE ;  /* 0x00000000000079c5 */ /* 0x000fe20000000000 */
[----:B------:R-:W-:Y:S01]  /*1840*/  UMOV UR5, 0x40000040 ;  /* 0x4000004000057882 */ /* 0x000fe20000000000 */
[----:B------:R-:W-:-:S09]  /*1850*/  UMOV UR7, 0x40000040 ;  /* 0x4000004000077882 */ /* 0x000fd20000000000 */
[----:B------:R-:W-:-:S04]  /*1860*/  UIADD3 UR4, UR4, 0x1c180, URZ ;  /* 0x0001c18004047890 */ /* 0x000fc8000fffe03f */
[----:B------:R-:W-:-:S04]  /*1870*/  USHF.R.U32.HI UR4, URZ, 0x4, UR4 ;  /* 0x000000043f047899 */ /* 0x000fc80008011604 */
[----:B------:R-:W-:-:S04]  /*1880*/  ULOP3.LUT UR4, UR4, 0x3fff, URZ, 0xc0, !UPT ;  /* 0x00003fff04047892 */ /* 0x000fc8000f8ec03f */
[----:B------:R-:W-:-:S03]  /*1890*/  ULOP3.LUT UR8, UR4, 0x10000, URZ, 0xfc, !UPT ;  /* 0x0001000004087892 */ /* 0x000fc6000f8efc3f */
[----:B------:R-:W-:Y:S01]  /*18a0*/  UMOV UR4, UR9 ;  /* 0x0000000900047c82 */ /* 0x000fe20008000000 */
[----:B------:R-:W-:-:S07]  /*18b0*/  ULEA UR10, UR37, UR8, 0xa ;  /* 0x00000008250a7291 */ /* 0x000fce000f8e503f */
[----:B------:R-:W-:Y:S02]  /*18c0*/  UMOV UR6, UR10 ;  /* 0x0000000a00067c82 */ /* 0x000fe40008000000 */
[----:B------:R-:W-:Y:S01]  /*18d0*/  HGMMA.64x128x16.F32 R24, gdesc[UR4], RZ, !UPT, gsb0 ;  /* 0x01e00000041879f0 */ /* 0x000fe2000c0008ff */
[----:B------:R-:W-:Y:S02]  /*18e0*/  UIADD3 UR4, UR9, 0x2, URZ ;  /* 0x0000000209047890 */ /* 0x000fe4000fffe03f */
[----:B------:R-:W-:Y:S01]  /*18f0*/  UIADD3 UR6, UR10, 0x2, URZ ;  /* 0x000000020a067890 */ /* 0x000fe2000fffe03f */
[----:B------:R-:W-:Y:S01]  /*1900*/  UMOV UR5, 0x40000040 ;  /* 0x4000004000057882 */ /* 0x000fe20000000000 */
[----:B------:R-:W-:Y:S01]  /*1910*/  UMOV UR7, 0x40000040 ;  /* 0x4000004000077882 */ /* 0x000fe20000000000 */
[----:B------:R-:W-:Y:S02]  /*1920*/  WARPGROUP.DEPBAR.LE gsb0, 0x0 ;  /* 0x00008000000079c5 */ /* 0x000fe40000010000 */
[----:B------:R-:W-:-:S06]  /*1930*/  WARPGROUP.ARRIVE ;  /* 0x00000000000079c5 */ /* 0x000fcc0000000000 */
[----:B------:R-:W-:Y:S01]  /*1940*/  HGMMA.64x128x16.F32 R24, gdesc[UR4], R24, gsb0 ;  /* 0x01e00000041879f0 */ /* 0x000fe20008000818 */
        /* <DEDUP_REMOVED lines=13> */
[----:B------:R-:W-:Y:S03]  /*1a20*/  HGMMA.64x128x16.F32 R24, gdesc[UR4], R24, gsb0 ;  /* 0x01e00000041879f0 */ /* 0x000fe60008000818 */
[----:B------:R-:W-:Y:S02]  /*1a30*/  WARPGROUP.DEPBAR.LE gsb0, 0x0 ;  /* 0x00008000000079c5 */ /* 0x000fe40000010000 */
[----:B------:R-:W-:Y:S05]  /*1a40*/  @!P2 BRA `(.L_x_61) ;  /* 0x000000040028a947 */ /* 0x000fea0003800000 */
[----:B------:R-:W-:Y:S01]  /*1a50*/  UIADD3 UR4, UR37, 0x1, URZ ;  /* 0x0000000125047890 */ /* 0x000fe2000fffe03f */
[----:B01----:R-:W-:Y:S02]  /*1a60*/  IMAD.U32 R0, RZ, RZ, UR47 ;  /* 0x0000002fff007e24 */ /* 0x003fe4000f8e00ff */
[----:B------:R-:W-:Y:S01]  /*1a70*/  IMAD.U32 R3, RZ, RZ, UR37 ;  /* 0x00000025ff037e24 */ /* 0x000fe2000f8e00ff */
[----:B------:R-:W-:-:S04]  /*1a80*/  UISETP.NE.AND UP0, UPT, UR4, 0x7, UPT ;  /* 0x000000070400788c */ /* 0x000fc8000bf05270 */
[----:B------:R-:W-:Y:S02]  /*1a90*/  USEL UR5, URZ, 0x1, UP0 ;  /* 0x000000013f057887 */ /* 0x000fe40008000000 */
[----:B------:R-:W-:Y:S02]  /*1aa0*/  USEL UR9, UR4, URZ, UP0 ;  /* 0x0000003f04097287 */ /* 0x000fe40008000000 */
[----:B------:R-:W-:-:S06]  /*1ab0*/  ULOP3.LUT UR5, UR36, UR5, URZ, 0x3c, !UPT ;  /* 0x0000000524057292 */ /* 0x000fcc000f8e3c3f */
[----:B------:R-:W-:-:S07]  /*1ac0*/  IMAD.U32 R7, RZ, RZ, UR5 ;  /* 0x00000005ff077e24 */ /* 0x000fce000f8e00ff */
.L_x_68:
[----:B------:R-:W-:Y:S05]  /*1ad0*/  @!P0 BRA `(.L_x_62) ;  /* 0x0000000000048947 */ /* 0x000fea0003800000 */
[----:B------:R-:W-:Y:S01]  /*1ae0*/  BPT.TRAP 0x1 ;  /* 0x000000040000795c */ /* 0x000fe20000300000 */
.L_x_62:
[----:B------:R-:W0:Y:S01]  /*1af0*/  S2UR UR5, SR_CgaCtaId ;  /* 0x00000000000579c3 */ /* 0x000e220000008800 */
[----:B------:R-:W-:Y:S01]  /*1b00*/  UMOV UR4, 0x400 ;  /* 0x0000040000047882 */ /* 0x000fe20000000000 */
[----:B------:R-:W-:Y:S01]  /*1b10*/  IMAD.U32 R5, RZ, RZ, UR9 ;  /* 0x00000009ff057e24 */ /* 0x000fe2000f8e00ff */
[----:B------:R-:W-:Y:S01]  /*1b20*/  SHF.L.U32 R4, R7, 0x1f, RZ ;  /* 0x0000001f07047819 */ /* 0x000fe200000006ff */
[----:B0-----:R-:W-:-:S06]  /*1b30*/  ULEA UR4, UR5, UR4, 0x18 ;  /* 0x0000000405047291 */ /* 0x001fcc000f8ec03f */
[----:B------:R-:W-:-:S04]  /*1b40*/  IMAD.U32 R6, RZ, RZ, UR4 ;  /* 0x00000004ff067e24 */ /* 0x000fc8000f8e00ff */
[----:B------:R-:W-:-:S04]  /*1b50*/  IMAD R5, R5, 0x8, R6 ;  /* 0x0000000805057824 */ /* 0x000fc800078e0206 */
[----:B------:R0:W1:Y:S01]  /*1b60*/  SYNCS.PHASECHK.TRANS64.TRYWAIT P1, [R5+URZ], R4 ;  /* 0x00000004050075a7 */ /* 0x000062000802017f */
[----:B------:R-:W-:Y:S05]  /*1b70*/  @!P0 BRA `(.L_x_63) ;  /* 0x0000000000048947 */ /* 0x000fea0003800000 */
[----:B------:R-:W-:Y:S01]  /*1b80*/  BPT.TRAP 0x1 ;  /* 0x000000040000795c */ /* 0x000fe20000300000 */
.L_x_63:
[----:B-1----:R-:W-:Y:S05]  /*1b90*/  @P1 BRA `(.L_x_64) ;  /* 0x0000000000081947 */ /* 0x002fea0003800000 */
[----:B------:R-:W1:Y:S02]  /*1ba0*/  SYNCS.PHASECHK.TRANS64.TRYWAIT P1, [R5+URZ], R4 ;  /* 0x00000004050075a7 */ /* 0x000e64000802017f */
[----:B-1----:R-:W-:Y:S05]  /*1bb0*/  @!P1 BRA `(.L_x_65) ;  /* 0x0000006c00749947 */ /* 0x002fea0003800000 */
.L_x_64:
[----:B------:R-:W-:Y:S01]  /*1bc0*/  ULEA UR10, UR9, UR48, 0xa ;  /* 0x00000030090a7291 */ /* 0x000fe2000f8e503f */
[----:B------:R-:W-:Y:S01]  /*1bd0*/  WARPGROUP.ARRIVE ;  /* 0x00000000000079c5 */ /* 0x000fe20000000000 */
[----:B------:R-:W-:Y:S01]  /*1be0*/  ULEA UR11, UR9, UR8, 0xa ;  /* 0x00000008090b7291 */ /* 0x000fe2000f8e503f */
[----:B------:R-:W-:Y:S01]  /*1bf0*/  UMOV UR5, 0x40000040 ;  /* 0x4000004000057882 */ /* 0x000fe20000000000 */
[----:B------:R-:W-:-:S03]  /*1c00*/  UMOV UR7, 0x40000040 ;  /* 0x4000004000077882 */ /* 0x000fc60000000000 */
[----:B------:R-:W-:Y:S02]  /*1c10*/  UMOV UR4, UR10 ;  /* 0x0000000a00047c82 */ /* 0x000fe40008000000 */
[----:B------:R-:W-:Y:S02]  /*1c20*/  UMOV UR6, UR11 ;  /* 0x0000000b00067c82 */ /* 0x000fe40008000000 */
[----:B------:R-:W-:Y:S01]  /*1c30*/  HGMMA.64x128x16.F32 R24, gdesc[UR4], R24, gsb0 ;  /* 0x01e00000041879f0 */ /* 0x000fe20008000818 */
[----:B------:R-:W-:Y:S02]  /*1c40*/  UIADD3 UR4, UR10, 0x2, URZ ;  /* 0x000000020a047890 */ /* 0x000fe4000fffe03f */
[----:B------:R-:W-:Y:S01]  /*1c50*/  UIADD3 UR6, UR11, 0x2, URZ ;  /* 0x000000020b067890 */ /* 0x000fe2000fffe03f */
[----:B------:R-:W-:Y:S01]  /*1c60*/  UMOV UR5, 0x40000040 ;  /* 0x4000004000057882 */ /* 0x000fe20000000000 */
[----:B------:R-:W-:Y:S01]  /*1c70*/  UMOV UR7, 0x40000040 ;  /* 0x4000004000077882 */ /* 0x000fe20000000000 */
[----:B------:R-:W-:-:S02]  /*1c80*/  WARPGROUP.DEPBAR.LE gsb0, 0x0 ;  /* 0x00008000000079c5 */ /* 0x000fc40000010000 */
        /* <DEDUP_REMOVED lines=18> */
[----:B------:R-:W-:Y:S01]  /*1db0*/  BPT.TRAP 0x1 ;  /* 0x000000040000795c */ /* 0x000fe20000300000 */
.L_x_66:
[----:B------:R-:W-:-:S13]  /*1dc0*/  ISETP.NE.AND P1, PT, R99, RZ, PT ;  /* 0x000000ff6300720c */ /* 0x000fda0003f25270 */
[----:B01----:R-:W-:-:S04]  /*1dd0*/  @P1 IMAD R4, R3, 0x8, R6 ;  /* 0x0000000803041824 */ /* 0x003fc800078e0206 */
[----:B------:R-:W-:-:S05]  /*1de0*/  @P1 VIADD R4, R4, 0x38 ;  /* 0x0000003804041836 */ /* 0x000fca0000000000 */
[----:B------:R-:W-:-:S04]  /*1df0*/  @P1 PRMT R4, R19, 0x654, R4 ;  /* 0x0000065413041816 */ /* 0x000fc80000000004 */
[----:B------:R0:W-:Y:S01]  /*1e00*/  @P1 SYNCS.ARRIVE.TRANS64.RED.A1T0 RZ, [R4+URZ], RZ ;  /* 0x000000ff04ff19a7 */ /* 0x0001e2000810043f */
[----:B------:R-:W-:-:S13]  /*1e10*/  ISETP.GT.U32.AND P1, PT, R18, 0x1, PT ;  /* 0x000000011200780c */ /* 0x000fda0003f24070 */
[----:B0-----:R-:W-:Y:S05]  /*1e20*/  @P1 BRA `(.L_x_67) ;  /* 0x0000000000041947 */ /* 0x001fea0003800000 */
[----:B------:R-:W-:Y:S01]  /*1e30*/  BPT.TRAP 0x1 ;  /* 0x000000040000795c */ /* 0x000fe20000300000 */
.L_x_67:
[----:B------:R-:W-:Y:S01]  /*1e40*/  UIADD3 UR9, UR9, 0x1, URZ ;  /* 0x0000000109097890 */ /* 0x000fe2000fffe03f */
[C---:B------:R-:W-:Y:S01]  /*1e50*/  ISETP.GT.AND P2, PT, R0.reuse, 0x1, PT ;  /* 0x000000010000780c */ /* 0x040fe20003f44270 */
[----:B------:R-:W-:Y:S02]  /*1e60*/  VIADD R3, R3, 0x1 ;  /* 0x0000000103037836 */ /* 0x000fe40000000000 */
[----:B------:R-:W-:Y:S01]  /*1e70*/  UISETP.NE.AND UP0, UPT, UR9, 0x7, UPT ;  /* 0x000000070900788c */ /* 0x000fe2000bf05270 */
[----:B------:R-:W-:Y:S02]  /*1e80*/  VIADD R0, R0, 0xffffffff ;  /* 0xffffffff00007836 */ /* 0x000fe40000000000 */
[C---:B------:R-:W-:Y:S01]  /*1e90*/  ISETP.NE.AND P1, PT, R3.reuse, 0x7, PT ;  /* 0x000000070300780c */ /* 0x040fe20003f25270 */
[----:B------:R-:W-:Y:S02]  /*1ea0*/  USEL UR4, URZ, 0x1, UP0 ;  /* 0x000000013f047887 */ /* 0x000fe40008000000 */
[----:B------:R-:W-:Y:S01]  /*1eb0*/  USEL UR9, UR9, URZ, UP0 ;  /* 0x0000003f09097287 */ /* 0x000fe20008000000 */
[----:B------:R-:W-:-:S03]  /*1ec0*/  SEL R3, R3, RZ, P1 ;  /* 0x000000ff03037207 */ /* 0x000fc60000800000 */
[----:B------:R-:W-:Y:S01]  /*1ed0*/  LOP3.LUT R7, R7, UR4, RZ, 0x3c, !PT ;  /* 0x0000000407077c12 */ /* 0x000fe2000f8e3cff */
[----:B------:R-:W-:Y:S07]  /*1ee0*/  @P2 BRA `(.L_x_68) ;  /* 0xfffffff800f82947 */ /* 0x000fee000383ffff */
.L_x_61:
[----:B01----:R-:W0:Y:S02]  /*1ef0*/  LDC R0, c[0x0][0x28c] ;  /* 0x0000a300ff007b82 */ /* 0x003e240000000800 */
[----:B0-----:R-:W-:-:S13]  /*1f00*/  ISETP.GE.AND P1, PT, R0, 0x1, PT ;  /* 0x000000010000780c */ /* 0x001fda0003f26270 */
[----:B------:R-:W-:Y:S05]  /*1f10*/  @!P1 BRA `(.L_x_69) ;  /* 0x0000000000509947 */ /* 0x000fea0003800000 */
[----:B------:R-:W-:Y:S05]  /*1f20*/  @!P0 BRA `(.L_x_70) ;  /* 0x0000000000048947 */ /* 0x000fea0003800000 */
[----:B------:R-:W-:Y:S01]  /*1f30*/  BPT.TRAP 0x1 ;  /* 0x000000040000795c */ /* 0x000fe20000300000 */
.L_x_70:
[----:B------:R-:W-:Y:S01]  /*1f40*/  ISETP.NE.AND P1, PT, R99, RZ, PT ;  /* 0x000000ff6300720c */ /* 0x000fe20003f25270 */
[----:B------:R-:W-:Y:S01]  /*1f50*/  BSSY B0, `(.L_x_71) ;  /* 0x000000e000007945 */ /* 0x000fe20003800000 */
[----:B------:R-:W-:-:S11]  /*1f60*/  ISETP.GT.U32.AND P0, PT, R18, 0x1, PT ;  /* 0x000000011200780c */ /* 0x000fd60003f04070 */
[----:B------:R-:W-:Y:S05]  /*1f70*/  @!P1 BRA `(.L_x_72) ;  /* 0x00000000002c9947 */ /* 0x000fea0003800000 */
[----:B------:R-:W-:-:S04]  /*1f80*/  UIADD3 UR6, UR47, UR37, URZ ;  /* 0x000000252f067290 */ /* 0x000fc8000fffe03f */
[----:B------:R-:W-:-:S04]  /*1f90*/  UIMAD.WIDE.U32 UR4, UR6, 0x24924925, URZ ;  /* 0x24924925060478a5 */ /* 0x000fc8000f8e003f */
[----:B------:R-:W-:-:S04]  /*1fa0*/  UIADD3 UR4, UR6, -UR5, URZ ;  /* 0x8000000506047290 */ /* 0x000fc8000fffe03f */
[----:B------:R-:W-:-:S04]  /*1fb0*/  ULEA.HI UR4, UR4, UR5, URZ, 0x1f ;  /* 0x0000000504047291 */ /* 0x000fc8000f8ff83f */
[----:B------:R-:W-:-:S04]  /*1fc0*/  USHF.R.U32.HI UR4, URZ, 0x2, UR4 ;  /* 0x000000023f047899 */ /* 0x000fc80008011604 */
[----:B------:R-:W-:-:S06]  /*1fd0*/  UIMAD UR4, UR4, -0x7, UR6 ;  /* 0xfffffff9040478a4 */ /* 0x000fcc000f8e0206 */
[----:B------:R-:W-:-:S04]  /*1fe0*/  IMAD.U32 R3, RZ, RZ, UR4 ;  /* 0x00000004ff037e24 */ /* 0x000fc8000f8e00ff */
[----:B------:R-:W-:-:S04]  /*1ff0*/  IMAD R0, R3, 0x8, R6 ;  /* 0x0000000803007824 */ /* 0x000fc800078e0206 */
[----:B------:R-:W-:-:S05]  /*2000*/  VIADD R0, R0, 0x38 ;  /* 0x0000003800007836 */ /* 0x000fca0000000000 */
[----:B------:R-:W-:-:S04]  /*2010*/  PRMT R0, R19, 0x654, R0 ;  /* 0x0000065413007816 */ /* 0x000fc80000000000 */
[----:B------:R0:W-:Y:S03]  /*2020*/  SYNCS.ARRIVE.TRANS64.RED.A1T0 RZ, [R0+URZ], RZ ;  /* 0x000000ff00ff79a7 */ /* 0x0001e6000810043f */
.L_x_72:
[----:B------:R-:W-:Y:S05]  /*2030*/  BSYNC B0 ;  /* 0x0000000000007941 */ /* 0x000fea0003800000 */
.L_x_71:
[----:B------:R-:W-:Y:S05]  /*2040*/  @P0 BRA `(.L_x_69) ;  /* 0x0000000000040947 */ /* 0x000fea0003800000 */
[----:B------:R-:W-:Y:S01]  /*2050*/  BPT.TRAP 0x1 ;  /* 0x000000040000795c */ /* 0x000fe20000300000 */
.L_x_69:
[----:B------:R-:W-:Y:S01]  /*2060*/  UISETP.GE.U32.AND UP1, UPT, UR49, 0x7, UPT ;  /* 0x000000073100788c */ /* 0x000fe2000bf26070 */
[----:B------:R-:W-:Y:S01]  /*2070*/  IMAD.SHL.U32 R10, R96, 0x80, RZ ;  /* 0x00000080600a7824 */ /* 0x000fe200078e00ff */
[----:B------:R-:W-:Y:S01]  /*2080*/  UIADD3 UR37, UR49, UR37, URZ ;  /* 0x0000002531257290 */ /* 0x000fe2000fffe03f */
[----:B------:R-:W-:Y:S01]  /*2090*/  IMAD.SHL.U32 R13, R98, 0x80, RZ ;  /* 0x00000080620d7824 */ /* 0x000fe200078e00ff */
[----:B------:R-:W-:Y:S01]  /*20a0*/  ULDC UR7, c[0x0][0x288] ;  /* 0x0000a20000077ab9 */ /* 0x000fe20000000800 */
[----:B------:R-:W-:Y:S01]  /*20b0*/  SHF.R.S32.HI R21, RZ, 0x1f, R97 ;  /* 0x0000001fff157819 */ /* 0x000fe20000011461 */
[----:B------:R-:W-:Y:S01]  /*20c0*/  UISETP.GT.U32.AND UP0, UPT, UR37, 0x6, UPT ;  /* 0x000000062500788c */ /* 0x000fe2000bf04070 */
[----:B------:R-:W-:Y:S01]  /*20d0*/  ISETP.GE.AND P0, PT, R10, UR7, PT ;  /* 0x000000070a007c0c */ /* 0x000fe2000bf06270 */
[----:B------:R-:W-:Y:S01]  /*20e0*/  IMAD.IADD R6, R94, 0x1, R13 ;  /* 0x000000015e067824 */ /* 0x000fe200078e020d */
[----:B------:R-:W-:Y:S01]  /*20f0*/  ULDC.64 UR8, c[0x0][0x5d0] ;  /* 0x0001740000087ab9 */ /* 0x000fe20000000a00 */
[----:B------:R-:W-:Y:S01]  /*2100*/  UISETP.LT.U32.AND UP0, UPT, UR49, 0x7, UP0 ;  /* 0x000000073100788c */ /* 0x000fe20008701070 */
[----:B0-----:R-:W-:Y:S01]  /*2110*/  IMAD R0, R21, UR8, RZ ;  /* 0x0000000815007c24 */ /* 0x001fe2000f8e02ff */
[----:B------:R-:W-:Y:S01]  /*2120*/  @UP1 UIMAD.WIDE.U32 UR4, UR37, 0x24924925, URZ ;  /* 0x24924925250418a5 */ /* 0x000fe2000f8e003f */
[----:B------:R-:W-:Y:S01]  /*2130*/  SHF.R.S32.HI R7, RZ, 0x1f, R6 ;  /* 0x0000001fff077819 */ /* 0x000fe20000011406 */
[----:B------:R-:W-:Y:S01]  /*2140*/  USEL UR6, URZ, 0x1, !UP0 ;  /* 0x000000013f067887 */ /* 0x000fe2000c000000 */
[C---:B------:R-:W-:Y:S01]  /*2150*/  IMAD R9, R97.reuse, UR9, R0 ;  /* 0x0000000961097c24 */ /* 0x040fe2000f8e0200 */
[----:B------:R-:W-:Y:S01]  /*2160*/  @UP1 UIADD3 UR4, UR37, -UR5, URZ ;  /* 0x8000000525041290 */ /* 0x000fe2000fffe03f */
[----:B------:R-:W-:Y:S01]  /*2170*/  IMAD.MOV.U32 R0, RZ, RZ, -0x1 ;  /* 0xffffffffff007424 */ /* 0x000fe200078e00ff */
[----:B------:R-:W-:Y:S01]  /*2180*/  ULOP3.LUT UR36, UR36, UR6, URZ, 0x3c, !UPT ;  /* 0x0000000624247292 */ /* 0x000fe2000f8e3c3f */
[----:B------:R-:W-:Y:S01]  /*2190*/  IMAD.WIDE.U32 R4, R97, UR8, R6 ;  /* 0x0000000861047c25 */ /* 0x000fe2000f8e0006 */
[----:B------:R-:W-:-:S03]  /*21a0*/  @UP1 ULEA.HI UR4, UR4, UR5, URZ, 0x1f ;  /* 0x0000000504041291 */ /* 0x000fc6000f8ff83f */
[----:B------:R-:W-:Y:S01]  /*21b0*/  ULDC UR5, c[0x0][0x284] ;  /* 0x0000a10000057ab9 */ /* 0x000fe20000000800 */
[----:B------:R-:W-:Y:S01]  /*21c0*/  @UP1 USHF.R.U32.HI UR4, URZ, 0x2, UR4 ;  /* 0x000000023f041899 */ /* 0x000fe20008011604 */
[----:B------:R-:W-:Y:S01]  /*21d0*/  ISETP.GE.OR P0, PT, R13, UR5, P0 ;  /* 0x000000050d007c0c */ /* 0x000fe20008706670 */
[----:B------:R-:W-:Y:S02]  /*21e0*/  IMAD.IADD R9, R5, 0x1, R9 ;  /* 0x0000000105097824 */ /* 0x000fe400078e0209 */
[----:B------:R-:W-:Y:S01]  /*21f0*/  @UP1 ULOP3.LUT UR36, UR36, 0x1, UR4, 0x78, !UPT ;  /* 0x0000000124241892 */ /* 0x000fe2000f8e7804 */
[----:B------:R-:W-:-:S09]  /*2200*/  IMAD.MOV.U32 R8, RZ, RZ, R4 ;  /* 0x000000ffff087224 */ /* 0x000fd200078e0004 */
[----:B------:R-:W-:Y:S05]  /*2210*/  @P0 BRA `(.L_x_73) ;  /* 0x0000004800740947 */ /* 0x000fea0003800000 */
[----:B------:R-:W0:Y:S01]  /*2220*/  LDC.64 R112, c[0x0][0x5c8] ;  /* 0x00017200ff707b82 */ /* 0x000e220000000a00 */
[----:B------:R-:W-:Y:S01]  /*2230*/  IMAD.IADD R3, R95, 0x1, -R10 ;  /* 0x000000015f037824 */ /* 0x000fe200078e0a0a */
[----:B-----5:R-:W-:Y:S01]  /*2240*/  FSETP.NEU.AND P2, PT, R23, RZ, PT ;  /* 0x000000ff1700720b */ /* 0x020fe20003f4d000 */
[----:B------:R-:W-:Y:S01]  /*2250*/  IMAD.WIDE R10, R96, 0x80, RZ ;  /* 0x00000080600a7825 */ /* 0x000fe200078e02ff */
[----:B------:R-:W-:Y:S02]  /*2260*/  BSSY B0, `(.L_x_73) ;  /* 0x0000498000007945 */ /* 0x000fe40003800000 */
[----:B------:R-:W-:Y:S01]  /*2270*/  ISETP.GT.AND P1, PT, R3, RZ, PT ;  /* 0x000000ff0300720c */ /* 0x000fe20003f24270 */
[----:B------:R-:W-:Y:S01]  /*2280*/  IMAD.IADD R4, R88, 0x1, -R13 ;  /* 0x0000000158047824 */ /* 0x000fe200078e0a0d */
[----:B------:R-:W-:-:S04]  /*2290*/  LOP3.LUT R109, R10, 0x6, R92, 0xf8, !PT ;  /* 0x000000060a6d7812 */ /* 0x000fc800078ef85c */
[----:B------:R-:W-:Y:S01]  /*22a0*/  ISETP.GT.AND P0, PT, R4, RZ, P1 ;  /* 0x000000ff0400720c */ /* 0x000fe20000f04270 */
[-C--:B0-----:R-:W-:Y:S02]  /*22b0*/  IMAD R12, R11, R112.reuse, RZ ;  /* 0x000000700b0c7224 */ /* 0x081fe400078e02ff */
[----:B------:R-:W-:-:S04]  /*22c0*/  IMAD.WIDE.U32 R14, R109, R112, R8 ;  /* 0x000000706d0e7225 */ /* 0x000fc800078e0008 */
[----:B------:R-:W-:-:S04]  /*22d0*/  IMAD R5, R109, R113, R12 ;  /* 0x000000716d057224 */ /* 0x000fc800078e020c */
[----:B------:R-:W-:Y:S01]  /*22e0*/  IMAD.IADD R111, R15, 0x1, R5 ;  /* 0x000000010f6f7824 */ /* 0x000fe200078e0205 */
[----:B------:R-:W-:Y:S06]  /*22f0*/  @!P2 BRA `(.L_x_74) ;  /* 0x0000003000cca947 */ /* 0x000fec0003800000 */
[----:B------:R-:W0:Y:S01]  /*2300*/  LDC.64 R104, c[0x0][0x5b8] ;  /* 0x00016e00ff687b82 */ /* 0x000e220000000a00 */
[----:B------:R-:W-:-:S07]  /*2310*/  ULDC.64 UR4, c[0x0][0x5b0] ;  /* 0x00016c0000047ab9 */ /* 0x000fce0000000a00 */
[----:B------:R-:W1:Y:S08]  /*2320*/  LDC.64 R114, c[0x0][0x5b0] ;  /* 0x00016c00ff727b82 */ /* 0x000e700000000a00 */
[----:B------:R-:W2:Y:S01]  /*2330*/  LDC.64 R106, c[0x0][0x5a8] ;  /* 0x00016a00ff6a7b82 */ /* 0x000ea20000000a00 */
[-C--:B0-----:R-:W-:Y:S02]  /*2340*/  IMAD R8, R21, R104.reuse, RZ ;  /* 0x0000006815087224 */ /* 0x081fe400078e02ff */
[----:B------:R-:W-:-:S04]  /*2350*/  IMAD.WIDE.U32 R20, R97, R104, R6 ;  /* 0x0000006861147225 */ /* 0x000fc800078e0006 */
[----:B------:R-:W-:Y:S02]  /*2360*/  IMAD R103, R97, R105, R8 ;  /* 0x0000006961677224 */ /* 0x000fe400078e0208 */
[----:B-1----:R-:W-:Y:S02]  /*2370*/  IMAD R10, R11, R114, RZ ;  /* 0x000000720b0a7224 */ /* 0x002fe400078e02ff */
[----:B------:R-:W-:Y:S02]  /*2380*/  IMAD.IADD R11, R21, 0x1, R103 ;  /* 0x00000001150b7824 */ /* 0x000fe400078e0267 */
[----:B------:R-:W-:Y:S02]  /*2390*/  IMAD R105, R109, R115, R10 ;  /* 0x000000736d697224 */ /* 0x000fe400078e020a */
[----:B------:R-:W-:-:S04]  /*23a0*/  IMAD.MOV.U32 R10, RZ, RZ, R20 ;  /* 0x000000ffff0a7224 */ /* 0x000fc800078e0014 */
[----:B------:R-:W-:-:S04]  /*23b0*/  IMAD.WIDE.U32 R8, R109, R114, R10 ;  /* 0x000000726d087225 */ /* 0x000fc800078e000a */
[----:B------:R-:W-:Y:S01]  /*23c0*/  IMAD.IADD R5, R9, 0x1, R105 ;  /* 0x0000000109057824 */ /* 0x000fe200078e0269 */
[----:B--2---:R-:W-:-:S04]  /*23d0*/  LEA R12, P2, R8, R106, 0x2 ;  /* 0x0000006a080c7211 */ /* 0x004fc800078410ff */
[----:B------:R-:W-:-:S05]  /*23e0*/  LEA.HI.X R13, R8, R107, R5, 0x2, P2 ;  /* 0x0000006b080d7211 */ /* 0x000fca00010f1405 */
[----:B------:R-:W2:Y:S01]  /*23f0*/  @P0 LDG.E.LTC128B R96, desc[UR52][R12.64] ;  /* 0x000000340c600981 */ /* 0x000ea2000c1e1920 */
[----:B------:R-:W-:Y:S01]  /*2400*/  IMAD.WIDE.U32 R100, R109, R114, UR4 ;  /* 0x000000046d647e25 */ /* 0x000fe2000f8e0072 */
[----:B------:R-:W-:Y:S01]  /*2410*/  ULDC.64 UR4, c[0x0][0x5c0] ;  /* 0x0001700000047ab9 */ /* 0x000fe20000000a00 */
[----:B------:R-:W-:Y:S01]  /*2420*/  BSSY B1, `(.L_x_75) ;  /* 0x0000017000017945 */ /* 0x000fe20003800000 */
[----:B------:R-:W-:Y:S01]  /*2430*/  LEA R8, P3, R14, UR4, 0x2 ;  /* 0x000000040e087c11 */ /* 0x000fe2000f8610ff */
[----:B------:R-:W-:Y:S01]  /*2440*/  IMAD.IADD R101, R105, 0x1, R101 ;  /* 0x0000000169657824 */ /* 0x000fe200078e0265 */
[----:B------:R-:W-:Y:S01]  /*2450*/  IADD3 R5, P2, R20, R100, RZ ;  /* 0x0000006414057210 */ /* 0x000fe20007f5e0ff */
[----:B------:R-:W-:Y:S01]  /*2460*/  IMAD.WIDE.U32 R20, R109, R114, R6 ;  /* 0x000000726d147225 */ /* 0x000fe200078e0006 */
[----:B------:R-:W-:Y:S02]  /*2470*/  LEA.HI.X R9, R14, UR5, R111, 0x2, P3 ;  /* 0x000000050e097c11 */ /* 0x000fe400098f146f */
[----:B------:R-:W-:Y:S01]  /*2480*/  LEA R10, P3, R5, R106, 0x2 ;  /* 0x0000006a050a7211 */ /* 0x000fe200078610ff */
[----:B------:R-:W-:Y:S01]  /*2490*/  IMAD.X R98, R101, 0x1, R11, P2 ;  /* 0x0000000165627824 */ /* 0x000fe200010e060b */
[----:B------:R-:W-:Y:S01]  /*24a0*/  ISETP.GT.AND P2, PT, R3, 0x1, PT ;  /* 0x000000010300780c */ /* 0x000fe20003f44270 */
[----:B------:R-:W-:Y:S01]  /*24b0*/  IMAD.IADD R21, R105, 0x1, R21 ;  /* 0x0000000169157824 */ /* 0x000fe200078e0215 */
[----:B------:R-:W-:-:S02]  /*24c0*/  LEA R14, P4, R112, R8, 0x2 ;  /* 0x00000008700e7211 */ /* 0x000fc400078810ff */
[----:B------:R-:W-:Y:S02]  /*24d0*/  LEA.HI.X R11, R5, R107, R98, 0x2, P3 ;  /* 0x0000006b050b7211 */ /* 0x000fe400018f1462 */
[----:B------:R-:W-:Y:S02]  /*24e0*/  ISETP.GT.AND P3, PT, R4, RZ, P2 ;  /* 0x000000ff0400720c */ /* 0x000fe40001764270 */
[----:B------:R-:W-:Y:S02]  /*24f0*/  LEA.HI.X R15, R112, R9, R113, 0x2, P4 ;  /* 0x00000009700f7211 */ /* 0x000fe400020f1471 */
[----:B------:R-:W-:Y:S02]  /*2500*/  IADD3 R100, P4, R6, R100, RZ ;  /* 0x0000006406647210 */ /* 0x000fe40007f9e0ff */
[----:B------:R-:W-:-:S03]  /*2510*/  ISETP.GT.AND P1, PT, R4, 0x8, P1 ;  /* 0x000000080400780c */ /* 0x000fc60000f24270 */
[----:B------:R-:W-:Y:S02]  /*2520*/  IMAD.X R101, R7, 0x1, R101, P4 ;  /* 0x0000000107657824 */ /* 0x000fe400020e0665 */
[----:B------:R-:W-:-:S04]  /*2530*/  IMAD.WIDE.U32 R6, R97, R104, R20 ;  /* 0x0000006861067225 */ /* 0x000fc800078e0014 */
[----:B--2---:R-:W-:-:S04]  /*2540*/  FMUL R5, R96, R23 ;  /* 0x0000001760057220 */ /* 0x004fc80000400000 */
[----:B------:R-:W-:-:S05]  /*2550*/  FFMA R5, R24, R22, R5 ;  /* 0x0000001618057223 */ /* 0x000fca0000000005 */
[----:B------:R0:W-:Y:S01]  /*2560*/  @P0 STG.E desc[UR52][R8.64], R5 ;  /* 0x0000000508000986 */ /* 0x0001e2000c101934 */
[----:B------:R-:W-:Y:S05]  /*2570*/  @!P3 BRA `(.L_x_76) ;  /* 0x000000000004b947 */ /* 0x000fea0003800000 */
[----:B------:R1:W5:Y:S02]  /*2580*/  LDG.E.LTC128B R96, desc[UR52][R10.64] ;  /* 0x000000340a607981 */ /* 0x000364000c1e1920 */
.L_x_76:
[----:B------:R-:W-:Y:S05]  /*2590*/  BSYNC B1 ;  /* 0x0000000000017941 */ /* 0x000fea0003800000 */
.L_x_75:
[----:B-----5:R-:W-:Y:S01]  /*25a0*/  FMUL R24, R96, R23 ;  /* 0x0000001760187220 */ /* 0x020fe20000400000 */
[----:B0-----:R-:W-:Y:S01]  /*25b0*/  IMAD.IADD R5, R103, 0x1, R7 ;  /* 0x0000000167057824 */ /* 0x001fe200078e0207 */
[C---:B------:R-:W-:Y:S01]  /*25c0*/  LEA R20, P4, R6.reuse, R106, 0x2 ;  /* 0x0000006a06147211 */ /* 0x040fe200078810ff */
[----:B------:R-:W-:Y:S01]  /*25d0*/  BSSY B1, `(.L_x_77) ;  /* 0x0000008000017945 */ /* 0x000fe20003800000 */
[----:B------:R-:W-:Y:S01]  /*25e0*/  FFMA R7, R25, R22, R24 ;  /* 0x0000001619077223 */ /* 0x000fe20000000018 */
[----:B------:R-:W-:Y:S01]  /*25f0*/  ISETP.GT.AND P0, PT, R3, 0x8, PT ;  /* 0x000000080300780c */ /* 0x000fe20003f04270 */
[----:B------:R-:W-:Y:S01]  /*2600*/  IMAD.WIDE.U32 R24, R97, R104, R100 ;  /* 0x0000006861187225 */ /* 0x000fe200078e0064 */
[----:B------:R-:W-:Y:S02]  /*2610*/  LEA.HI.X R21, R6, R107, R5, 0x2, P4 ;  /* 0x0000006b06157211 */ /* 0x000fe400020f1405 */
[----:B------:R0:W-:Y:S01]  /*2620*/  @P3 STG.E desc[UR52][R14.64], R7 ;  /* 0x000000070e003986 */ /* 0x0001e2000c101934 */
[----:B------:R-:W-:Y:S08]  /*2630*/  @!P1 BRA `(.L_x_78) ;  /* 0x0000000000049947 */ /* 0x000ff00003800000 */
[----:B------:R2:W5:Y:S02]  /*2640*/  LDG.E.LTC128B R96, desc[UR52][R20.64+0x20] ;  /* 0x0000203414607981 */ /* 0x000564000c1e1920 */
.L_x_78:
[----:B------:R-:W-:Y:S05]  /*2650*/  BSYNC B1 ;  /* 0x0000000000017941 */ /* 0x000fea0003800000 */
.L_x_77:
[----:B-----5:R-:W-:Y:S01]  /*2660*/  FMUL R5, R96, R23 ;  /* 0x0000001760057220 */ /* 0x020fe20000400000 */
[----:B------:R-:W-:Y:S01]  /*2670*/  ISETP.GT.AND P2, PT, R4, 0x8, P2 ;  /* 0x000000080400780c */ /* 0x000fe20001744270 */
[----:B0-----:R-:W-:Y:S01]  /*2680*/  IMAD.IADD R7, R103, 0x1, R25 ;  /* 0x0000000167077824 */ /* 0x001fe200078e0219 */
[----:B------:R-:W-:Y:S01]  /*2690*/  LEA R6, P3, R24, R106, 0x2 ;  /* 0x0000006a18067211 */ /* 0x000fe200078610ff */
[----:B------:R-:W-:Y:S01]  /*26a0*/  FFMA R5, R26, R22, R5 ;  /* 0x000000161a057223 */ /* 0x000fe20000000005 */
[----:B------:R-:W-:Y:S02]  /*26b0*/  BSSY B1, `(.L_x_79) ;  /* 0x0000005000017945 */ /* 0x000fe40003800000 */
[----:B------:R-:W-:Y:S02]  /*26c0*/  LEA.HI.X R7, R24, R107, R7, 0x2, P3 ;  /* 0x0000006b18077211 */ /* 0x000fe400018f1407 */
[----:B------:R0:W-:Y:S05]  /*26d0*/  @P1 STG.E desc[UR52][R8.64+0x20], R5 ;  /* 0x0000200508001986 */ /* 0x0001ea000c101934 */
[----:B------:R-:W-:Y:S05]  /*26e0*/  @!P2 BRA `(.L_x_80) ;  /* 0x000000000004a947 */ /* 0x000fea0003800000 */
[----:B------:R3:W5:Y:S02]  /*26f0*/  LDG.E.LTC128B R96, desc[UR52][R6.64+0x20] ;  /* 0x0000203406607981 */ /* 0x000764000c1e1920 */
.L_x_80:
[----:B------:R-:W-:Y:S05]  /*2700*/  BSYNC B1 ;  /* 0x0000000000017941 */ /* 0x000fea0003800000 */
.L_x_79:
[----:B---3-5:R-:W-:Y:S01]  /*2710*/  FMUL R6, R96, R23 ;  /* 0x0000001760067220 */ /* 0x028fe20000400000 */
[----:B------:R-:W-:Y:S01]  /*2720*/  ISETP.GT.AND P4, PT, R4, RZ, P0 ;  /* 0x000000ff0400720c */ /* 0x000fe20000784270 */
[----:B------:R-:W-:Y:S01]  /*2730*/  BSSY B1, `(.L_x_81) ;  /* 0x0000008000017945 */ /* 0x000fe20003800000 */
[----:B--2---:R-:W-:Y:S01]  /*2740*/  IADD3 R20, P1, R8, UR42, RZ ;  /* 0x0000002a08147c10 */ /* 0x004fe2000ff3e0ff */
[----:B------:R-:W-:Y:S01]  /*2750*/  FFMA R27, R27, R22, R6 ;  /* 0x000000161b1b7223 */ /* 0x000fe20000000006 */
[----:B------:R-:W-:-:S04]  /*2760*/  IADD3 R6, P3, R12, UR40, RZ ;  /* 0x000000280c067c10 */ /* 0x000fc8000ff7e0ff */
[----:B------:R2:W-:Y:S01]  /*2770*/  @P2 STG.E desc[UR52][R14.64+0x20], R27 ;  /* 0x0000201b0e002986 */ /* 0x0005e2000c101934 */
[----:B------:R-:W-:-:S04]  /*2780*/  IADD3.X R7, R13, UR39, RZ, P3, !PT ;  /* 0x000000270d077c10 */ /* 0x000fc80009ffe4ff */
[----:B------:R-:W-:Y:S05]  /*2790*/  @!P4 BRA `(.L_x_82) ;  /* 0x000000000004c947 */ /* 0x000fea0003800000 */
[----:B------:R3:W5:Y:S02]  /*27a0*/  LDG.E.LTC128B R96, desc[UR52][R6.64] ;  /* 0x0000003406607981 */ /* 0x000764000c1e1920 */
.L_x_82:
[----:B------:R-:W-:Y:S05]  /*27b0*/  BSYNC B1 ;  /* 0x0000000000017941 */ /* 0x000fea0003800000 */
.L_x_81:
[----:B------:R-:W-:Y:S01]  /*27c0*/  ISETP.GT.AND P2, PT, R3, 0x9, PT ;  /* 0x000000090300780c */ /* 0x000fe20003f44270 */
[----:B0----5:R-:W-:Y:S01]  /*27d0*/  FMUL R5, R96, R23 ;  /* 0x0000001760057220 */ /* 0x021fe20000400000 */
[----:B------:R-:W-:Y:S01]  /*27e0*/  IADD3.X R21, R9, UR41, RZ, P1, !PT ;  /* 0x0000002909157c10 */ /* 0x000fe20008ffe4ff */
[----:B------:R-:W-:Y:S01]  /*27f0*/  BSSY B1, `(.L_x_83) ;  /* 0x0000009000017945 */ /* 0x000fe20003800000 */
[----:B------:R-:W-:Y:S01]  /*2800*/  ISETP.GT.AND P1, PT, R4, RZ, P2 ;  /* 0x000000ff0400720c */ /* 0x000fe20001724270 */
[----:B------:R-:W-:Y:S01]  /*2810*/  FFMA R5, R28, R22, R5 ;  /* 0x000000161c057223 */ /* 0x000fe20000000005 */
[----:B------:R-:W-:-:S04]  /*2820*/  IADD3 R26, P3, R14, UR42, RZ ;  /* 0x0000002a0e1a7c10 */ /* 0x000fc8000ff7e0ff */
[----:B------:R0:W-:Y:S01]  /*2830*/  @P4 STG.E desc[UR52][R20.64], R5 ;  /* 0x0000000514004986 */ /* 0x0001e2000c101934 */
[----:B------:R-:W-:-:S04]  /*2840*/  IADD3 R24, P4, R10, UR40, RZ ;  /* 0x000000280a187c10 */ /* 0x000fc8000ff9e0ff */
[----:B------:R-:W-:Y:S02]  /*2850*/  IADD3.X R25, R11, UR39, RZ, P4, !PT ;  /* 0x000000270b197c10 */ /* 0x000fe4000a7fe4ff */
[----:B------:R-:W-:Y:S07]  /*2860*/  @!P1 BRA `(.L_x_84) ;  /* 0x0000000000049947 */ /* 0x000fee0003800000 */
[----:B------:R4:W5:Y:S02]  /*2870*/  LDG.E.LTC128B R96, desc[UR52][R24.64] ;  /* 0x0000003418607981 */ /* 0x000964000c1e1920 */
.L_x_84:
[----:B------:R-:W-:Y:S05]  /*2880*/  BSYNC B1 ;  /* 0x0000000000017941 */ /* 0x000fea0003800000 */
.L_x_83:
[----:B-----5:R-:W-:Y:S01]  /*2890*/  FMUL R28, R96, R23 ;  /* 0x00000017601c7220 */ /* 0x020fe20000400000 */
[----:B--2---:R-:W-:Y:S01]  /*28a0*/  IADD3.X R27, R15, UR41, RZ, P3, !PT ;  /* 0x000000290f1b7c10 */ /* 0x004fe20009ffe4ff */
[----:B------:R-:W-:Y:S01]  /*28b0*/  BSSY B1, `(.L_x_85) ;  /* 0x0000008000017945 */ /* 0x000fe20003800000 */
[----:B------:R-:W-:Y:S01]  /*28c0*/  ISETP.GT.AND P0, PT, R4, 0x8, P0 ;  /* 0x000000080400780c */ /* 0x000fe20000704270 */
[----:B------:R-:W-:Y:S01]  /*28d0*/  FFMA R29, R29, R22, R28 ;  /* 0x000000161d1d7223 */ /* 0x000fe2000000001c */
[----:B------:R-:W-:-:S04]  /*28e0*/  IADD3 R12, P3, R12, UR43, RZ ;  /* 0x0000002b0c0c7c10 */ /* 0x000fc8000ff7e0ff */
[----:B------:R2:W-:Y:S01]  /*28f0*/  @P1 STG.E desc[UR52][R26.64], R29 ;  /* 0x0000001d1a001986 */ /* 0x0005e2000c101934 */
[----:B------:R-:W-:-:S06]  /*2900*/  IADD3.X R13, R13, UR45, RZ, P3, !PT ;  /* 0x0000002d0d0d7c10 */ /* 0x000fcc0009ffe4ff */
[----:B------:R-:W-:Y:S05]  /*2910*/  @!P0 BRA `(.L_x_86) ;  /* 0x0000000000048947 */ /* 0x000fea0003800000 */
[----:B------:R0:W5:Y:S02]  /*2920*/  LDG.E.LTC128B R96, desc[UR52][R12.64] ;  /* 0x000000340c607981 */ /* 0x000164000c1e1920 */
.L_x_86:
[----:B------:R-:W-:Y:S05]  /*2930*/  BSYNC B1 ;  /* 0x0000000000017941 */ /* 0x000fea0003800000 */
.L_x_85:
[----:B0----5:R-:W-:Y:S01]  /*2940*/  FMUL R5, R96, R23 ;  /* 0x0000001760057220 */ /* 0x021fe20000400000 */
[----:B------:R-:W-:Y:S01]  /*2950*/  IADD3 R8, P4, R8, UR44, RZ ;  /* 0x0000002c08087c10 */ /* 0x000fe2000ff9e0ff */
[----:B------:R-:W-:Y:S01]  /*2960*/  BSSY B1, `(.L_x_87) ;  /* 0x000000b000017945 */ /* 0x000fe20003800000 */
[----:B------:R-:W-:Y:S01]  /*2970*/  ISETP.GT.AND P3, PT, R4, 0x8, P2 ;  /* 0x000000080400780c */ /* 0x000fe20001764270 */
[----:B------:R-:W-:Y:S01]  /*2980*/  FFMA R5, R30, R22, R5 ;  /* 0x000000161e057223 */ /* 0x000fe20000000005 */
[----:B------:R-:W-:Y:S02]  /*2990*/  IADD3.X R9, R9, UR46, RZ, P4, !PT ;  /* 0x0000002e09097c10 */ /* 0x000fe4000a7fe4ff */
[----:B-1----:R-:W-:Y:S02]  /*29a0*/  IADD3 R10, P2, R10, UR43, RZ ;  /* 0x0000002b0a0a7c10 */ /* 0x002fe4000ff5e0ff */
[----:B------:R-:W-:Y:S01]  /*29b0*/  ISETP.GT.AND P1, PT, R3, 0x10, PT ;  /* 0x000000100300780c */ /* 0x000fe20003f24270 */
[----:B------:R0:W-:Y:S01]  /*29c0*/  @P0 STG.E desc[UR52][R8.64], R5 ;  /* 0x0000000508000986 */ /* 0x0001e2000c101934 */
[----:B------:R-:W-:-:S02]  /*29d0*/  IADD3 R12, P4, R14, UR44, RZ ;  /* 0x0000002c0e0c7c10 */ /* 0x000fc4000ff9e0ff */
[----:B------:R-:W-:-:S03]  /*29e0*/  IADD3.X R11, R11, UR45, RZ, P2, !PT ;  /* 0x0000002d0b0b7c10 */ /* 0x000fc600097fe4ff */
[----:B------:R-:W-:Y:S08]  /*29f0*/  @!P3 BRA `(.L_x_88) ;  /* 0x000000000004b947 */ /* 0x000ff00003800000 */
[----:B------:R1:W5:Y:S02]  /*2a00*/  LDG.E.LTC128B R96, desc[UR52][R10.64] ;  /* 0x000000340a607981 */ /* 0x000364000c1e1920 */
.L_x_88:
[----:B------:R-:W-:Y:S05]  /*2a10*/  BSYNC B1 ;  /* 0x0000000000017941 */ /* 0x000fea0003800000 */
.L_x_87:
[----:B0----5:R-:W-:Y:S01]  /*2a20*/  FMUL R8, R96, R23 ;  /* 0x0000001760087220 */ /* 0x021fe20000400000 */
[----:B------:R-:W-:Y:S01]  /*2a30*/  IADD3.X R13, R15, UR46, RZ, P4, !PT ;  /* 0x0000002e0f0d7c10 */ /* 0x000fe2000a7fe4ff */
[----:B------:R-:W-:Y:S01]  /*2a40*/  BSSY B1, `(.L_x_89) ;  /* 0x0000009000017945 */ /* 0x000fe20003800000 */
[----:B------:R-:W-:Y:S01]  /*2a50*/  ISETP.GT.AND P2, PT, R4, RZ, P1 ;  /* 0x000000ff0400720c */ /* 0x000fe20000f44270 */
[----:B------:R-:W-:Y:S01]  /*2a60*/  FFMA R31, R31, R22, R8 ;  /* 0x000000161f1f7223 */ /* 0x000fe20000000008 */
[----:B------:R-:W-:Y:S02]  /*2a70*/  IADD3 R8, P0, R6, UR40, RZ ;  /* 0x0000002806087c10 */ /* 0x000fe4000ff1e0ff */
[----:B-1----:R-:W-:Y:S02]  /*2a80*/  IADD3 R10, P4, R20, UR42, RZ ;  /* 0x0000002a140a7c10 */ /* 0x002fe4000ff9e0ff */
[----:B------:R0:W-:Y:S01]  /*2a90*/  @P3 STG.E desc[UR52][R12.64], R31 ;  /* 0x0000001f0c003986 */ /* 0x0001e2000c101934 */
[----:B------:R-:W-:-:S06]  /*2aa0*/  IADD3.X R9, R7, UR39, RZ, P0, !PT ;  /* 0x0000002707097c10 */ /* 0x000fcc00087fe4ff */
[----:B------:R-:W-:Y:S05]  /*2ab0*/  @!P2 BRA `(.L_x_90) ;  /* 0x000000000004a947 */ /* 0x000fea0003800000 */
[----:B------:R1:W5:Y:S02]  /*2ac0*/  LDG.E.LTC128B R96, desc[UR52][R8.64] ;  /* 0x0000003408607981 */ /* 0x000364000c1e1920 */
.L_x_90:
[----:B------:R-:W-:Y:S05]  /*2ad0*/  BSYNC B1 ;  /* 0x0000000000017941 */ /* 0x000fea0003800000 */
.L_x_89:
[----:B------:R-:W-:Y:S01]  /*2ae0*/  ISETP.GT.AND P0, PT, R3, 0x11, PT ;  /* 0x000000110300780c */ /* 0x000fe20003f04270 */
[----:B-----5:R-:W-:Y:S01]  /*2af0*/  FMUL R5, R96, R23 ;  /* 0x0000001760057220 */ /* 0x020fe20000400000 */
[----:B------:R-:W-:Y:S01]  /*2b00*/  IADD3.X R11, R21, UR41, RZ, P4, !PT ;  /* 0x00000029150b7c10 */ /* 0x000fe2000a7fe4ff */
[----:B------:R-:W-:Y:S01]  /*2b10*/  BSSY B1, `(.L_x_91) ;  /* 0x0000009000017945 */ /* 0x000fe20003800000 */
[----:B------:R-:W-:Y:S01]  /*2b20*/  ISETP.GT.AND P3, PT, R4, RZ, P0 ;  /* 0x000000ff0400720c */ /* 0x000fe20000764270 */
[----:B------:R-:W-:Y:S01]  /*2b30*/  FFMA R5, R32, R22, R5 ;  /* 0x0000001620057223 */ /* 0x000fe20000000005 */
[----:B------:R-:W-:-:S04]  /*2b40*/  IADD3 R14, P4, R26, UR42, RZ ;  /* 0x0000002a1a0e7c10 */ /* 0x000fc8000ff9e0ff */
[----:B------:R1:W-:Y:S01]  /*2b50*/  @P2 STG.E desc[UR52][R10.64], R5 ;  /* 0x000000050a002986 */ /* 0x0003e2000c101934 */
[----:B0-----:R-:W-:-:S04]  /*2b60*/  IADD3 R12, P2, R24, UR40, RZ ;  /* 0x00000028180c7c10 */ /* 0x001fc8000ff5e0ff */
[----:B------:R-:W-:Y:S02]  /*2b70*/  IADD3.X R13, R25, UR39, RZ, P2, !PT ;  /* 0x00000027190d7c10 */ /* 0x000fe400097fe4ff */
[----:B------:R-:W-:Y:S07]  /*2b80*/  @!P3 BRA `(.L_x_92) ;  /* 0x000000000004b947 */ /* 0x000fee0003800000 */
[----:B------:R0:W5:Y:S02]  /*2b90*/  LDG.E.LTC128B R96, desc[UR52][R12.64] ;  /* 0x000000340c607981 */ /* 0x000164000c1e1920 */
.L_x_92:
[----:B------:R-:W-:Y:S05]  /*2ba0*/  BSYNC B1 ;  /* 0x0000000000017941 */ /* 0x000fea0003800000 */
.L_x_91:
[----:B-----5:R-:W-:Y:S01]  /*2bb0*/  FMUL R28, R96, R23 ;  /* 0x00000017601c7220 */ /* 0x020fe20000400000 */
[----:B------:R-:W-:Y:S01]  /*2bc0*/  IADD3.X R15, R27, UR41, RZ, P4, !PT ;  /* 0x000000291b0f7c10 */ /* 0x000fe2000a7fe4ff */
[----:B------:R-:W-:Y:S01]  /*2bd0*/  BSSY B1, `(.L_x_93) ;  /* 0x0000008000017945 */ /* 0x000fe20003800000 */
[----:B------:R-:W-:Y:S01]  /*2be0*/  ISETP.GT.AND P2, PT, R4, 0x8, P1 ;  /* 0x000000080400780c */ /* 0x000fe20000f44270 */
[----:B------:R-:W-:Y:S01]  /*2bf0*/  FFMA R33, R33, R22, R28 ;  /* 0x0000001621217223 */ /* 0x000fe2000000001c */
[----:B---3--:R-:W-:-:S04]  /*2c00*/  IADD3 R6, P1, R6, UR43, RZ ;  /* 0x0000002b06067c10 */ /* 0x008fc8000ff3e0ff */
[----:B------:R3:W-:Y:S01]  /*2c10*/  @P3 STG.E desc[UR52][R14.64], R33 ;  /* 0x000000210e003986 */ /* 0x0007e2000c101934 */
[----:B------:R-:W-:-:S06]  /*2c20*/  IADD3.X R7, R7, UR45, RZ, P1, !PT ;  /* 0x0000002d07077c10 */ /* 0x000fcc0008ffe4ff */
[----:B------:R-:W-:Y:S05]  /*2c30*/  @!P2 BRA `(.L_x_94) ;  /* 0x000000000004a947 */ /* 0x000fea0003800000 */
[----:B------:R0:W5:Y:S02]  /*2c40*/  LDG.E.LTC128B R96, desc[UR52][R6.64] ;  /* 0x0000003406607981 */ /* 0x000164000c1e1920 */
.L_x_94:
[----:B------:R-:W-:Y:S05]  /*2c50*/  BSYNC B1 ;  /* 0x0000000000017941 */ /* 0x000fea0003800000 */
.L_x_93:
[----:B-1---5:R-:W-:Y:S01]  /*2c60*/  FMUL R5, R96, R23 ;  /* 0x0000001760057220 */ /* 0x022fe20000400000 */
[----:B0-----:R-:W-:Y:S01]  /*2c70*/  IADD3 R6, P3, R20, UR44, RZ ;  /* 0x0000002c14067c10 */ /* 0x001fe2000ff7e0ff */
[----:B------:R-:W-:Y:S01]  /*2c80*/  BSSY B1, `(.L_x_95) ;  /* 0x000000b000017945 */ /* 0x000fe20003800000 */
[----:B------:R-:W-:Y:S01]  /*2c90*/  ISETP.GT.AND P0, PT, R4, 0x8, P0 ;  /* 0x000000080400780c */ /* 0x000fe20000704270 */
[----:B------:R-:W-:Y:S01]  /*2ca0*/  FFMA R5, R34, R22, R5 ;  /* 0x0000001622057223 */ /* 0x000fe20000000005 */
[----:B------:R-:W-:Y:S02]  /*2cb0*/  IADD3.X R7, R21, UR46, RZ, P3, !PT ;  /* 0x0000002e15077c10 */ /* 0x000fe40009ffe4ff */
[----:B------:R-:W-:Y:S02]  /*2cc0*/  IADD3 R20, P4, R24, UR43, RZ ;  /* 0x0000002b18147c10 */ /* 0x000fe4000ff9e0ff */
[----:B------:R-:W-:Y:S01]  /*2cd0*/  ISETP.GT.AND P1, PT, R3, 0x18, PT ;  /* 0x000000180300780c */ /* 0x000fe20003f24270 */
[----:B------:R0:W-:Y:S01]  /*2ce0*/  @P2 STG.E desc[UR52][R6.64], R5 ;  /* 0x0000000506002986 */ /* 0x0001e2000c101934 */
[----:B------:R-:W-:-:S02]  /*2cf0*/  IADD3 R28, P3, R26, UR44, RZ ;  /* 0x0000002c1a1c7c10 */ /* 0x000fc4000ff7e0ff */
[----:B------:R-:W-:-:S03]  /*2d00*/  IADD3.X R21, R25, UR45, RZ, P4, !PT ;  /* 0x0000002d19157c10 */ /* 0x000fc6000a7fe4ff */
[----:B------:R-:W-:Y:S08]  /*2d10*/  @!P0 BRA `(.L_x_96) ;  /* 0x0000000000048947 */ /* 0x000ff00003800000 */
[----:B------:R1:W5:Y:S02]  /*2d20*/  LDG.E.LTC128B R96, desc[UR52][R20.64] ;  /* 0x0000003414607981 */ /* 0x000364000c1e1920 */
.L_x_96:
[----:B------:R-:W-:Y:S05]  /*2d30*/  BSYNC B1 ;  /* 0x0000000000017941 */ /* 0x000fea0003800000 */
.L_x_95:
[----:B0----5:R-:W-:Y:S01]  /*2d40*/  FMUL R6, R96, R23 ;  /* 0x0000001760067220 */ /* 0x021fe20000400000 */
[----:B--2---:R-:W-:Y:S01]  /*2d50*/  IADD3.X R29, R27, UR46, RZ, P3, !PT ;  /* 0x0000002e1b1d7c10 */ /* 0x004fe20009ffe4ff */
        /* <DEDUP_REMOVED lines=9> */
.L_x_98:
[----:B------:R-:W-:Y:S05]  /*2df0*/  BSYNC B1 ;  /* 0x0000000000017941 */ /* 0x000fea0003800000 */
.L_x_97:
        /* <DEDUP_REMOVED lines=8> */
[----:B----4-:R-:W-:-:S04]  /*2e80*/  IADD3 R24, P2, R12, UR40, RZ ;  /* 0x000000280c187c10 */ /* 0x010fc8000ff5e0ff */
[----:B------:R-:W-:Y:S02]  /*2e90*/  IADD3.X R25, R13, UR39, RZ, P2, !PT ;  /* 0x000000270d197c10 */ /* 0x000fe400097fe4ff */
[----:B------:R-:W-:Y:S07]  /*2ea0*/  @!P3 BRA `(.L_x_100) ;  /* 0x000000000004b947 */ /* 0x000fee0003800000 */
[----:B------:R4:W5:Y:S02]  /*2eb0*/  LDG.E.LTC128B R96, desc[UR52][R24.64] ;  /* 0x0000003418607981 */ /* 0x000964000c1e1920 */
.L_x_100:
[----:B------:R-:W-:Y:S05]  /*2ec0*/  BSYNC B1 ;  /* 0x0000000000017941 */ /* 0x000fea0003800000 */
.L_x_99:
[----:B0----5:R-:W-:Y:S01]  /*2ed0*/  FMUL R28, R96, R23 ;  /* 0x00000017601c7220 */ /* 0x021fe20000400000 */
[----:B------:R-:W-:Y:S01]  /*2ee0*/  IADD3.X R27, R15, UR41, RZ, P4, !PT ;  /* 0x000000290f1b7c10 */ /* 0x000fe2000a7fe4ff */
        /* <DEDUP_REMOVED lines=8> */
.L_x_102:
[----:B------:R-:W-:Y:S05]  /*2f70*/  BSYNC B1 ;  /* 0x0000000000017941 */ /* 0x000fea0003800000 */
.L_x_101:
[----:B--2--5:R-:W-:Y:S01]  /*2f80*/  FMUL R5, R96, R23 ;  /* 0x0000001760057220 */ /* 0x024fe20000400000 */
        /* <DEDUP_REMOVED lines=12> */
.L_x_104:
[----:B------:R-:W-:Y:S05]  /*3050*/  BSYNC B1 ;  /* 0x0000000000017941 */ /* 0x000fea0003800000 */
.L_x_103:
[----:B0----5:R-:W-:Y:S01]  /*3060*/  FMUL R8, R96, R23 ;  /* 0x0000001760087220 */ /* 0x021fe20000400000 */
[----:B------:R-:W-:Y:S01]  /*3070*/  IADD3.X R29, R15, UR46, RZ, P3, !PT ;  /* 0x0000002e0f1d7c10 */ /* 0x000fe20009ffe4ff */
[----:B------:R-:W-:Y:S01]  /*3080*/  BSSY B1, `(.L_x_105) ;  /* 0x0000009000017945 */ /* 0x000fe20003800000 */
[----:B------:R-:W-:Y:S01]  /*3090*/  ISETP.GT.AND P2, PT, R4, RZ, P1 ;  /* 0x000000ff0400720c */ /* 0x000fe20000f44270 */
[----:B------:R-:W-:Y:S01]  /*30a0*/  FFMA R39, R39, R22, R8 ;  /* 0x0000001627277223 */ /* 0x000fe20000000008 */
[----:B------:R-:W-:Y:S02]  /*30b0*/  IADD3 R8, P4, R6, UR40, RZ ;  /* 0x0000002806087c10 */ /* 0x000fe4000ff9e0ff */
[----:B--2---:R-:W-:Y:S02]  /*30c0*/  IADD3 R10, P3, R20, UR42, RZ ;  /* 0x0000002a140a7c10 */ /* 0x004fe4000ff7e0ff */
[----:B------:R0:W-:Y:S01]  /*30d0*/  @P0 STG.E desc[UR52][R28.64], R39 ;  /* 0x000000271c000986 */ /* 0x0001e2000c101934 */
[----:B------:R-:W-:-:S06]  /*30e0*/  IADD3.X R9, R7, UR39, RZ, P4, !PT ;  /* 0x0000002707097c10 */ /* 0x000fcc000a7fe4ff */
[----:B------:R-:W-:Y:S05]  /*30f0*/  @!P2 BRA `(.L_x_106) ;  /* 0x000000000004a947 */ /* 0x000fea0003800000 */
[----:B------:R2:W5:Y:S02]  /*3100*/  LDG.E.LTC128B R96, desc[UR52][R8.64] ;  /* 0x0000003408607981 */ /* 0x000564000c1e1920 */
.L_x_106:
[----:B------:R-:W-:Y:S05]  /*3110*/  BSYNC B1 ;  /* 0x0000000000017941 */ /* 0x000fea0003800000 */
.L_x_105:
[----:B------:R-:W-:Y:S01]  /*3120*/  ISETP.GT.AND P0, PT, R3, 0x21, PT ;  /* 0x000000210300780c */ /* 0x000fe20003f04270 */
[----:B-----5:R-:W-:Y:S01]  /*3130*/  FMUL R5, R96, R23 ;  /* 0x0000001760057220 */ /* 0x020fe20000400000 */
[----:B------:R-:W-:Y:S01]  /*3140*/  IADD3.X R11, R21, UR41, RZ, P3, !PT ;  /* 0x00000029150b7c10 */ /* 0x000fe20009ffe4ff */
[----:B------:R-:W-:Y:S01]  /*3150*/  BSSY B1, `(.L_x_107) ;  /* 0x0000009000017945 */ /* 0x000fe20003800000 */
[----:B------:R-:W-:Y:S01]  /*3160*/  ISETP.GT.AND P3, PT, R4, RZ, P0 ;  /* 0x000000ff0400720c */ /* 0x000fe20000764270 */
[----:B------:R-:W-:Y:S01]  /*3170*/  FFMA R5, R40, R22, R5 ;  /* 0x0000001628057223 */ /* 0x000fe20000000005 */
[----:B---3--:R-:W-:-:S04]  /*3180*/  IADD3 R14, P4, R26, UR42, RZ ;  /* 0x0000002a1a0e7c10 */ /* 0x008fc8000ff9e0ff */
[----:B------:R3:W-:Y:S01]  /*3190*/  @P2 STG.E desc[UR52][R10.64], R5 ;  /* 0x000000050a002986 */ /* 0x0007e2000c101934 */
[----:B------:R-:W-:-:S04]  /*31a0*/  IADD3 R12, P2, R24, UR40, RZ ;  /* 0x00000028180c7c10 */ /* 0x000fc8000ff5e0ff */
[----:B------:R-:W-:Y:S02]  /*31b0*/  IADD3.X R13, R25, UR39, RZ, P2, !PT ;  /* 0x00000027190d7c10 */ /* 0x000fe400097fe4ff */
[----:B------:R-:W-:Y:S07]  /*31c0*/  @!P3 BRA `(.L_x_108) ;  /* 0x000000000004b947 */ /* 0x000fee0003800000 */
[----:B------:R0:W5:Y:S02]  /*31d0*/  LDG.E.LTC128B R96, desc[UR52][R12.64] ;  /* 0x000000340c607981 */ /* 0x000164000c1e1920 */
.L_x_108:
[----:B------:R-:W-:Y:S05]  /*31e0*/  BSYNC B1 ;  /* 0x0000000000017941 */ /* 0x000fea0003800000 */
.L_x_107:
[----:B0----5:R-:W-:Y:S01]  /*31f0*/  FMUL R28, R96, R23 ;  /* 0x00000017601c7220 */ /* 0x021fe20000400000 */
[----:B------:R-:W-:Y:S01]  /*3200*/  IADD3.X R15, R27, UR41, RZ, P4, !PT ;  /* 0x000000291b0f7c10 */ /* 0x000fe2000a7fe4ff */
[----:B------:R-:W-:Y:S01]  /*3210*/  BSSY B1, `(.L_x_109) ;  /* 0x0000008000017945 */ /* 0x000fe20003800000 */
[----:B------:R-:W-:Y:S01]  /*3220*/  ISETP.GT.AND P2, PT, R4, 0x8, P1 ;  /* 0x000000080400780c */ /* 0x000fe20000f44270 */
[----:B------:R-:W-:Y:S01]  /*3230*/  FFMA R41, R41, R22, R28 ;  /* 0x0000001629297223 */ /* 0x000fe2000000001c */
[----:B-1----:R-:W-:-:S04]  /*3240*/  IADD3 R6, P1, R6, UR43, RZ ;  /* 0x0000002b06067c10 */ /* 0x002fc8000ff3e0ff */
[----:B------:R0:W-:Y:S01]  /*3250*/  @P3 STG.E desc[UR52][R14.64], R41 ;  /* 0x000000290e003986 */ /* 0x0001e2000c101934 */
[----:B------:R-:W-:-:S06]  /*3260*/  IADD3.X R7, R7, UR45, RZ, P1, !PT ;  /* 0x0000002d07077c10 */ /* 0x000fcc0008ffe4ff */
[----:B------:R-:W-:Y:S05]  /*3270*/  @!P2 BRA `(.L_x_110) ;  /* 0x000000000004a947 */ /* 0x000fea0003800000 */
[----:B------:R1:W5:Y:S02]  /*3280*/  LDG.E.LTC128B R96, desc[UR52][R6.64] ;  /* 0x0000003406607981 */ /* 0x000364000c1e1920 */
.L_x_110:
[----:B------:R-:W-:Y:S05]  /*3290*/  BSYNC B1 ;  /* 0x0000000000017941 */ /* 0x000fea0003800000 */
.L_x_109:
[----:B---3-5:R-:W-:Y:S01]  /*32a0*/  FMUL R5, R96, R23 ;  /* 0x0000001760057220 */ /* 0x028fe20000400000 */
[----:B-1----:R-:W-:Y:S01]  /*32b0*/  IADD3 R6, P3, R20, UR44, RZ ;  /* 0x0000002c14067c10 */ /* 0x002fe2000ff7e0ff */
        /* <DEDUP_REMOVED lines=11> */
.L_x_112:
[----:B------:R-:W-:Y:S05]  /*3370*/  BSYNC B1 ;  /* 0x0000000000017941 */ /* 0x000fea0003800000 */
.L_x_111:
[----:B-1---5:R-:W-:Y:S01]  /*3380*/  FMUL R6, R96, R23 ;  /* 0x0000001760067220 */ /* 0x022fe20000400000 */
[----:B------:R-:W-:Y:S01]  /*3390*/  IADD3.X R29, R27, UR46, RZ, P3, !PT ;  /* 0x0000002e1b1d7c10 */ /* 0x000fe20009ffe4ff */
[----:B------:R-:W-:Y:S01]  /*33a0*/  BSSY B1, `(.L_x_113) ;  /* 0x0000009000017945 */ /* 0x000fe20003800000 */
[----:B------:R-:W-:Y:S01]  /*33b0*/  ISETP.GT.AND P2, PT, R4, RZ, P1 ;  /* 0x000000ff0400720c */ /* 0x000fe20000f44270 */
[----:B------:R-:W-:Y:S01]  /*33c0*/  FFMA R43, R43, R22, R6 ;  /* 0x000000162b2b7223 */ /* 0x000fe20000000006 */
[----:B------:R-:W-:Y:S02]  /*33d0*/  IADD3 R6, P4, R8, UR40, RZ ;  /* 0x0000002808067c10 */ /* 0x000fe4000ff9e0ff */
[----:B---3--:R-:W-:Y:S02]  /*33e0*/  IADD3 R20, P3, R10, UR42, RZ ;  /* 0x0000002a0a147c10 */ /* 0x008fe4000ff7e0ff */
[----:B------:R1:W-:Y:S01]  /*33f0*/  @P0 STG.E desc[UR52][R28.64], R43 ;  /* 0x0000002b1c000986 */ /* 0x0003e2000c101934 */
[----:B------:R-:W-:-:S06]  /*3400*/  IADD3.X R7, R9, UR39, RZ, P4, !PT ;  /* 0x0000002709077c10 */ /* 0x000fcc000a7fe4ff */
[----:B------:R-:W-:Y:S05]  /*3410*/  @!P2 BRA `(.L_x_114) ;  /* 0x000000000004a947 */ /* 0x000fea0003800000 */
[----:B------:R3:W5:Y:S02]  /*3420*/  LDG.E.LTC128B R96, desc[UR52][R6.64] ;  /* 0x0000003406607981 */ /* 0x000764000c1e1920 */
.L_x_114:
[----:B------:R-:W-:Y:S05]  /*3430*/  BSYNC B1 ;  /* 0x0000000000017941 */ /* 0x000fea0003800000 */
.L_x_113:
        /* <DEDUP_REMOVED lines=12> */
.L_x_116:
[----:B------:R-:W-:Y:S05]  /*3500*/  BSYNC B1 ;  /* 0x0000000000017941 */ /* 0x000fea0003800000 */
.L_x_115:
[----:B-1---5:R-:W-:Y:S01]  /*3510*/  FMUL R28, R96, R23 ;  /* 0x00000017601c7220 */ /* 0x022fe20000400000 */
[----:B------:R-:W-:Y:S01]  /*3520*/  IADD3.X R27, R15, UR41, RZ, P4, !PT ;  /* 0x000000290f1b7c10 */ /* 0x000fe2000a7fe4ff */
[----:B------:R-:W-:Y:S01]  /*3530*/  BSSY B1, `(.L_x_117) ;  /* 0x0000008000017945 */ /* 0x000fe20003800000 */
[----:B------:R-:W-:Y:S01]  /*3540*/  ISETP.GT.AND P2, PT, R4, 0x8, P1 ;  /* 0x000000080400780c */ /* 0x000fe20000f44270 */
[----:B------:R-:W-:Y:S01]  /*3550*/  FFMA R45, R45, R22, R28 ;  /* 0x000000162d2d7223 */ /* 0x000fe2000000001c */
[----:B--2---:R-:W-:-:S04]  /*3560*/  IADD3 R8, P1, R8, UR43, RZ ;  /* 0x0000002b08087c10 */ /* 0x004fc8000ff3e0ff */
[----:B------:R1:W-:Y:S01]  /*3570*/  @P3 STG.E desc[UR52][R26.64], R45 ;  /* 0x0000002d1a003986 */ /* 0x0003e2000c101934 */
[----:B------:R-:W-:-:S06]  /*3580*/  IADD3.X R9, R9, UR45, RZ, P1, !PT ;  /* 0x0000002d09097c10 */ /* 0x000fcc0008ffe4ff */
[----:B------:R-:W-:Y:S05]  /*3590*/  @!P2 BRA `(.L_x_118) ;  /* 0x000000000004a947 */ /* 0x000fea0003800000 */
[----:B------:R2:W5:Y:S02]  /*35a0*/  LDG.E.LTC128B R96, desc[UR52][R8.64] ;  /* 0x0000003408607981 */ /* 0x000564000c1e1920 */
.L_x_118:
[----:B------:R-:W-:Y:S05]  /*35b0*/  BSYNC B1 ;  /* 0x0000000000017941 */ /* 0x000fea0003800000 */
.L_x_117:
[----:B0----5:R-:W-:Y:S01]  /*35c0*/  FMUL R5, R96, R23 ;  /* 0x0000001760057220 */ /* 0x021fe20000400000 */
[----:B--2---:R-:W-:Y:S01]  /*35d0*/  IADD3 R8, P3, R10, UR44, RZ ;  /* 0x0000002c0a087c10 */ /* 0x004fe2000ff7e0ff */
        /* <DEDUP_REMOVED lines=11> */
.L_x_120:
[----:B------:R-:W-:Y:S05]  /*3690*/  BSYNC B1 ;  /* 0x0000000000017941 */ /* 0x000fea0003800000 */
.L_x_119:
        /* <DEDUP_REMOVED lines=11> */
.L_x_122:
[----:B------:R-:W-:Y:S05]  /*3750*/  BSYNC B1 ;  /* 0x0000000000017941 */ /* 0x000fea0003800000 */
.L_x_121:
        /* <DEDUP_REMOVED lines=12> */
.L_x_124:
[----:B------:R-:W-:Y:S05]  /*3820*/  BSYNC B1 ;  /* 0x0000000000017941 */ /* 0x000fea0003800000 */
.L_x_123:
[----:B0----5:R-:W-:Y:S01]  /*3830*/  FMUL R28, R96, R23 ;  /* 0x00000017601c7220 */ /* 0x021fe20000400000 */
        /* <DEDUP_REMOVED lines=9> */
.L_x_126:
[----:B------:R-:W-:Y:S05]  /*38d0*/  BSYNC B1 ;  /* 0x0000000000017941 */ /* 0x000fea0003800000 */
.L_x_125:
[----:B-----5:R-:W-:Y:S01]  /*38e0*/  FMUL R5, R96, R23 ;  /* 0x0000001760057220 */ /* 0x020fe20000400000 */
[----:B---3--:R-:W-:Y:S01]  /*38f0*/  IADD3 R6, P3, R20, UR44, RZ ;  /* 0x0000002c14067c10 */ /* 0x008fe2000ff7e0ff */
        /* <DEDUP_REMOVED lines=11> */
.L_x_128:
[----:B------:R-:W-:Y:S05]  /*39b0*/  BSYNC B1 ;  /* 0x0000000000017941 */ /* 0x000fea0003800000 */
.L_x_127:
[----:B---3-5:R-:W-:Y:S01]  /*39c0*/  FMUL R6, R96, R23 ;  /* 0x0000001760067220 */ /* 0x028fe20000400000 */
[----:B------:R-:W-:Y:S01]  /*39d0*/  IADD3.X R29, R27, UR46, RZ, P3, !PT ;  /* 0x0000002e1b1d7c10 */ /* 0x000fe20009ffe4ff */
[----:B------:R-:W-:Y:S01]  /*39e0*/  BSSY B1, `(.L_x_129) ;  /* 0x0000009000017945 */ /* 0x000fe20003800000 */
[----:B------:R-:W-:Y:S01]  /*39f0*/  ISETP.GT.AND P2, PT, R4, RZ, P1 ;  /* 0x000000ff0400720c */ /* 0x000fe20000f44270 */
[----:B------:R-:W-:Y:S01]  /*3a00*/  FFMA R51, R51, R22, R6 ;  /* 0x0000001633337223 */ /* 0x000fe20000000006 */
[----:B------:R-:W-:Y:S02]  /*3a10*/  IADD3 R6, P4, R8, UR40, RZ ;  /* 0x0000002808067c10 */ /* 0x000fe4000ff9e0ff */
[----:B0-----:R-:W-:Y:S02]  /*3a20*/  IADD3 R20, P3, R10, UR42, RZ ;  /* 0x0000002a0a147c10 */ /* 0x001fe4000ff7e0ff */
[----:B------:R0:W-:Y:S01]  /*3a30*/  @P0 STG.E desc[UR52][R28.64], R51 ;  /* 0x000000331c000986 */ /* 0x0001e2000c101934 */
[----:B------:R-:W-:-:S06]  /*3a40*/  IADD3.X R7, R9, UR39, RZ, P4, !PT ;  /* 0x0000002709077c10 */ /* 0x000fcc000a7fe4ff */
[----:B------:R-:W-:Y:S05]  /*3a50*/  @!P2 BRA `(.L_x_130) ;  /* 0x000000000004a947 */ /* 0x000fea0003800000 */
[----:B------:R3:W5:Y:S02]  /*3a60*/  LDG.E.LTC128B R96, desc[UR52][R6.64] ;  /* 0x0000003406607981 */ /* 0x000764000c1e1920 */
.L_x_130:
[----:B------:R-:W-:Y:S05]  /*3a70*/  BSYNC B1 ;  /* 0x0000000000017941 */ /* 0x000fea0003800000 */
.L_x_129:
[----:B------:R-:W-:Y:S01]  /*3a80*/  ISETP.GT.AND P0, PT, R3, 0x39, PT ;  /* 0x000000390300780c */ /* 0x000fe20003f04270 */
[----:B-----5:R-:W-:Y:S01]  /*3a90*/  FMUL R5, R96, R23 ;  /* 0x0000001760057220 */ /* 0x020fe20000400000 */
[----:B------:R-:W-:Y:S01]  /*3aa0*/  IADD3.X R21, R11, UR41, RZ, P3, !PT ;  /* 0x000000290b157c10 */ /* 0x000fe20009ffe4ff */
[----:B------:R-:W-:Y:S01]  /*3ab0*/  BSSY B1, `(.L_x_131) ;  /* 0x0000009000017945 */ /* 0x000fe20003800000 */
[----:B------:R-:W-:Y:S01]  /*3ac0*/  ISETP.GT.AND P3, PT, R4, RZ, P0 ;  /* 0x000000ff0400720c */ /* 0x000fe20000764270 */
[----:B------:R-:W-:Y:S01]  /*3ad0*/  FFMA R5, R52, R22, R5 ;  /* 0x0000001634057223 */ /* 0x000fe20000000005 */
[----:B-1----:R-:W-:-:S04]  /*3ae0*/  IADD3 R26, P4, R14, UR42, RZ ;  /* 0x0000002a0e1a7c10 */ /* 0x002fc8000ff9e0ff */
[----:B------:R1:W-:Y:S01]  /*3af0*/  @P2 STG.E desc[UR52][R20.64], R5 ;  /* 0x0000000514002986 */ /* 0x0003e2000c101934 */
[----:B----4-:R-:W-:-:S04]  /*3b00*/  IADD3 R24, P2, R12, UR40, RZ ;  /* 0x000000280c187c10 */ /* 0x010fc8000ff5e0ff */
[----:B------:R-:W-:Y:S02]  /*3b10*/  IADD3.X R25, R13, UR39, RZ, P2, !PT ;  /* 0x000000270d197c10 */ /* 0x000fe400097fe4ff */
[----:B------:R-:W-:Y:S07]  /*3b20*/  @!P3 BRA `(.L_x_132) ;  /* 0x000000000004b947 */ /* 0x000fee0003800000 */
[----:B------:R4:W5:Y:S02]  /*3b30*/  LDG.E.LTC128B R96, desc[UR52][R24.64] ;  /* 0x0000003418607981 */ /* 0x000964000c1e1920 */
.L_x_132:
[----:B------:R-:W-:Y:S05]  /*3b40*/  BSYNC B1 ;  /* 0x0000000000017941 */ /* 0x000fea0003800000 */
.L_x_131:
[----:B0----5:R-:W-:Y:S01]  /*3b50*/  FMUL R28, R96, R23 ;  /* 0x00000017601c7220 */ /* 0x021fe20000400000 */
        /* <DEDUP_REMOVED lines=9> */
.L_x_134:
[----:B------:R-:W-:Y:S05]  /*3bf0*/  BSYNC B1 ;  /* 0x0000000000017941 */ /* 0x000fea0003800000 */
.L_x_133:
[----:B-1---5:R-:W-:Y:S01]  /*3c00*/  FMUL R5, R96, R23 ;  /* 0x0000001760057220 */ /* 0x022fe20000400000 */
        /* <DEDUP_REMOVED lines=12> */
.L_x_136:
[----:B------:R-:W-:Y:S05]  /*3cd0*/  BSYNC B1 ;  /* 0x0000000000017941 */ /* 0x000fea0003800000 */
.L_x_135:
[----:B-1---5:R-:W-:Y:S01]  /*3ce0*/  FMUL R8, R96, R23 ;  /* 0x0000001760087220 */ /* 0x022fe20000400000 */
        /* <DEDUP_REMOVED lines=10> */
.L_x_138:
[----:B------:R-:W-:Y:S05]  /*3d90*/  BSYNC B1 ;  /* 0x0000000000017941 */ /* 0x000fea0003800000 */
.L_x_137:
        /* <DEDUP_REMOVED lines=12> */
.L_x_140:
[----:B------:R-:W-:Y:S05]  /*3e60*/  BSYNC B1 ;  /* 0x0000000000017941 */ /* 0x000fea0003800000 */
.L_x_139:
[----:B-1---5:R-:W-:Y:S01]  /*3e70*/  FMUL R28, R96, R23 ;  /* 0x00000017601c7220 */ /* 0x022fe20000400000 */
        /* <DEDUP_REMOVED lines=9> */
.L_x_142:
[----:B------:R-:W-:Y:S05]  /*3f10*/  BSYNC B1 ;  /* 0x0000000000017941 */ /* 0x000fea0003800000 */
.L_x_141:
[----:B0----5:R-:W-:Y:S01]  /*3f20*/  FMUL R5, R96, R23 ;  /* 0x0000001760057220 */ /* 0x021fe20000400000 */
        /* <DEDUP_REMOVED lines=12> */
.L_x_144:
[----:B------:R-:W-:Y:S05]  /*3ff0*/  BSYNC B1 ;  /* 0x0000000000017941 */ /* 0x000fea0003800000 */
.L_x_143:
[----:B0----5:R-:W-:Y:S01]  /*4000*/  FMUL R6, R96, R23 ;  /* 0x0000001760067220 */ /* 0x021fe20000400000 */
        /* <DEDUP_REMOVED lines=10> */
.L_x_146:
[----:B------:R-:W-:Y:S05]  /*40b0*/  BSYNC B1 ;  /* 0x0000000000017941 */ /* 0x000fea0003800000 */
.L_x_145:
        /* <DEDUP_REMOVED lines=12> */
.L_x_148:
[----:B------:R-:W-:Y:S05]  /*4180*/  BSYNC B1 ;  /* 0x0000000000017941 */ /* 0x000fea0003800000 */
.L_x_147:
        /* <DEDUP_REMOVED lines=10> */
.L_x_150:
[----:B------:R-:W-:Y:S05]  /*4230*/  BSYNC B1 ;  /* 0x0000000000017941 */ /* 0x000fea0003800000 */
.L_x_149:
[----:B-----5:R-:W-:Y:S01]  /*4240*/  FMUL R5, R96, R23 ;  /* 0x0000001760057220 */ /* 0x020fe20000400000 */
        /* <DEDUP_REMOVED lines=12> */
.L_x_152:
[----:B------:R-:W-:Y:S05]  /*4310*/  BSYNC B1 ;  /* 0x0000000000017941 */ /* 0x000fea0003800000 */
.L_x_151:
[----:B--2--5:R-:W-:Y:S01]  /*4320*/  FMUL R8, R96, R23 ;  /* 0x0000001760087220 */ /* 0x024fe20000400000 */
        /* <DEDUP_REMOVED lines=10> */
.L_x_154:
[----:B------:R-:W-:Y:S05]  /*43d0*/  BSYNC B1 ;  /* 0x0000000000017941 */ /* 0x000fea0003800000 */
.L_x_153:
        /* <DEDUP_REMOVED lines=8> */
[----:B------:R-:W-:-:S04]  /*4460*/  IADD3 R12, P2, R24, UR40, RZ ;  /* 0x00000028180c7c10 */ /* 0x000fc8000ff5e0ff */
[----:B------:R-:W-:Y:S02]  /*4470*/  IADD3.X R13, R25, UR39, RZ, P2, !PT ;  /* 0x00000027190d7c10 */ /* 0x000fe400097fe4ff */
[----:B------:R-:W-:Y:S07]  /*4480*/  @!P3 BRA `(.L_x_156) ;  /* 0x000000000004b947 */ /* 0x000fee0003800000 */
[----:B------:R0:W5:Y:S02]  /*4490*/  LDG.E.LTC128B R96, desc[UR52][R12.64] ;  /* 0x000000340c607981 */ /* 0x000164000c1e1920 */
.L_x_156:
[----:B------:R-:W-:Y:S05]  /*44a0*/  BSYNC B1 ;  /* 0x0000000000017941 */ /* 0x000fea0003800000 */
.L_x_155:
        /* <DEDUP_REMOVED lines=10> */
.L_x_158:
[----:B------:R-:W-:Y:S05]  /*4550*/  BSYNC B1 ;  /* 0x0000000000017941 */ /* 0x000fea0003800000 */
.L_x_157:
[----:B-1---5:R-:W-:Y:S01]  /*4560*/  FMUL R5, R96, R23 ;  /* 0x0000001760057220 */ /* 0x022fe20000400000 */
        /* <DEDUP_REMOVED lines=12> */
.L_x_160:
[----:B------:R-:W-:Y:S05]  /*4630*/  BSYNC B1 ;  /* 0x0000000000017941 */ /* 0x000fea0003800000 */
.L_x_159:
        /* <DEDUP_REMOVED lines=11> */
.L_x_162:
[----:B------:R-:W-:Y:S05]  /*46f0*/  BSYNC B1 ;  /* 0x0000000000017941 */ /* 0x000fea0003800000 */
.L_x_161:
        /* <DEDUP_REMOVED lines=12> */
.L_x_164:
[----:B------:R-:W-:Y:S05]  /*47c0*/  BSYNC B1 ;  /* 0x0000000000017941 */ /* 0x000fea0003800000 */
.L_x_163:
        /* <DEDUP_REMOVED lines=10> */
.L_x_166:
[----:B------:R-:W-:Y:S05]  /*4870*/  BSYNC B1 ;  /* 0x0000000000017941 */ /* 0x000fea0003800000 */
.L_x_165:
        /* <DEDUP_REMOVED lines=13> */
.L_x_168:
[----:B------:R-:W-:Y:S05]  /*4950*/  BSYNC B1 ;  /* 0x0000000000017941 */ /* 0x000fea0003800000 */
.L_x_167:
        /* <DEDUP_REMOVED lines=11> */
.L_x_170:
[----:B------:R-:W-:Y:S05]  /*4a10*/  BSYNC B1 ;  /* 0x0000000000017941 */ /* 0x000fea0003800000 */
.L_x_169:
        /* <DEDUP_REMOVED lines=12> */
.L_x_172:
[----:B------:R-:W-:Y:S05]  /*4ae0*/  BSYNC B1 ;  /* 0x0000000000017941 */ /* 0x000fea0003800000 */
.L_x_171:
        /* <DEDUP_REMOVED lines=10> */
.L_x_174:
[----:B------:R-:W-:Y:S05]  /*4b90*/  BSYNC B1 ;  /* 0x0000000000017941 */ /* 0x000fea0003800000 */
.L_x_173:
        /* <DEDUP_REMOVED lines=13> */
.L_x_176:
[----:B------:R-:W-:Y:S05]  /*4c70*/  BSYNC B1 ;  /* 0x0000000000017941 */ /* 0x000fea0003800000 */
.L_x_175:
        /* <DEDUP_REMOVED lines=11> */
.L_x_178:
[----:B------:R-:W-:Y:S05]  /*4d30*/  BSYNC B1 ;  /* 0x0000000000017941 */ /* 0x000fea0003800000 */
.L_x_177:
        /* <DEDUP_REMOVED lines=12> */
.L_x_180:
[----:B------:R-:W-:Y:S05]  /*4e00*/  BSYNC B1 ;  /* 0x0000000000017941 */ /* 0x000fea0003800000 */
.L_x_179:
        /* <DEDUP_REMOVED lines=10> */
.L_x_182:
[----:B------:R-:W-:Y:S05]  /*4eb0*/  BSYNC B1 ;  /* 0x0000000000017941 */ /* 0x000fea0003800000 */
.L_x_181:
        /* <DEDUP_REMOVED lines=13> */
.L_x_184:
[----:B------:R-:W-:Y:S05]  /*4f90*/  BSYNC B1 ;  /* 0x0000000000017941 */ /* 0x000fea0003800000 */
.L_x_183:
        /* <DEDUP_REMOVED lines=11> */
.L_x_186:
[----:B------:R-:W-:Y:S05]  /*5050*/  BSYNC B1 ;  /* 0x0000000000017941 */ /* 0x000fea0003800000 */
.L_x_185:
        /* <DEDUP_REMOVED lines=12> */
.L_x_188:
[----:B------:R-:W-:Y:S05]  /*5120*/  BSYNC B1 ;  /* 0x0000000000017941 */ /* 0x000fea0003800000 */
.L_x_187:
[----:B-1---5:R-:W-:Y:S01]  /*5130*/  FMUL R28, R96, R23 ;  /* 0x00000017601c7220 */ /* 0x022fe20000400000 */
[----:B------:R-:W-:Y:S01]  /*5140*/  IADD3.X R15, R27, UR41, RZ, P3, !PT ;  /* 0x000000291b0f7c10 */ /* 0x000fe20009ffe4ff */
[----:B------:R-:W-:Y:S01]  /*5150*/  BSSY B1, `(.L_x_189) ;  /* 0x0000009000017945 */ /* 0x000fe20003800000 */
[----:B------:R-:W-:Y:S01]  /*5160*/  ISETP.GT.AND P1, PT, R4, 0x8, P1 ;  /* 0x000000080400780c */ /* 0x000fe20000f24270 */
[----:B------:R-:W-:Y:S01]  /*5170*/  FFMA R81, R81, R22, R28 ;  /* 0x0000001651517223 */ /* 0x000fe2000000001c */
[----:B---3--:R-:W-:Y:S02]  /*5180*/  IADD3 R6, P3, R6, UR43, RZ ;  /* 0x0000002b06067c10 */ /* 0x008fe4000ff7e0ff */
[----:B------:R-:W-:Y:S02]  /*5190*/  IADD3 R28, P4, R20, UR44, RZ ;  /* 0x0000002c141c7c10 */ /* 0x000fe4000ff9e0ff */
[----:B------:R1:W-:Y:S01]  /*51a0*/  @P2 STG.E desc[UR52][R14.64], R81 ;  /* 0x000000510e002986 */ /* 0x0003e2000c101934 */
[----:B------:R-:W-:-:S06]  /*51b0*/  IADD3.X R7, R7, UR45, RZ, P3, !PT ;  /* 0x0000002d07077c10 */ /* 0x000fcc0009ffe4ff */
[----:B------:R-:W-:Y:S05]  /*51c0*/  @!P1 BRA `(.L_x_190) ;  /* 0x0000000000049947 */ /* 0x000fea0003800000 */
[----:B------:R3:W5:Y:S02]  /*51d0*/  LDG.E.LTC128B R96, desc[UR52][R6.64] ;  /* 0x0000003406607981 */ /* 0x000764000c1e1920 */
.L_x_190:
[----:B------:R-:W-:Y:S05]  /*51e0*/  BSYNC B1 ;  /* 0x0000000000017941 */ /* 0x000fea0003800000 */
.L_x_189:
[----:B------:R-:W-:Y:S01]  /*51f0*/  ISETP.GT.AND P0, PT, R4, 0x8, P0 ;  /* 0x000000080400780c */ /* 0x000fe20000704270 */
[----:B0----5:R-:W-:Y:S01]  /*5200*/  FMUL R5, R96, R23 ;  /* 0x0000001760057220 */ /* 0x021fe20000400000 */
[----:B------:R-:W-:Y:S01]  /*5210*/  IADD3.X R29, R21, UR46, RZ, P4, !PT ;  /* 0x0000002e151d7c10 */ /* 0x000fe2000a7fe4ff */
[----:B------:R-:W-:Y:S01]  /*5220*/  BSSY B1, `(.L_x_191) ;  /* 0x000000a000017945 */ /* 0x000fe20003800000 */
[C---:B------:R-:W-:Y:S01]  /*5230*/  ISETP.GT.AND P3, PT, R3.reuse, 0x78, PT ;  /* 0x000000780300780c */ /* 0x040fe20003f64270 */
[----:B------:R-:W-:Y:S01]  /*5240*/  FFMA R5, R82, R22, R5 ;  /* 0x0000001652057223 */ /* 0x000fe20000000005 */
[----:B------:R-:W-:Y:S02]  /*5250*/  ISETP.GT.AND P2, PT, R3, 0x79, PT ;  /* 0x000000790300780c */ /* 0x000fe40003f44270 */
[----:B------:R-:W-:Y:S02]  /*5260*/  IADD3 R20, P4, R26, UR44, RZ ;  /* 0x0000002c1a147c10 */ /* 0x000fe4000ff9e0ff */
[----:B------:R0:W-:Y:S01]  /*5270*/  @P1 STG.E desc[UR52][R28.64], R5 ;  /* 0x000000051c001986 */ /* 0x0001e2000c101934 */
[----:B---3--:R-:W-:-:S04]  /*5280*/  IADD3 R6, P1, R24, UR43, RZ ;  /* 0x0000002b18067c10 */ /* 0x008fc8000ff3e0ff */
[----:B------:R-:W-:Y:S01]  /*5290*/  IADD3.X R7, R25, UR45, RZ, P1, !PT ;  /* 0x0000002d19077c10 */ /* 0x000fe20008ffe4ff */
[----:B------:R-:W-:Y:S08]  /*52a0*/  @!P0 BRA `(.L_x_192) ;  /* 0x0000000000048947 */ /* 0x000ff00003800000 */
[----:B------:R3:W5:Y:S02]  /*52b0*/  LDG.E.LTC128B R96, desc[UR52][R6.64] ;  /* 0x0000003406607981 */ /* 0x000764000c1e1920 */
.L_x_192:
[----:B------:R-:W-:Y:S05]  /*52c0*/  BSYNC B1 ;  /* 0x0000000000017941 */ /* 0x000fea0003800000 */
.L_x_191:
[----:B---3-5:R-:W-:Y:S01]  /*52d0*/  FMUL R6, R96, R23 ;  /* 0x0000001760067220 */ /* 0x028fe20000400000 */
[----:B------:R-:W-:Y:S01]  /*52e0*/  IADD3.X R21, R27, UR46, RZ, P4, !PT ;  /* 0x0000002e1b157c10 */ /* 0x000fe2000a7fe4ff */
[----:B------:R-:W-:Y:S01]  /*52f0*/  BSSY B1, `(.L_x_193) ;  /* 0x0000009000017945 */ /* 0x000fe20003800000 */
[----:B------:R-:W-:Y:S01]  /*5300*/  ISETP.GT.AND P1, PT, R4, RZ, P3 ;  /* 0x000000ff0400720c */ /* 0x000fe20001f24270 */
[----:B------:R-:W-:Y:S01]  /*5310*/  FFMA R83, R83, R22, R6 ;  /* 0x0000001653537223 */ /* 0x000fe20000000006 */
[----:B----4-:R-:W-:-:S04]  /*5320*/  IADD3 R24, P4, R10, UR42, RZ ;  /* 0x0000002a0a187c10 */ /* 0x010fc8000ff9e0ff */
[----:B------:R3:W-:Y:S07]  /*5330*/  @P0 STG.E desc[UR52][R20.64], R83 ;  /* 0x0000005314000986 */ /* 0x0007ee000c101934 */
[----:B------:R-:W-:Y:S05]  /*5340*/  @!P1 BRA `(.L_x_194) ;  /* 0x00000000000c9947 */ /* 0x000fea0003800000 */
[----:B------:R-:W-:-:S04]  /*5350*/  IADD3 R6, P0, R8, UR40, RZ ;  /* 0x0000002808067c10 */ /* 0x000fc8000ff1e0ff */
[----:B------:R-:W-:-:S05]  /*5360*/  IADD3.X R7, R9, UR39, RZ, P0, !PT ;  /* 0x0000002709077c10 */ /* 0x000fca00087fe4ff */
[----:B------:R4:W5:Y:S04]  /*5370*/  LDG.E.LTC128B R96, desc[UR52][R6.64] ;  /* 0x0000003406607981 */ /* 0x000968000c1e1920 */
.L_x_194:
[----:B------:R-:W-:Y:S05]  /*5380*/  BSYNC B1 ;  /* 0x0000000000017941 */ /* 0x000fea0003800000 */
.L_x_193:
[----:B-----5:R-:W-:Y:S01]  /*5390*/  FMUL R3, R96, R23 ;  /* 0x0000001760037220 */ /* 0x020fe20000400000 */
[----:B------:R-:W-:Y:S01]  /*53a0*/  IADD3.X R25, R11, UR41, RZ, P4, !PT ;  /* 0x000000290b197c10 */ /* 0x000fe2000a7fe4ff */
[----:B------:R-:W-:Y:S01]  /*53b0*/  BSSY B1, `(.L_x_195) ;  /* 0x0000009000017945 */ /* 0x000fe20003800000 */
[----:B------:R-:W-:Y:S01]  /*53c0*/  ISETP.GT.AND P0, PT, R4, RZ, P2 ;  /* 0x000000ff0400720c */ /* 0x000fe20001704270 */
[----:B------:R-:W-:Y:S01]  /*53d0*/  FFMA R3, R84, R22, R3 ;  /* 0x0000001654037223 */ /* 0x000fe20000000003 */
[----:B---3--:R-:W-:-:S04]  /*53e0*/  IADD3 R20, P4, R14, UR42, RZ ;  /* 0x0000002a0e147c10 */ /* 0x008fc8000ff9e0ff */
[----:B------:R3:W-:Y:S07]  /*53f0*/  @P1 STG.E desc[UR52][R24.64], R3 ;  /* 0x0000000318001986 */ /* 0x0007ee000c101934 */
[----:B------:R-:W-:Y:S05]  /*5400*/  @!P0 BRA `(.L_x_196) ;  /* 0x00000000000c8947 */ /* 0x000fea0003800000 */
[----:B----4-:R-:W-:-:S04]  /*5410*/  IADD3 R6, P1, R12, UR40, RZ ;  /* 0x000000280c067c10 */ /* 0x010fc8000ff3e0ff */
[----:B------:R-:W-:-:S05]  /*5420*/  IADD3.X R7, R13, UR39, RZ, P1, !PT ;  /* 0x000000270d077c10 */ /* 0x000fca0008ffe4ff */
[----:B------:R4:W5:Y:S04]  /*5430*/  LDG.E.LTC128B R96, desc[UR52][R6.64] ;  /* 0x0000003406607981 */ /* 0x000968000c1e1920 */
.L_x_196:
[----:B------:R-:W-:Y:S05]  /*5440*/  BSYNC B1 ;  /* 0x0000000000017941 */ /* 0x000fea0003800000 */
.L_x_195:
[----:B----45:R-:W-:Y:S01]  /*5450*/  FMUL R6, R96, R23 ;  /* 0x0000001760067220 */ /* 0x030fe20000400000 */
[----:B------:R-:W-:Y:S01]  /*5460*/  IADD3.X R21, R15, UR41, RZ, P4, !PT ;  /* 0x000000290f157c10 */ /* 0x000fe2000a7fe4ff */
[----:B------:R-:W-:Y:S01]  /*5470*/  BSSY B1, `(.L_x_197) ;  /* 0x0000009000017945 */ /* 0x000fe20003800000 */
[----:B------:R-:W-:Y:S01]  /*5480*/  ISETP.GT.AND P3, PT, R4, 0x8, P3 ;  /* 0x000000080400780c */ /* 0x000fe20001f64270 */
[----:B------:R-:W-:Y:S01]  /*5490*/  FFMA R85, R85, R22, R6 ;  /* 0x0000001655557223 */ /* 0x000fe20000000006 */
[----:B------:R-:W-:Y:S02]  /*54a0*/  IADD3 R6, P1, R8, UR43, RZ ;  /* 0x0000002b08067c10 */ /* 0x000fe4000ff3e0ff */
[----:B---3--:R-:W-:Y:S02]  /*54b0*/  IADD3 R24, P4, R10, UR44, RZ ;  /* 0x0000002c0a187c10 */ /* 0x008fe4000ff9e0ff */
[----:B------:R3:W-:Y:S01]  /*54c0*/  @P0 STG.E desc[UR52][R20.64], R85 ;  /* 0x0000005514000986 */ /* 0x0007e2000c101934 */
[----:B------:R-:W-:-:S06]  /*54d0*/  IADD3.X R7, R9, UR45, RZ, P1, !PT ;  /* 0x0000002d09077c10 */ /* 0x000fcc0008ffe4ff */
[----:B------:R-:W-:Y:S05]  /*54e0*/  @!P3 BRA `(.L_x_198) ;  /* 0x000000000004b947 */ /* 0x000fea0003800000 */
[----:B------:R4:W5:Y:S02]  /*54f0*/  LDG.E.LTC128B R96, desc[UR52][R6.64] ;  /* 0x0000003406607981 */ /* 0x000964000c1e1920 */
.L_x_198:
[----:B------:R-:W-:Y:S05]  /*5500*/  BSYNC B1 ;  /* 0x0000000000017941 */ /* 0x000fea0003800000 */
.L_x_197:
[----:B-----5:R-:W-:Y:S01]  /*5510*/  FMUL R3, R96, R23 ;  /* 0x0000001760037220 */ /* 0x020fe20000400000 */
[----:B------:R-:W-:Y:S01]  /*5520*/  IADD3.X R25, R11, UR46, RZ, P4, !PT ;  /* 0x0000002e0b197c10 */ /* 0x000fe2000a7fe4ff */
[----:B------:R-:W-:Y:S01]  /*5530*/  BSSY B1, `(.L_x_199) ;  /* 0x0000008000017945 */ /* 0x000fe20003800000 */
[----:B------:R-:W-:Y:S01]  /*5540*/  ISETP.GT.AND P2, PT, R4, 0x8, P2 ;  /* 0x000000080400780c */ /* 0x000fe20001744270 */
[----:B------:R-:W-:Y:S01]  /*5550*/  FFMA R3, R86, R22, R3 ;  /* 0x0000001656037223 */ /* 0x000fe20000000003 */
[----:B------:R-:W-:-:S04]  /*5560*/  IADD3 R4, P0, R12, UR43, RZ ;  /* 0x0000002b0c047c10 */ /* 0x000fc8000ff1e0ff */
[----:B------:R1:W-:Y:S01]  /*5570*/  @P3 STG.E desc[UR52][R24.64], R3 ;  /* 0x0000000318003986 */ /* 0x0003e2000c101934 */
[----:B0-----:R-:W-:-:S06]  /*5580*/  IADD3.X R5, R13, UR45, RZ, P0, !PT ;  /* 0x0000002d0d057c10 */ /* 0x001fcc00087fe4ff */
[----:B------:R-:W-:Y:S05]  /*5590*/  @!P2 BRA `(.L_x_200) ;  /* 0x000000000004a947 */ /* 0x000fea0003800000 */
[----:B------:R0:W5:Y:S02]  /*55a0*/  LDG.E.LTC128B R96, desc[UR52][R4.64] ;  /* 0x0000003404607981 */ /* 0x000164000c1e1920 */
.L_x_200:
[----:B------:R-:W-:Y:S05]  /*55b0*/  BSYNC B1 ;  /* 0x0000000000017941 */ /* 0x000fea0003800000 */
.L_x_199:
[----:B------:R-:W-:Y:S05]  /*55c0*/  @!P2 BRA `(.L_x_201) ;  /* 0x000000140084a947 */ /* 0x000fea0003800000 */
[----:B0-----:R-:W-:Y:S01]  /*55d0*/  IADD3 R4, P0, R14, UR44, RZ ;  /* 0x0000002c0e047c10 */ /* 0x001fe2000ff1e0ff */
[----:B-----5:R-:W-:-:S03]  /*55e0*/  FMUL R96, R96, R23 ;  /* 0x0000001760607220 */ /* 0x020fc60000400000 */
[----:B------:R-:W-:Y:S01]  /*55f0*/  IADD3.X R5, R15, UR46, RZ, P0, !PT ;  /* 0x0000002e0f057c10 */ /* 0x000fe200087fe4ff */
[----:B------:R-:W-:-:S05]  /*5600*/  FFMA R87, R87, R22, R96 ;  /* 0x0000001657577223 */ /* 0x000fca0000000060 */
[----:B------:R0:W-:Y:S01]  /*5610*/  STG.E desc[UR52][R4.64], R87 ;  /* 0x0000005704007986 */ /* 0x0001e2000c101934 */
[----:B------:R-:W-:Y:S05]  /*5620*/  BRA `(.L_x_201) ;  /* 0x00000014006c7947 */ /* 0x000fea0003800000 */
.L_x_74:
[----:B------:R-:W-:Y:S01]  /*5630*/  ISETP.GT.AND P2, PT, R3, 0x1, PT ;  /* 0x000000010300780c */ /* 0x000fe20003f44270 */
[----:B------:R-:W-:Y:S01]  /*5640*/  ULDC.64 UR4, c[0x0][0x5c0] ;  /* 0x0001700000047ab9 */ /* 0x000fe20000000a00 */
[----:B------:R-:W-:Y:S01]  /*5650*/  ISETP.GT.AND P1, PT, R4, 0x8, P1 ;  /* 0x000000080400780c */ /* 0x000fe20000f24270 */
[-C--:B------:R-:W-:Y:S01]  /*5660*/  FMUL R5, R24, R22.reuse ;  /* 0x0000001618057220 */ /* 0x080fe20000400000 */
[----:B------:R-:W-:Y:S01]  /*5670*/  LEA R6, P4, R14, UR4, 0x2 ;  /* 0x000000040e067c11 */ /* 0x000fe2000f8810ff */
[-C--:B------:R-:W-:Y:S01]  /*5680*/  FMUL R25, R25, R22.reuse ;  /* 0x0000001619197220 */ /* 0x080fe20000400000 */
[----:B------:R-:W-:Y:S01]  /*5690*/  ISETP.GT.AND P3, PT, R4, RZ, P2 ;  /* 0x000000ff0400720c */ /* 0x000fe20001764270 */
[-C--:B------:R-:W-:Y:S01]  /*56a0*/  FMUL R15, R26, R22.reuse ;  /* 0x000000161a0f7220 */ /* 0x080fe20000400000 */
[----:B------:R-:W-:Y:S01]  /*56b0*/  LEA.HI.X R7, R14, UR5, R111, 0x2, P4 ;  /* 0x000000050e077c11 */ /* 0x000fe2000a0f146f */
[----:B------:R-:W-:Y:S01]  /*56c0*/  FMUL R27, R27, R22 ;  /* 0x000000161b1b7220 */ /* 0x000fe20000400000 */
[----:B------:R-:W-:Y:S01]  /*56d0*/  LEA R8, P4, R112, R6, 0x2 ;  /* 0x0000000670087211 */ /* 0x000fe200078810ff */
[-C--:B------:R-:W-:Y:S01]  /*56e0*/  FMUL R29, R29, R22.reuse ;  /* 0x000000161d1d7220 */ /* 0x080fe20000400000 */
[----:B------:R-:W-:Y:S01]  /*56f0*/  ISETP.GT.AND P2, PT, R4, 0x8, P2 ;  /* 0x000000080400780c */ /* 0x000fe20001744270 */
[----:B------:R0:W-:Y:S01]  /*5700*/  @P0 STG.E desc[UR52][R6.64], R5 ;  /* 0x0000000506000986 */ /* 0x0001e2000c101934 */
[----:B------:R-:W-:Y:S01]  /*5710*/  LEA.HI.X R9, R112, R7, R113, 0x2, P4 ;  /* 0x0000000770097211 */ /* 0x000fe200020f1471 */
[-C--:B------:R-:W-:Y:S01]  /*5720*/  FMUL R31, R31, R22.reuse ;  /* 0x000000161f1f7220 */ /* 0x080fe20000400000 */
[----:B------:R-:W-:Y:S01]  /*5730*/  ISETP.GT.AND P0, PT, R3, 0x8, PT ;  /* 0x000000080300780c */ /* 0x000fe20003f04270 */
[-C--:B------:R-:W-:Y:S01]  /*5740*/  FMUL R33, R33, R22.reuse ;  /* 0x0000001621217220 */ /* 0x080fe20000400000 */
[----:B------:R-:W-:Y:S01]  /*5750*/  IADD3 R10, P4, R6, UR42, RZ ;  /* 0x0000002a060a7c10 */ /* 0x000fe2000ff9e0ff */
[----:B------:R1:W-:Y:S01]  /*5760*/  @P3 STG.E desc[UR52][R8.64], R25 ;  /* 0x0000001908003986 */ /* 0x0003e2000c101934 */
[----:B------:R-:W-:Y:S01]  /*5770*/  ISETP.GT.AND P3, PT, R4, RZ, P0 ;  /* 0x000000ff0400720c */ /* 0x000fe20000764270 */
[-C--:B------:R-:W-:Y:S01]  /*5780*/  FMUL R35, R35, R22.reuse ;  /* 0x0000001623237220 */ /* 0x080fe20000400000 */
[----:B------:R-:W-:Y:S01]  /*5790*/  IADD3.X R11, R7, UR41, RZ, P4, !PT ;  /* 0x00000029070b7c10 */ /* 0x000fe2000a7fe4ff */
[----:B------:R2:W-:Y:S01]  /*57a0*/  @P1 STG.E desc[UR52][R6.64+0x20], R15 ;  /* 0x0000200f06001986 */ /* 0x0005e2000c101934 */
[----:B------:R-:W-:Y:S01]  /*57b0*/  ISETP.GT.AND P1, PT, R3, 0x9, PT ;  /* 0x000000090300780c */ /* 0x000fe20003f24270 */
[-C--:B0-----:R-:W-:Y:S01]  /*57c0*/  FMUL R5, R28, R22.reuse ;  /* 0x000000161c057220 */ /* 0x081fe20000400000 */
[----:B------:R-:W-:Y:S01]  /*57d0*/  IADD3 R12, P4, R8, UR42, RZ ;  /* 0x0000002a080c7c10 */ /* 0x000fe2000ff9e0ff */
[----:B------:R0:W-:Y:S01]  /*57e0*/  @P2 STG.E desc[UR52][R8.64+0x20], R27 ;  /* 0x0000201b08002986 */ /* 0x0001e2000c101934 */
[C---:B------:R-:W-:Y:S01]  /*57f0*/  ISETP.GT.AND P2, PT, R4.reuse, RZ, P1 ;  /* 0x000000ff0400720c */ /* 0x040fe20000f44270 */
[-C--:B------:R-:W-:Y:S01]  /*5800*/  FMUL R37, R37, R22.reuse ;  /* 0x0000001625257220 */ /* 0x080fe20000400000 */
[----:B------:R-:W-:Y:S01]  /*5810*/  ISETP.GT.AND P0, PT, R4, 0x8, P0 ;  /* 0x000000080400780c */ /* 0x000fe20000704270 */
[-C--:B-1----:R-:W-:Y:S01]  /*5820*/  FMUL R25, R30, R22.reuse ;  /* 0x000000161e197220 */ /* 0x082fe20000400000 */
[----:B------:R-:W-:Y:S01]  /*5830*/  IADD3.X R13, R9, UR41, RZ, P4, !PT ;  /* 0x00000029090d7c10 */ /* 0x000fe2000a7fe4ff */
[----:B------:R1:W-:Y:S01]  /*5840*/  @P3 STG.E desc[UR52][R10.64], R5 ;  /* 0x000000050a003986 */ /* 0x0003e2000c101934 */
[----:B------:R-:W-:Y:S01]  /*5850*/  ISETP.GT.AND P1, PT, R4, 0x8, P1 ;  /* 0x000000080400780c */ /* 0x000fe20000f24270 */
[-C--:B------:R-:W-:Y:S01]  /*5860*/  FMUL R39, R39, R22.reuse ;  /* 0x0000001627277220 */ /* 0x080fe20000400000 */
[----:B--2---:R-:W-:Y:S01]  /*5870*/  IADD3 R6, P3, R6, UR44, RZ ;  /* 0x0000002c06067c10 */ /* 0x004fe2000ff7e0ff */
[-C--:B------:R-:W-:Y:S01]  /*5880*/  FMUL R41, R41, R22.reuse ;  /* 0x0000001629297220 */ /* 0x080fe20000400000 */
[----:B------:R-:W-:Y:S01]  /*5890*/  IADD3 R14, P4, R10, UR42, RZ ;  /* 0x0000002a0a0e7c10 */ /* 0x000fe2000ff9e0ff */
[-C--:B------:R-:W-:Y:S01]  /*58a0*/  FMUL R43, R43, R22.reuse ;  /* 0x000000162b2b7220 */ /* 0x080fe20000400000 */
[----:B------:R-:W-:Y:S01]  /*58b0*/  IADD3.X R7, R7, UR46, RZ, P3, !PT ;  /* 0x0000002e07077c10 */ /* 0x000fe20009ffe4ff */
[----:B------:R-:W-:Y:S01]  /*58c0*/  @P2 STG.E desc[UR52][R12.64], R29 ;  /* 0x0000001d0c002986 */ /* 0x000fe2000c101934 */
[----:B0-----:R-:W-:Y:S01]  /*58d0*/  IADD3 R8, P3, R8, UR44, RZ ;  /* 0x0000002c08087c10 */ /* 0x001fe2000ff7e0ff */
[-C--:B------:R-:W-:Y:S01]  /*58e0*/  FMUL R45, R45, R22.reuse ;  /* 0x000000162d2d7220 */ /* 0x080fe20000400000 */
[----:B------:R-:W-:Y:S01]  /*58f0*/  ISETP.GT.AND P2, PT, R3, 0x10, PT ;  /* 0x000000100300780c */ /* 0x000fe20003f44270 */
[----:B------:R0:W-:Y:S01]  /*5900*/  @P0 STG.E desc[UR52][R6.64], R25 ;  /* 0x0000001906000986 */ /* 0x0001e2000c101934 */
[----:B------:R-:W-:Y:S01]  /*5910*/  IADD3.X R9, R9, UR46, RZ, P3, !PT ;  /* 0x0000002e09097c10 */ /* 0x000fe20009ffe4ff */
[-C--:B-1----:R-:W-:Y:S01]  /*5920*/  FMUL R5, R32, R22.reuse ;  /* 0x0000001620057220 */ /* 0x082fe20000400000 */
[C---:B------:R-:W-:Y:S01]  /*5930*/  ISETP.GT.AND P3, PT, R4.reuse, RZ, P2 ;  /* 0x000000ff0400720c */ /* 0x040fe20001764270 */
[-C--:B------:R-:W-:Y:S01]  /*5940*/  FMUL R47, R47, R22.reuse ;  /* 0x000000162f2f7220 */ /* 0x080fe20000400000 */
[----:B------:R-:W-:Y:S01]  /*5950*/  ISETP.GT.AND P0, PT, R3, 0x11, PT ;  /* 0x000000110300780c */ /* 0x000fe20003f04270 */
[----:B------:R1:W-:Y:S01]  /*5960*/  @P1 STG.E desc[UR52][R8.64], R31 ;  /* 0x0000001f08001986 */ /* 0x0003e2000c101934 */
[----:B------:R-:W-:Y:S01]  /*5970*/  IADD3.X R15, R11, UR41, RZ, P4, !PT ;  /* 0x000000290b0f7c10 */ /* 0x000fe2000a7fe4ff */
[-C--:B------:R-:W-:Y:S01]  /*5980*/  FMUL R49, R49, R22.reuse ;  /* 0x0000001631317220 */ /* 0x080fe20000400000 */
[----:B------:R-:W-:Y:S01]  /*5990*/  ISETP.GT.AND P1, PT, R4, RZ, P0 ;  /* 0x000000ff0400720c */ /* 0x000fe20000724270 */
[-C--:B------:R-:W-:Y:S01]  /*59a0*/  FMUL R51, R51, R22.reuse ;  /* 0x0000001633337220 */ /* 0x080fe20000400000 */
[----:B------:R-:W-:Y:S01]  /*59b0*/  IADD3 R20, P4, R12, UR42, RZ ;  /* 0x0000002a0c147c10 */ /* 0x000fe2000ff9e0ff */
[-C--:B0-----:R-:W-:Y:S01]  /*59c0*/  FMUL R25, R34, R22.reuse ;  /* 0x0000001622197220 */ /* 0x081fe20000400000 */
[----:B------:R-:W-:Y:S01]  /*59d0*/  ISETP.GT.AND P2, PT, R4, 0x8, P2 ;  /* 0x000000080400780c */ /* 0x000fe20001744270 */
[-C--:B------:R-:W-:Y:S01]  /*59e0*/  FMUL R53, R53, R22.reuse ;  /* 0x0000001635357220 */ /* 0x080fe20000400000 */
[----:B------:R-:W-:Y:S01]  /*59f0*/  IADD3.X R21, R13, UR41, RZ, P4, !PT ;  /* 0x000000290d157c10 */ /* 0x000fe2000a7fe4ff */
[----:B------:R0:W-:Y:S01]  /*5a00*/  @P3 STG.E desc[UR52][R14.64], R5 ;  /* 0x000000050e003986 */ /* 0x0001e2000c101934 */
[----:B------:R-:W-:Y:S01]  /*5a10*/  IADD3 R6, P3, R10, UR44, RZ ;  /* 0x0000002c0a067c10 */ /* 0x000fe2000ff7e0ff */
[-C--:B------:R-:W-:Y:S01]  /*5a20*/  FMUL R55, R55, R22.reuse ;  /* 0x0000001637377220 */ /* 0x080fe20000400000 */
[----:B------:R-:W-:Y:S01]  /*5a30*/  ISETP.GT.AND P0, PT, R4, 0x8, P0 ;  /* 0x000000080400780c */ /* 0x000fe20000704270 */
[-C--:B------:R-:W-:Y:S01]  /*5a40*/  FMUL R57, R57, R22.reuse ;  /* 0x0000001639397220 */ /* 0x080fe20000400000 */
[----:B------:R-:W-:Y:S01]  /*5a50*/  IADD3.X R7, R11, UR46, RZ, P3, !PT ;  /* 0x0000002e0b077c10 */ /* 0x000fe20009ffe4ff */
[----:B------:R-:W-:Y:S01]  /*5a60*/  @P1 STG.E desc[UR52][R20.64], R33 ;  /* 0x0000002114001986 */ /* 0x000fe2000c101934 */
[----:B-1----:R-:W-:Y:S01]  /*5a70*/  IADD3 R8, P3, R12, UR44, RZ ;  /* 0x0000002c0c087c10 */ /* 0x002fe2000ff7e0ff */
[-C--:B------:R-:W-:Y:S01]  /*5a80*/  FMUL R59, R59, R22.reuse ;  /* 0x000000163b3b7220 */ /* 0x080fe20000400000 */
[----:B------:R-:W-:Y:S01]  /*5a90*/  ISETP.GT.AND P1, PT, R3, 0x18, PT ;  /* 0x000000180300780c */ /* 0x000fe20003f24270 */
[----:B------:R1:W-:Y:S01]  /*5aa0*/  @P2 STG.E desc[UR52][R6.64], R25 ;  /* 0x0000001906002986 */ /* 0x0003e2000c101934 */
[----:B------:R-:W-:Y:S01]  /*5ab0*/  IADD3.X R9, R13, UR46, RZ, P3, !PT ;  /* 0x0000002e0d097c10 */ /* 0x000fe20009ffe4ff */
[-C--:B0-----:R-:W-:Y:S01]  /*5ac0*/  FMUL R5, R36, R22.reuse ;  /* 0x0000001624057220 */ /* 0x081fe20000400000 */
[----:B------:R-:W-:Y:S01]  /*5ad0*/  ISETP.GT.AND P3, PT, R4, RZ, P1 ;  /* 0x000000ff0400720c */ /* 0x000fe20000f64270 */
[-C--:B------:R-:W-:Y:S01]  /*5ae0*/  FMUL R61, R61, R22.reuse ;  /* 0x000000163d3d7220 */ /* 0x080fe20000400000 */
[----:B------:R-:W-:Y:S01]  /*5af0*/  ISETP.GT.AND P2, PT, R3, 0x19, PT ;  /* 0x000000190300780c */ /* 0x000fe20003f44270 */
[----:B------:R0:W-:Y:S01]  /*5b00*/  @P0 STG.E desc[UR52][R8.64], R35 ;  /* 0x0000002308000986 */ /* 0x0001e2000c101934 */
[----:B------:R-:W-:Y:S01]  /*5b10*/  IADD3 R10, P4, R14, UR42, RZ ;  /* 0x0000002a0e0a7c10 */ /* 0x000fe2000ff9e0ff */
[-C--:B------:R-:W-:Y:S01]  /*5b20*/  FMUL R63, R63, R22.reuse ;  /* 0x000000163f3f7220 */ /* 0x080fe20000400000 */
[----:B------:R-:W-:Y:S01]  /*5b30*/  ISETP.GT.AND P0, PT, R4, RZ, P2 ;  /* 0x000000ff0400720c */ /* 0x000fe20001704270 */
[-C--:B------:R-:W-:Y:S01]  /*5b40*/  FMUL R65, R65, R22.reuse ;  /* 0x0000001641417220 */ /* 0x080fe20000400000 */
[----:B------:R-:W-:Y:S01]  /*5b50*/  IADD3.X R11, R15, UR41, RZ, P4, !PT ;  /* 0x000000290f0b7c10 */ /* 0x000fe2000a7fe4ff */
[-C--:B-1----:R-:W-:Y:S01]  /*5b60*/  FMUL R25, R38, R22.reuse ;  /* 0x0000001626197220 */ /* 0x082fe20000400000 */
[----:B------:R-:W-:Y:S01]  /*5b70*/  IADD3 R12, P4, R20, UR42, RZ ;  /* 0x0000002a140c7c10 */ /* 0x000fe2000ff9e0ff */
[-C--:B------:R-:W-:Y:S01]  /*5b80*/  FMUL R67, R67, R22.reuse ;  /* 0x0000001643437220 */ /* 0x080fe20000400000 */
[----:B------:R-:W-:Y:S01]  /*5b90*/  ISETP.GT.AND P1, PT, R4, 0x8, P1 ;  /* 0x000000080400780c */ /* 0x000fe20000f24270 */
[----:B------:R1:W-:Y:S01]  /*5ba0*/  @P3 STG.E desc[UR52][R10.64], R5 ;  /* 0x000000050a003986 */ /* 0x0003e2000c101934 */
[----:B------:R-:W-:Y:S01]  /*5bb0*/  IADD3.X R13, R21, UR41, RZ, P4, !PT ;  /* 0x00000029150d7c10 */ /* 0x000fe2000a7fe4ff */
[-C--:B------:R-:W-:Y:S01]  /*5bc0*/  FMUL R69, R69, R22.reuse ;  /* 0x0000001645457220 */ /* 0x080fe20000400000 */
[----:B------:R-:W-:Y:S01]  /*5bd0*/  IADD3 R6, P3, R14, UR44, RZ ;  /* 0x0000002c0e067c10 */ /* 0x000fe2000ff7e0ff */
[-C--:B------:R-:W-:Y:S01]  /*5be0*/  FMUL R71, R71, R22.reuse ;  /* 0x0000001647477220 */ /* 0x080fe20000400000 */
[----:B------:R-:W-:Y:S01]  /*5bf0*/  ISETP.GT.AND P2, PT, R4, 0x8, P2 ;  /* 0x000000080400780c */ /* 0x000fe20001744270 */
[----:B------:R-:W-:Y:S01]  /*5c00*/  @P0 STG.E desc[UR52][R12.64], R37 ;  /* 0x000000250c000986 */ /* 0x000fe2000c101934 */
[----:B------:R-:W-:Y:S01]  /*5c10*/  IADD3.X R7, R15, UR46, RZ, P3, !PT ;  /* 0x0000002e0f077c10 */ /* 0x000fe20009ffe4ff */
[-C--:B------:R-:W-:Y:S01]  /*5c20*/  FMUL R73, R73, R22.reuse ;  /* 0x0000001649497220 */ /* 0x080fe20000400000 */
[----:B0-----:R-:W-:Y:S01]  /*5c30*/  IADD3 R8, P3, R20, UR44, RZ ;  /* 0x0000002c14087c10 */ /* 0x001fe2000ff7e0ff */
[-C--:B------:R-:W-:Y:S01]  /*5c40*/  FMUL R75, R75, R22.reuse ;  /* 0x000000164b4b7220 */ /* 0x080fe20000400000 */
[----:B------:R-:W-:Y:S01]  /*5c50*/  ISETP.GT.AND P0, PT, R3, 0x20, PT ;  /* 0x000000200300780c */ /* 0x000fe20003f04270 */
[----:B------:R0:W-:Y:S01]  /*5c60*/  @P1 STG.E desc[UR52][R6.64], R25 ;  /* 0x0000001906001986 */ /* 0x0001e2000c101934 */
[----:B------:R-:W-:Y:S01]  /*5c70*/  IADD3.X R9, R21, UR46, RZ, P3, !PT ;  /* 0x0000002e15097c10 */ /* 0x000fe20009ffe4ff */
[-C--:B-1----:R-:W-:Y:S01]  /*5c80*/  FMUL R5, R40, R22.reuse ;  /* 0x0000001628057220 */ /* 0x082fe20000400000 */
        /* <DEDUP_REMOVED lines=9> */
[-C--:B0-----:R-:W-:Y:S01]  /*5d20*/  FMUL R25, R42, R22.reuse ;  /* 0x000000162a197220 */ /* 0x081fe20000400000 */
[----:B------:R-:W-:Y:S01]  /*5d30*/  IADD3 R20, P4, R12, UR42, RZ ;  /* 0x0000002a0c147c10 */ /* 0x000fe2000ff9e0ff */
[-C--:B------:R-:W-:Y:S01]  /*5d40*/  FMUL R83, R83, R22.reuse ;  /* 0x0000001653537220 */ /* 0x080fe20000400000 */
[----:B------:R-:W-:Y:S01]  /*5d50*/  ISETP.GT.AND P0, PT, R4, 0x8, P0 ;  /* 0x000000080400780c */ /* 0x000fe20000704270 */
[----:B------:R0:W-:Y:S01]  /*5d60*/  @P3 STG.E desc[UR52][R14.64], R5 ;  /* 0x000000050e003986 */ /* 0x0001e2000c101934 */
[----:B------:R-:W-:Y:S01]  /*5d70*/  IADD3.X R21, R13, UR41, RZ, P4, !PT ;  /* 0x000000290d157c10 */ /* 0x000fe2000a7fe4ff */
[-C--:B------:R-:W-:Y:S01]  /*5d80*/  FMUL R85, R85, R22.reuse ;  /* 0x0000001655557220 */ /* 0x080fe20000400000 */
[----:B------:R-:W-:Y:S01]  /*5d90*/  IADD3 R6, P3, R10, UR44, RZ ;  /* 0x0000002c0a067c10 */ /* 0x000fe2000ff7e0ff */
[----:B------:R-:W-:Y:S01]  /*5da0*/  FMUL R87, R87, R22 ;  /* 0x0000001657577220 */ /* 0x000fe20000400000 */
[----:B------:R-:W-:Y:S01]  /*5db0*/  ISETP.GT.AND P1, PT, R4, 0x8, P1 ;  /* 0x000000080400780c */ /* 0x000fe20000f24270 */
[----:B------:R-:W-:Y:S01]  /*5dc0*/  @P2 STG.E desc[UR52][R20.64], R41 ;  /* 0x0000002914002986 */ /* 0x000fe2000c101934 */
[----:B------:R-:W-:-:S02]  /*5dd0*/  IADD3.X R7, R11, UR46, RZ, P3, !PT ;  /* 0x0000002e0b077c10 */ /* 0x000fc40009ffe4ff */
[----:B-1----:R-:W-:Y:S02]  /*5de0*/  IADD3 R8, P3, R12, UR44, RZ ;  /* 0x0000002c0c087c10 */ /* 0x002fe4000ff7e0ff */
[----:B------:R-:W-:Y:S01]  /*5df0*/  ISETP.GT.AND P2, PT, R3, 0x28, PT ;  /* 0x000000280300780c */ /* 0x000fe20003f44270 */
[----:B------:R1:W-:Y:S01]  /*5e00*/  @P0 STG.E desc[UR52][R6.64], R25 ;  /* 0x0000001906000986 */ /* 0x0003e2000c101934 */
[----:B------:R-:W-:Y:S01]  /*5e10*/  IADD3.X R9, R13, UR46, RZ, P3, !PT ;  /* 0x0000002e0d097c10 */ /* 0x000fe20009ffe4ff */
[----:B0-----:R-:W-:Y:S01]  /*5e20*/  FMUL R5, R44, R22 ;  /* 0x000000162c057220 */ /* 0x001fe20000400000 */
[----:B------:R-:W-:Y:S02]  /*5e30*/  ISETP.GT.AND P3, PT, R4, RZ, P2 ;  /* 0x000000ff0400720c */ /* 0x000fe40001764270 */
[----:B------:R-:W-:Y:S01]  /*5e40*/  ISETP.GT.AND P0, PT, R3, 0x29, PT ;  /* 0x000000290300780c */ /* 0x000fe20003f04270 */
[----:B------:R0:W-:Y:S01]  /*5e50*/  @P1 STG.E desc[UR52][R8.64], R43 ;  /* 0x0000002b08001986 */ /* 0x0001e2000c101934 */
[----:B------:R-:W-:-:S02]  /*5e60*/  IADD3 R10, P4, R14, UR42, RZ ;  /* 0x0000002a0e0a7c10 */ /* 0x000fc4000ff9e0ff */
[----:B------:R-:W-:Y:S02]  /*5e70*/  ISETP.GT.AND P1, PT, R4, RZ, P0 ;  /* 0x000000ff0400720c */ /* 0x000fe40000724270 */
[----:B------:R-:W-:Y:S01]  /*5e80*/  IADD3.X R11, R15, UR41, RZ, P4, !PT ;  /* 0x000000290f0b7c10 */ /* 0x000fe2000a7fe4ff */
[----:B-1----:R-:W-:Y:S01]  /*5e90*/  FMUL R25, R46, R22 ;  /* 0x000000162e197220 */ /* 0x002fe20000400000 */
[----:B------:R-:W-:Y:S02]  /*5ea0*/  IADD3 R12, P4, R20, UR42, RZ ;  /* 0x0000002a140c7c10 */ /* 0x000fe4000ff9e0ff */
[----:B------:R-:W-:Y:S01]  /*5eb0*/  ISETP.GT.AND P2, PT, R4, 0x8, P2 ;  /* 0x000000080400780c */ /* 0x000fe20001744270 */
[----:B------:R1:W-:Y:S01]  /*5ec0*/  @P3 STG.E desc[UR52][R10.64], R5 ;  /* 0x000000050a003986 */ /* 0x0003e2000c101934 */
[----:B------:R-:W-:Y:S02]  /*5ed0*/  IADD3.X R13, R21, UR41, RZ, P4, !PT ;  /* 0x00000029150d7c10 */ /* 0x000fe4000a7fe4ff */
[----:B------:R-:W-:-:S02]  /*5ee0*/  IADD3 R6, P3, R14, UR44, RZ ;  /* 0x0000002c0e067c10 */ /* 0x000fc4000ff7e0ff */
[----:B------:R-:W-:Y:S01]  /*5ef0*/  ISETP.GT.AND P0, PT, R4, 0x8, P0 ;  /* 0x000000080400780c */ /* 0x000fe20000704270 */
[----:B------:R-:W-:Y:S01]  /*5f00*/  @P1 STG.E desc[UR52][R12.64], R45 ;  /* 0x0000002d0c001986 */ /* 0x000fe2000c101934 */
[----:B------:R-:W-:Y:S02]  /*5f10*/  IADD3.X R7, R15, UR46, RZ, P3, !PT ;  /* 0x0000002e0f077c10 */ /* 0x000fe40009ffe4ff */
[----:B0-----:R-:W-:Y:S02]  /*5f20*/  IADD3 R8, P3, R20, UR44, RZ ;  /* 0x0000002c14087c10 */ /* 0x001fe4000ff7e0ff */
[----:B------:R-:W-:Y:S01]  /*5f30*/  ISETP.GT.AND P1, PT, R3, 0x30, PT ;  /* 0x000000300300780c */ /* 0x000fe20003f24270 */
[----:B------:R0:W-:Y:S01]  /*5f40*/  @P2 STG.E desc[UR52][R6.64], R25 ;  /* 0x0000001906002986 */ /* 0x0001e2000c101934 */
[----:B------:R-:W-:Y:S01]  /*5f50*/  IADD3.X R9, R21, UR46, RZ, P3, !PT ;  /* 0x0000002e15097c10 */ /* 0x000fe20009ffe4ff */
[----:B-1----:R-:W-:Y:S01]  /*5f60*/  FMUL R5, R48, R22 ;  /* 0x0000001630057220 */ /* 0x002fe20000400000 */
[----:B------:R-:W-:-:S02]  /*5f70*/  ISETP.GT.AND P3, PT, R4, RZ, P1 ;  /* 0x000000ff0400720c */ /* 0x000fc40000f64270 */
[----:B------:R-:W-:Y:S01]  /*5f80*/  ISETP.GT.AND P2, PT, R3, 0x31, PT ;  /* 0x000000310300780c */ /* 0x000fe20003f44270 */
[----:B------:R1:W-:Y:S01]  /*5f90*/  @P0 STG.E desc[UR52][R8.64], R47 ;  /* 0x0000002f08000986 */ /* 0x0003e2000c101934 */
[----:B------:R-:W-:Y:S02]  /*5fa0*/  IADD3 R14, P4, R10, UR42, RZ ;  /* 0x0000002a0a0e7c10 */ /* 0x000fe4000ff9e0ff */
[----:B------:R-:W-:Y:S02]  /*5fb0*/  ISETP.GT.AND P0, PT, R4, RZ, P2 ;  /* 0x000000ff0400720c */ /* 0x000fe40001704270 */
[----:B------:R-:W-:Y:S01]  /*5fc0*/  IADD3.X R15, R11, UR41, RZ, P4, !PT ;  /* 0x000000290b0f7c10 */ /* 0x000fe2000a7fe4ff */
[----:B0-----:R-:W-:Y:S01]  /*5fd0*/  FMUL R25, R50, R22 ;  /* 0x0000001632197220 */ /* 0x001fe20000400000 */
[----:B------:R-:W-:Y:S02]  /*5fe0*/  IADD3 R20, P4, R12, UR42, RZ ;  /* 0x0000002a0c147c10 */ /* 0x000fe4000ff9e0ff */
[----:B------:R-:W-:Y:S01]  /*5ff0*/  ISETP.GT.AND P1, PT, R4, 0x8, P1 ;  /* 0x000000080400780c */ /* 0x000fe20000f24270 */
[----:B------:R0:W-:Y:S01]  /*6000*/  @P3 STG.E desc[UR52][R14.64], R5 ;  /* 0x000000050e003986 */ /* 0x0001e2000c101934 */
[----:B------:R-:W-:-:S02]  /*6010*/  IADD3.X R21, R13, UR41, RZ, P4, !PT ;  /* 0x000000290d157c10 */ /* 0x000fc4000a7fe4ff */
[----:B------:R-:W-:Y:S02]  /*6020*/  IADD3 R6, P3, R10, UR44, RZ ;  /* 0x0000002c0a067c10 */ /* 0x000fe4000ff7e0ff */
[----:B------:R-:W-:Y:S01]  /*6030*/  ISETP.GT.AND P2, PT, R4, 0x8, P2 ;  /* 0x000000080400780c */ /* 0x000fe20001744270 */
[----:B------:R-:W-:Y:S01]  /*6040*/  @P0 STG.E desc[UR52][R20.64], R49 ;  /* 0x0000003114000986 */ /* 0x000fe2000c101934 */
[----:B------:R-:W-:Y:S02]  /*6050*/  IADD3.X R7, R11, UR46, RZ, P3, !PT ;  /* 0x0000002e0b077c10 */ /* 0x000fe40009ffe4ff */
[----:B-1----:R-:W-:Y:S02]  /*6060*/  IADD3 R8, P3, R12, UR44, RZ ;  /* 0x0000002c0c087c10 */ /* 0x002fe4000ff7e0ff */
[----:B------:R-:W-:Y:S01]  /*6070*/  ISETP.GT.AND P0, PT, R3, 0x38, PT ;  /* 0x000000380300780c */ /* 0x000fe20003f04270 */
[----:B------:R1:W-:Y:S01]  /*6080*/  @P1 STG.E desc[UR52][R6.64], R25 ;  /* 0x0000001906001986 */ /* 0x0003e2000c101934 */
[----:B------:R-:W-:Y:S01]  /*6090*/  IADD3.X R9, R13, UR46, RZ, P3, !PT ;  /* 0x0000002e0d097c10 */ /* 0x000fe20009ffe4ff */
[----:B0-----:R-:W-:Y:S01]  /*60a0*/  FMUL R5, R52, R22 ;  /* 0x0000001634057220 */ /* 0x001fe20000400000 */
[----:B------:R-:W-:-:S02]  /*60b0*/  ISETP.GT.AND P3, PT, R4, RZ, P0 ;  /* 0x000000ff0400720c */ /* 0x000fc40000764270 */
[----:B------:R-:W-:Y:S01]  /*60c0*/  ISETP.GT.AND P1, PT, R3, 0x39, PT ;  /* 0x000000390300780c */ /* 0x000fe20003f24270 */
[----:B------:R0:W-:Y:S01]  /*60d0*/  @P2 STG.E desc[UR52][R8.64], R51 ;  /* 0x0000003308002986 */ /* 0x0001e2000c101934 */
[----:B------:R-:W-:Y:S02]  /*60e0*/  IADD3 R10, P4, R14, UR42, RZ ;  /* 0x0000002a0e0a7c10 */ /* 0x000fe4000ff9e0ff */
[----:B------:R-:W-:Y:S02]  /*60f0*/  ISETP.GT.AND P2, PT, R4, RZ, P1 ;  /* 0x000000ff0400720c */ /* 0x000fe40000f44270 */
[----:B------:R-:W-:Y:S01]  /*6100*/  IADD3.X R11, R15, UR41, RZ, P4, !PT ;  /* 0x000000290f0b7c10 */ /* 0x000fe2000a7fe4ff */
[----:B-1----:R-:W-:Y:S01]  /*6110*/  FMUL R25, R54, R22 ;  /* 0x0000001636197220 */ /* 0x002fe20000400000 */
        /* <DEDUP_REMOVED lines=123> */
[----:B------:R-:W-:-:S02]  /*68d0*/  IADD3 R6, P3, R14, UR44, RZ ;  /* 0x0000002c0e067c10 */ /* 0x000fc4000ff7e0ff */
[----:B------:R-:W-:Y:S02]  /*68e0*/  IADD3.X R13, R21, UR41, RZ, P4, !PT ;  /* 0x00000029150d7c10 */ /* 0x000fe4000a7fe4ff */
[----:B------:R-:W-:Y:S02]  /*68f0*/  ISETP.GT.AND P1, PT, R4, 0x8, P1 ;  /* 0x000000080400780c */ /* 0x000fe40000f24270 */
[----:B------:R-:W-:Y:S01]  /*6900*/  IADD3.X R7, R15, UR46, RZ, P3, !PT ;  /* 0x0000002e0f077c10 */ /* 0x000fe20009ffe4ff */
[----:B------:R-:W-:Y:S01]  /*6910*/  @P2 STG.E desc[UR52][R12.64], R77 ;  /* 0x0000004d0c002986 */ /* 0x000fe2000c101934 */
[----:B0-----:R-:W-:Y:S02]  /*6920*/  IADD3 R8, P3, R20, UR44, RZ ;  /* 0x0000002c14087c10 */ /* 0x001fe4000ff7e0ff */
[----:B------:R-:W-:Y:S01]  /*6930*/  ISETP.GT.AND P2, PT, R3, 0x70, PT ;  /* 0x000000700300780c */ /* 0x000fe20003f44270 */
[----:B------:R0:W-:Y:S01]  /*6940*/  @P0 STG.E desc[UR52][R6.64], R25 ;  /* 0x0000001906000986 */ /* 0x0001e2000c101934 */
[----:B------:R-:W-:Y:S01]  /*6950*/  IADD3.X R9, R21, UR46, RZ, P3, !PT ;  /* 0x0000002e15097c10 */ /* 0x000fe20009ffe4ff */
[----:B-1----:R-:W-:Y:S01]  /*6960*/  FMUL R5, R80, R22 ;  /* 0x0000001650057220 */ /* 0x002fe20000400000 */
[----:B------:R-:W-:-:S02]  /*6970*/  ISETP.GT.AND P0, PT, R3, 0x71, PT ;  /* 0x000000710300780c */ /* 0x000fc40003f04270 */
[----:B------:R-:W-:Y:S01]  /*6980*/  ISETP.GT.AND P3, PT, R4, RZ, P2 ;  /* 0x000000ff0400720c */ /* 0x000fe20001764270 */
[----:B------:R1:W-:Y:S01]  /*6990*/  @P1 STG.E desc[UR52][R8.64], R79 ;  /* 0x0000004f08001986 */ /* 0x0003e2000c101934 */
[----:B------:R-:W-:Y:S02]  /*69a0*/  IADD3 R14, P4, R10, UR42, RZ ;  /* 0x0000002a0a0e7c10 */ /* 0x000fe4000ff9e0ff */
[----:B------:R-:W-:Y:S02]  /*69b0*/  ISETP.GT.AND P1, PT, R4, RZ, P0 ;  /* 0x000000ff0400720c */ /* 0x000fe40000724270 */
[----:B------:R-:W-:Y:S01]  /*69c0*/  IADD3.X R15, R11, UR41, RZ, P4, !PT ;  /* 0x000000290b0f7c10 */ /* 0x000fe2000a7fe4ff */
[----:B0-----:R-:W-:Y:S01]  /*69d0*/  FMUL R25, R82, R22 ;  /* 0x0000001652197220 */ /* 0x001fe20000400000 */
[----:B------:R-:W-:Y:S02]  /*69e0*/  IADD3 R20, P4, R12, UR42, RZ ;  /* 0x0000002a0c147c10 */ /* 0x000fe4000ff9e0ff */
[----:B------:R-:W-:-:S02]  /*69f0*/  ISETP.GT.AND P2, PT, R4, 0x8, P2 ;  /* 0x000000080400780c */ /* 0x000fc40001744270 */
[----:B------:R-:W-:Y:S01]  /*6a00*/  IADD3.X R21, R13, UR41, RZ, P4, !PT ;  /* 0x000000290d157c10 */ /* 0x000fe2000a7fe4ff */
[----:B------:R-:W-:Y:S01]  /*6a10*/  @P3 STG.E desc[UR52][R14.64], R5 ;  /* 0x000000050e003986 */ /* 0x000fe2000c101934 */
[----:B------:R-:W-:Y:S02]  /*6a20*/  ISETP.GT.AND P3, PT, R4, 0x8, P0 ;  /* 0x000000080400780c */ /* 0x000fe40000764270 */
[----:B------:R-:W-:Y:S01]  /*6a30*/  IADD3 R6, P0, R10, UR44, RZ ;  /* 0x0000002c0a067c10 */ /* 0x000fe2000ff1e0ff */
[----:B------:R-:W-:Y:S01]  /*6a40*/  @P1 STG.E desc[UR52][R20.64], R81 ;  /* 0x0000005114001986 */ /* 0x000fe2000c101934 */
[----:B-1----:R-:W-:Y:S02]  /*6a50*/  IADD3 R8, P1, R12, UR44, RZ ;  /* 0x0000002c0c087c10 */ /* 0x002fe4000ff3e0ff */
[----:B------:R-:W-:Y:S02]  /*6a60*/  IADD3.X R7, R11, UR46, RZ, P0, !PT ;  /* 0x0000002e0b077c10 */ /* 0x000fe400087fe4ff */
[----:B------:R-:W-:-:S02]  /*6a70*/  IADD3.X R9, R13, UR46, RZ, P1, !PT ;  /* 0x0000002e0d097c10 */ /* 0x000fc40008ffe4ff */
[C---:B------:R-:W-:Y:S01]  /*6a80*/  ISETP.GT.AND P1, PT, R3.reuse, 0x78, PT ;  /* 0x000000780300780c */ /* 0x040fe20003f24270 */
[----:B------:R0:W-:Y:S01]  /*6a90*/  @P2 STG.E desc[UR52][R6.64], R25 ;  /* 0x0000001906002986 */ /* 0x0001e2000c101934 */
[----:B------:R-:W-:Y:S02]  /*6aa0*/  IADD3 R10, P4, R14, UR42, RZ ;  /* 0x0000002a0e0a7c10 */ /* 0x000fe4000ff9e0ff */
[----:B------:R-:W-:Y:S01]  /*6ab0*/  ISETP.GT.AND P0, PT, R3, 0x79, PT ;  /* 0x000000790300780c */ /* 0x000fe20003f04270 */
[----:B------:R1:W-:Y:S01]  /*6ac0*/  @P3 STG.E desc[UR52][R8.64], R83 ;  /* 0x0000005308003986 */ /* 0x0003e2000c101934 */
[----:B------:R-:W-:Y:S01]  /*6ad0*/  IADD3 R12, P2, R20, UR42, RZ ;  /* 0x0000002a140c7c10 */ /* 0x000fe2000ff5e0ff */
[----:B------:R-:W-:Y:S01]  /*6ae0*/  FMUL R3, R84, R22 ;  /* 0x0000001654037220 */ /* 0x000fe20000400000 */
[----:B------:R-:W-:Y:S02]  /*6af0*/  ISETP.GT.AND P3, PT, R4, RZ, P1 ;  /* 0x000000ff0400720c */ /* 0x000fe40000f64270 */
[----:B------:R-:W-:-:S02]  /*6b00*/  IADD3.X R11, R15, UR41, RZ, P4, !PT ;  /* 0x000000290f0b7c10 */ /* 0x000fc4000a7fe4ff */
[----:B------:R-:W-:Y:S01]  /*6b10*/  ISETP.GT.AND P4, PT, R4, RZ, P0 ;  /* 0x000000ff0400720c */ /* 0x000fe20000784270 */
[----:B0-----:R-:W-:Y:S01]  /*6b20*/  FMUL R7, R86, R22 ;  /* 0x0000001656077220 */ /* 0x001fe20000400000 */
[----:B------:R-:W-:Y:S02]  /*6b30*/  IADD3.X R13, R21, UR41, RZ, P2, !PT ;  /* 0x00000029150d7c10 */ /* 0x000fe400097fe4ff */
[----:B------:R-:W-:Y:S02]  /*6b40*/  ISETP.GT.AND P1, PT, R4, 0x8, P1 ;  /* 0x000000080400780c */ /* 0x000fe40000f24270 */
[----:B------:R-:W-:Y:S02]  /*6b50*/  IADD3 R14, P2, R14, UR44, RZ ;  /* 0x0000002c0e0e7c10 */ /* 0x000fe4000ff5e0ff */
[----:B------:R-:W-:Y:S01]  /*6b60*/  ISETP.GT.AND P0, PT, R4, 0x8, P0 ;  /* 0x000000080400780c */ /* 0x000fe20000704270 */
[----:B------:R1:W-:Y:S01]  /*6b70*/  @P3 STG.E desc[UR52][R10.64], R3 ;  /* 0x000000030a003986 */ /* 0x0003e2000c101934 */
[----:B------:R-:W-:-:S02]  /*6b80*/  IADD3.X R15, R15, UR46, RZ, P2, !PT ;  /* 0x0000002e0f0f7c10 */ /* 0x000fc400097fe4ff */
[----:B------:R-:W-:Y:S01]  /*6b90*/  IADD3 R4, P2, R20, UR44, RZ ;  /* 0x0000002c14047c10 */ /* 0x000fe2000ff5e0ff */
[----:B------:R1:W-:Y:S03]  /*6ba0*/  @P4 STG.E desc[UR52][R12.64], R85 ;  /* 0x000000550c004986 */ /* 0x0003e6000c101934 */
[----:B------:R-:W-:Y:S01]  /*6bb0*/  IADD3.X R5, R21, UR46, RZ, P2, !PT ;  /* 0x0000002e15057c10 */ /* 0x000fe200097fe4ff */
[----:B------:R1:W-:Y:S04]  /*6bc0*/  @P1 STG.E desc[UR52][R14.64], R7 ;  /* 0x000000070e001986 */ /* 0x0003e8000c101934 */
[----:B------:R1:W-:Y:S04]  /*6bd0*/  @P0 STG.E desc[UR52][R4.64], R87 ;  /* 0x0000005704000986 */ /* 0x0003e8000c101934 */
.L_x_201:
[----:B------:R-:W-:Y:S05]  /*6be0*/  BSYNC B0 ;  /* 0x0000000000007941 */ /* 0x000fea0003800000 */
.L_x_73:
[----:B------:R-:W-:Y:S01]  /*6bf0*/  IADD3 R16, P0, R16, UR50, RZ ;  /* 0x0000003210107c10 */ /* 0x000fe2000ff1e0ff */
[----:B------:R-:W-:Y:S01]  /*6c00*/  ULDC.64 UR4, c[0x0][0x650] ;  /* 0x0001940000047ab9 */ /* 0x000fe20000000a00 */
[----:B-1----:R-:W-:Y:S01]  /*6c10*/  PRMT R3, RZ, 0x7610, R3 ;  /* 0x00007610ff037816 */ /* 0x002fe20000000003 */
[----:B-----5:R-:W-:Y:S01]  /*6c20*/  IMAD.MOV.U32 R96, RZ, RZ, -0x1 ;  /* 0xffffffffff607424 */ /* 0x020fe200078e00ff */
[----:B------:R-:W-:Y:S01]  /*6c30*/  IADD3.X R17, R17, UR38, RZ, P0, !PT ;  /* 0x0000002611117c10 */ /* 0x000fe200087fe4ff */
[----:B------:R-:W-:Y:S01]  /*6c40*/  IMAD.MOV.U32 R97, RZ, RZ, -0x1 ;  /* 0xffffffffff617424 */ /* 0x000fe200078e00ff */
[----:B------:R-:W-:-:S04]  /*6c50*/  ISETP.GE.U32.AND P0, PT, R16, UR4, PT ;  /* 0x0000000410007c0c */ /* 0x000fc8000bf06070 */
[----:B------:R-:W-:-:S13]  /*6c60*/  ISETP.GE.U32.AND.EX P0, PT, R17, UR5, PT, P0 ;  /* 0x0000000511007c0c */ /* 0x000fda000bf06100 */
[----:B------:R-:W-:Y:S05]  /*6c70*/  @P0 BRA `(.L_x_202) ;  /* 0x00000004004c0947 */ /* 0x000fea0003800000 */
[----:B------:R-:W1:Y:S01]  /*6c80*/  LDC.64 R10, c[0x0][0x628] ;  /* 0x00018a00ff0a7b82 */ /* 0x000e620000000a00 */
[----:B------:R-:W0:Y:S01]  /*6c90*/  S2R R12, SR_CTAID.X ;  /* 0x00000000000c7919 */ /* 0x000e220000002500 */
[----:B--2---:R-:W-:Y:S02]  /*6ca0*/  IMAD.MOV.U32 R8, RZ, RZ, R16 ;  /* 0x000000ffff087224 */ /* 0x004fe400078e0010 */
[----:B------:R-:W-:Y:S01]  /*6cb0*/  IMAD.MOV.U32 R9, RZ, RZ, R17 ;  /* 0x000000ffff097224 */ /* 0x000fe200078e0011 */
[----:B---3--:R-:W2:Y:S03]  /*6cc0*/  S2R R20, SR_CTAID.Y ;  /* 0x0000000000147919 */ /* 0x008ea60000002600 */
[----:B------:R-:W3:Y:S08]  /*6cd0*/  LDC R0, c[0x0][0x630] ;  /* 0x00018c00ff007b82 */ /* 0x000ef00000000800 */
[----:B------:R-:W0:Y:S01]  /*6ce0*/  LDC.64 R14, c[0x0][0x620] ;  /* 0x00018800ff0e7b82 */ /* 0x000e220000000a00 */
[----:B-1----:R-:W-:-:S04]  /*6cf0*/  ISETP.NE.U32.AND P0, PT, R10, RZ, PT ;  /* 0x000000ff0a00720c */ /* 0x002fc80003f05070 */
[----:B------:R-:W-:-:S13]  /*6d00*/  ISETP.NE.AND.EX P0, PT, R11, RZ, PT, P0 ;  /* 0x000000ff0b00720c */ /* 0x000fda0003f05300 */
[----:B0-23--:R-:W-:Y:S05]  /*6d10*/  @!P0 BRA `(.L_x_203) ;  /* 0x0000000000288947 */ /* 0x00dfea0003800000 */
[----:B------:R-:W0:Y:S02]  /*6d20*/  LDC R3, c[0x0][0x634] ;  /* 0x00018d00ff037b82 */ /* 0x000e240000000800 */
[----:B0-----:R-:W-:-:S05]  /*6d30*/  IADD3 R3, P0, R16, R3, RZ ;  /* 0x0000000310037210 */ /* 0x001fca0007f1e0ff */
[----:B------:R-:W-:-:S04]  /*6d40*/  IMAD.X R13, RZ, RZ, R17, P0 ;  /* 0x000000ffff0d7224 */ /* 0x000fc800000e0611 */
[----:B------:R-:W-:-:S04]  /*6d50*/  IMAD.WIDE.U32 R4, R13, R10, RZ ;  /* 0x0000000a0d047225 */ /* 0x000fc800078e00ff */
[----:B----4-:R-:W-:-:S04]  /*6d60*/  IMAD.WIDE.U32 R6, P0, R3, R11, R4 ;  /* 0x0000000b03067225 */ /* 0x010fc80007800004 */
[----:B------:R-:W-:-:S04]  /*6d70*/  IMAD.WIDE.U32 R4, R3, R10, RZ ;  /* 0x0000000a03047225 */ /* 0x000fc800078e00ff */
[----:B------:R-:W-:Y:S01]  /*6d80*/  IMAD.X R9, RZ, RZ, RZ, P0 ;  /* 0x000000ffff097224 */ /* 0x000fe200000e06ff */
[----:B------:R-:W-:Y:S01]  /*6d90*/  IADD3 RZ, P0, R5, R6, RZ ;  /* 0x0000000605ff7210 */ /* 0x000fe20007f1e0ff */
[----:B------:R-:W-:-:S04]  /*6da0*/  IMAD.MOV.U32 R8, RZ, RZ, R7 ;  /* 0x000000ffff087224 */ /* 0x000fc800078e0007 */
[----:B------:R-:W-:-:S08]  /*6db0*/  IMAD.WIDE.U32.X R8, R13, R11, R8, P0 ;  /* 0x0000000b0d087225 */ /* 0x000fd000000e0408 */
.L_x_203:
[-CC-:B------:R-:W-:Y:S01]  /*6dc0*/  SHF.R.U64 R97, R8, R0.reuse, R9.reuse ;  /* 0x0000000008617219 */ /* 0x180fe20000001209 */
[----:B------:R-:W0:Y:S01]  /*6dd0*/  LDC.64 R26, c[0x0][0x640] ;  /* 0x00019000ff1a7b82 */ /* 0x000e220000000a00 */
[----:B------:R-:W-:Y:S01]  /*6de0*/  SHF.R.U32.HI R0, RZ, R0, R9 ;  /* 0x00000000ff007219 */ /* 0x000fe20000011609 */
[----:B------:R-:W-:Y:S01]  /*6df0*/  ULDC UR4, c[0x0][0x150] ;  /* 0x0000540000047ab9 */ /* 0x000fe20000000800 */
[----:B------:R-:W-:Y:S02]  /*6e00*/  IADD3 R3, P0, RZ, -R97, RZ ;  /* 0x80000061ff037210 */ /* 0x000fe40007f1e0ff */
[----:B----4-:R-:W-:-:S03]  /*6e10*/  I2FP.F32.U32 R7, R12 ;  /* 0x0000000c00077245 */ /* 0x010fc60000201000 */
[----:B------:R-:W1:Y:S01]  /*6e20*/  LDC R6, c[0x0][0x618] ;  /* 0x00018600ff067b82 */ /* 0x000e620000000800 */
[----:B------:R-:W-:Y:S02]  /*6e30*/  IMAD.X R5, RZ, RZ, ~R0, P0 ;  /* 0x000000ffff057224 */ /* 0x000fe400000e0e00 */
[----:B------:R-:W-:Y:S01]  /*6e40*/  FMUL R7, R7, UR4 ;  /* 0x0000000407077c20 */ /* 0x000fe20008400000 */
[----:B------:R-:W-:Y:S01]  /*6e50*/  ULDC UR4, c[0x0][0x154] ;  /* 0x0000550000047ab9 */ /* 0x000fe20000000800 */
[-C--:B------:R-:W-:Y:S02]  /*6e60*/  IMAD R0, R5, R14.reuse, RZ ;  /* 0x0000000e05007224 */ /* 0x080fe400078e02ff */
[C---:B------:R-:W-:Y:S01]  /*6e70*/  IMAD.WIDE.U32 R4, R3.reuse, R14, R16 ;  /* 0x0000000e03047225 */ /* 0x040fe200078e0010 */
[----:B------:R-:W2:Y:S01]  /*6e80*/  LDC R11, c[0x0][0x608] ;  /* 0x00018200ff0b7b82 */ /* 0x000ea20000000800 */
[----:B------:R-:W3:Y:S02]  /*6e90*/  F2I.U32.TRUNC.NTZ R7, R7 ;  /* 0x0000000700077305 */ /* 0x000ee4000020f000 */
[----:B------:R-:W-:-:S04]  /*6ea0*/  IMAD R3, R3, R15, R0 ;  /* 0x0000000f03037224 */ /* 0x000fc800078e0200 */
[----:B------:R-:W-:Y:S01]  /*6eb0*/  IMAD.IADD R3, R5, 0x1, R3 ;  /* 0x0000000105037824 */ /* 0x000fe200078e0203 */
[----:B------:R-:W4:Y:S01]  /*6ec0*/  LDC R8, c[0x0][0x658] ;  /* 0x00019600ff087b82 */ /* 0x000f220000000800 */
[----:B------:R-:W-:Y:S02]  /*6ed0*/  I2FP.F32.U32 R5, R20 ;  /* 0x0000001400057245 */ /* 0x000fe40000201000 */
[----:B0-----:R-:W-:-:S04]  /*6ee0*/  ISETP.NE.U32.AND P0, PT, R26, RZ, PT ;  /* 0x000000ff1a00720c */ /* 0x001fc80003f05070 */
[----:B------:R-:W-:Y:S01]  /*6ef0*/  ISETP.NE.AND.EX P0, PT, R27, RZ, PT, P0 ;  /* 0x000000ff1b00720c */ /* 0x000fe20003f05300 */
[----:B------:R-:W0:Y:S01]  /*6f00*/  LDC R9, c[0x0][0x144] ;  /* 0x00005100ff097b82 */ /* 0x000e220000000800 */
[-C--:B-1----:R-:W-:Y:S01]  /*6f10*/  SHF.R.U32.HI R0, RZ, R6.reuse, R3 ;  /* 0x00000006ff007219 */ /* 0x082fe20000011603 */
[----:B---3--:R-:W-:Y:S01]  /*6f20*/  IMAD.MOV R7, RZ, RZ, -R7 ;  /* 0x000000ffff077224 */ /* 0x008fe200078e0a07 */
[----:B------:R-:W-:Y:S01]  /*6f30*/  SHF.R.U64 R13, R4, R6, R3 ;  /* 0x00000006040d7219 */ /* 0x000fe20000001203 */
[----:B------:R-:W-:-:S04]  /*6f40*/  FMUL R6, R5, UR4 ;  /* 0x0000000405067c20 */ /* 0x000fc80008400000 */
[----:B------:R-:W1:Y:S01]  /*6f50*/  LDC R21, c[0x0][0x148] ;  /* 0x00005200ff157b82 */ /* 0x000e620000000800 */
[-CC-:B--2---:R-:W-:Y:S02]  /*6f60*/  SHF.R.U64 R10, R13, R11.reuse, R0.reuse ;  /* 0x0000000b0d0a7219 */ /* 0x184fe40000001200 */
[----:B------:R-:W-:Y:S02]  /*6f70*/  SHF.R.U32.HI R3, RZ, R11, R0 ;  /* 0x0000000bff037219 */ /* 0x000fe40000011600 */
[----:B------:R2:W3:Y:S03]  /*6f80*/  F2I.U32.TRUNC.NTZ R0, R6 ;  /* 0x0000000600007305 */ /* 0x0004e6000020f000 */
[----:B------:R-:W1:Y:S01]  /*6f90*/  LDC R14, c[0x0][0x648] ;  /* 0x00019200ff0e7b82 */ /* 0x000e620000000800 */
[-CC-:B----4-:R-:W-:Y:S02]  /*6fa0*/  SHF.R.U64 R15, R10, R8.reuse, R3.reuse ;  /* 0x000000080a0f7219 */ /* 0x190fe40000001203 */
[----:B------:R-:W-:-:S03]  /*6fb0*/  SHF.R.U32.HI R5, RZ, R8, R3 ;  /* 0x00000008ff057219 */ /* 0x000fc60000011603 */
[----:B------:R-:W-:Y:S02]  /*6fc0*/  IMAD.MOV.U32 R4, RZ, RZ, R15 ;  /* 0x000000ffff047224 */ /* 0x000fe400078e000f */
[----:B------:R-:W4:Y:S01]  /*6fd0*/  LDC R24, c[0x0][0x638] ;  /* 0x00018e00ff187b82 */ /* 0x000f220000000800 */
[----:B0-----:R-:W-:-:S07]  /*6fe0*/  IMAD R25, R9, R7, R12 ;  /* 0x0000000709197224 */ /* 0x001fce00078e020c */
[----:B------:R-:W0:Y:S08]  /*6ff0*/  LDC R28, c[0x0][0x610] ;  /* 0x00018400ff1c7b82 */ /* 0x000e300000000800 */
[----:B------:R-:W0:Y:S01]  /*7000*/  LDC R29, c[0x0][0x600] ;  /* 0x00018000ff1d7b82 */ /* 0x000e220000000800 */
[----:B--23--:R-:W-:Y:S05]  /*7010*/  @!P0 BRA `(.L_x_204) ;  /* 0x0000000000288947 */ /* 0x00cfea0003800000 */
[----:B------:R-:W2:Y:S02]  /*7020*/  LDC R4, c[0x0][0x64c] ;  /* 0x00019300ff047b82 */ /* 0x000ea40000000800 */
[----:B--2---:R-:W-:-:S05]  /*7030*/  IADD3 R3, P0, R15, R4, RZ ;  /* 0x000000040f037210 */ /* 0x004fca0007f1e0ff */
        /* <DEDUP_REMOVED lines=8> */
.L_x_204:
[----:B------:R-:W-:Y:S02]  /*70c0*/  ISETP.NE.AND P0, PT, R2, 0x1, PT ;  /* 0x000000010200780c */ /* 0x000fe40003f05270 */
[----:B-1----:R-:W-:Y:S01]  /*70d0*/  SHF.R.U64 R3, R4, R14, R5 ;  /* 0x0000000e04037219 */ /* 0x002fe20000001205 */
[----:B------:R-:W-:Y:S01]  /*70e0*/  IMAD.MOV R5, RZ, RZ, -R0 ;  /* 0x000000ffff057224 */ /* 0x000fe200078e0a00 */
[----:B------:R-:W-:Y:S02]  /*70f0*/  LOP3.LUT R0, R10, R89, RZ, 0xc0, !PT ;  /* 0x000000590a007212 */ /* 0x000fe400078ec0ff */
[----:B------:R-:W-:Y:S01]  /*7100*/  LOP3.LUT R6, R13, R90, RZ, 0xc0, !PT ;  /* 0x0000005a0d067212 */ /* 0x000fe200078ec0ff */
[----:B------:R-:W-:Y:S02]  /*7110*/  IMAD.MOV R4, RZ, RZ, -R3 ;  /* 0x000000ffff047224 */ /* 0x000fe400078e0a03 */
[----:B------:R-:W-:Y:S02]  /*7120*/  IMAD R0, R93, R3, R0 ;  /* 0x000000035d007224 */ /* 0x000fe400078e0200 */
[----:B----4-:R-:W-:-:S02]  /*7130*/  IMAD R3, R4, R24, R15 ;  /* 0x0000001804037224 */ /* 0x010fc400078e020f */
[----:B------:R-:W-:Y:S02]  /*7140*/  @P0 IMAD R25, R21, R5, R20 ;  /* 0x0000000515190224 */ /* 0x000fe400078e0214 */
[----:B0-----:R-:W-:Y:S02]  /*7150*/  IMAD R5, R3, R29, R6 ;  /* 0x0000001d03057224 */ /* 0x001fe400078e0206 */
[----:B------:R-:W-:Y:S02]  /*7160*/  IMAD R0, R0, R28, R25 ;  /* 0x0000001c00007224 */ /* 0x000fe400078e0219 */
[----:B------:R-:W-:-:S03]  /*7170*/  IMAD.MOV.U32 R4, RZ, RZ, 0x1 ;  /* 0x00000001ff047424 */ /* 0x000fc600078e00ff */
[----:B------:R-:W-:Y:S02]  /*7180*/  SEL R96, R5, R0, !P0 ;  /* 0x0000000005607207 */ /* 0x000fe40004000000 */
[----:B------:R-:W-:Y:S02]  /*7190*/  PRMT R3, R4, 0x7610, R3 ;  /* 0x0000761004037816 */ /* 0x000fe40000000003 */
[----:B------:R-:W-:-:S07]  /*71a0*/  SEL R0, R0, R5, !P0 ;  /* 0x0000000500007207 */ /* 0x000fce0004000000 */
.L_x_202:
[----:B------:R-:W-:Y:S01]  /*71b0*/  UIMAD.WIDE.U32 UR4, UR37, 0x24924925, URZ ;  /* 0x24924925250478a5 */ /* 0x000fe2000f8e003f */
[----:B------:R-:W-:Y:S01]  /*71c0*/  LOP3.LUT P0, RZ, R3, 0xff, RZ, 0xc0, !PT ;  /* 0x000000ff03ff7812 */ /* 0x000fe2000780c0ff */
[----:B------:R-:W-:Y:S02]  /*71d0*/  IMAD.MOV.U32 R98, RZ, RZ, R0 ;  /* 0x000000ffff627224 */ /* 0x000fe400078e0000 */
[----:B------:R-:W-:-:S04]  /*71e0*/  UIADD3 UR4, UR37, -UR5, URZ ;  /* 0x8000000525047290 */ /* 0x000fc8000fffe03f */
[----:B------:R-:W-:-:S04]  /*71f0*/  ULEA.HI UR4, UR4, UR5, URZ, 0x1f ;  /* 0x0000000504047291 */ /* 0x000fc8000f8ff83f */
[----:B------:R-:W-:-:S04]  /*7200*/  USHF.R.U32.HI UR4, URZ, 0x2, UR4 ;  /* 0x000000023f047899 */ /* 0x000fc80008011604 */
[----:B------:R-:W-:Y:S01]  /*7210*/  UIMAD UR37, UR4, -0x7, UR37 ;  /* 0xfffffff9042578a4 */ /* 0x000fe2000f8e0225 */
[----:B------:R-:W-:Y:S11]  /*7220*/  @P0 BRA `(.L_x_205) ;  /* 0xffffffa000a80947 */ /* 0x000ff6000383ffff */
[----:B------:R-:W-:Y:S05]  /*7230*/  EXIT ;  /* 0x000000000000794d */ /* 0x000fea0003800000 */
.L_x_46:
        /* <DEDUP_REMOVED lines=26> */
.L_x_207:
[----:B------:R-:W0:Y:S01]  /*73e0*/  LDC.64 R28, c[0x0][0x640] ;  /* 0x00019000ff1c7b82 */ /* 0x000e220000000a00 */
[-CC-:B------:R-:W-:Y:S01]  /*73f0*/  SHF.R.U64 R22, R14, R6.reuse, R15.reuse ;  /* 0x000000060e167219 */ /* 0x180fe2000000120f */
[----:B------:R-:W-:Y:S01]  /*7400*/  IMAD.MOV.U32 R30, RZ, RZ, 0x1 ;  /* 0x00000001ff1e7424 */ /* 0x000fe200078e00ff */
[----:B------:R-:W-:Y:S02]  /*7410*/  SHF.R.U32.HI R6, RZ, R6, R15 ;  /* 0x00000006ff067219 */ /* 0x000fe4000001160f */
[----:B------:R-:W-:-:S03]  /*7420*/  IADD3 R13, P0, RZ, -R22, RZ ;  /* 0x80000016ff0d7210 */ /* 0x000fc60007f1e0ff */
[----:B------:R-:W1:Y:S02]  /*7430*/  LDC R12, c[0x0][0x618] ;  /* 0x00018600ff0c7b82 */ /* 0x000e640000000800 */
[----:B------:R-:W-:-:S04]  /*7440*/  IMAD.X R11, RZ, RZ, ~R6, P0 ;  /* 0x000000ffff0b7224 */ /* 0x000fc800000e0e06 */
[-C--:B------:R-:W-:Y:S02]  /*7450*/  IMAD R6, R11, R24.reuse, RZ ;  /* 0x000000180b067224 */ /* 0x080fe400078e02ff */
[----:B------:R-:W2:Y:S01]  /*7460*/  LDC R14, c[0x0][0x608] ;  /* 0x00018200ff0e7b82 */ /* 0x000ea20000000800 */
[----:B------:R-:W-:-:S04]  /*7470*/  IMAD.WIDE.U32 R10, R13, R24, R16 ;  /* 0x000000180d0a7225 */ /* 0x000fc800078e0010 */
[----:B------:R-:W-:-:S03]  /*7480*/  IMAD R13, R13, R25, R6 ;  /* 0x000000190d0d7224 */ /* 0x000fc600078e0206 */
[----:B------:R-:W3:Y:S01]  /*7490*/  LDC R27, c[0x0][0x658] ;  /* 0x00019600ff1b7b82 */ /* 0x000ee20000000800 */
[----:B------:R-:W-:Y:S01]  /*74a0*/  IMAD.IADD R11, R11, 0x1, R13 ;  /* 0x000000010b0b7824 */ /* 0x000fe200078e020d */
[----:B0-----:R-:W-:-:S04]  /*74b0*/  ISETP.NE.U32.AND P0, PT, R28, RZ, PT ;  /* 0x000000ff1c00720c */ /* 0x001fc80003f05070 */
[----:B------:R-:W-:Y:S02]  /*74c0*/  ISETP.NE.AND.EX P0, PT, R29, RZ, PT, P0 ;  /* 0x000000ff1d00720c */ /* 0x000fe40003f05300 */
[----:B------:R-:W0:Y:S01]  /*74d0*/  LDC R24, c[0x0][0x600] ;  /* 0x00018000ff187b82 */ /* 0x000e220000000800 */
[-CC-:B-1----:R-:W-:Y:S01]  /*74e0*/  SHF.R.U64 R8, R10, R12.reuse, R11.reuse ;  /* 0x0000000c0a087219 */ /* 0x182fe2000000120b */
[----:B------:R-:W-:Y:S01]  /*74f0*/  IMAD.MOV.U32 R10, RZ, RZ, -0x1 ;  /* 0xffffffffff0a7424 */ /* 0x000fe200078e00ff */
[----:B------:R-:W-:-:S05]  /*7500*/  SHF.R.U32.HI R11, RZ, R12, R11 ;  /* 0x0000000cff0b7219 */ /* 0x000fca000001160b */
[----:B------:R-:W1:Y:S01]  /*7510*/  LDC R25, c[0x0][0x648] ;  /* 0x00019200ff197b82 */ /* 0x000e620000000800 */
[-CC-:B--2---:R-:W-:Y:S02]  /*7520*/  SHF.R.U64 R21, R8, R14.reuse, R11.reuse ;  /* 0x0000000e08157219 */ /* 0x184fe4000000120b */
[----:B------:R-:W-:-:S05]  /*7530*/  SHF.R.U32.HI R6, RZ, R14, R11 ;  /* 0x0000000eff067219 */ /* 0x000fca000001160b */
[----:B------:R-:W2:Y:S01]  /*7540*/  LDC R26, c[0x0][0x638] ;  /* 0x00018e00ff1a7b82 */ /* 0x000ea20000000800 */
[-C--:B---3--:R-:W-:Y:S02]  /*7550*/  SHF.L.U32 R10, R10, R27.reuse, RZ ;  /* 0x0000001b0a0a7219 */ /* 0x088fe400000006ff */
[-CC-:B------:R-:W-:Y:S02]  /*7560*/  SHF.R.U64 R23, R21, R27.reuse, R6.reuse ;  /* 0x0000001b15177219 */ /* 0x180fe40000001206 */
[----:B------:R-:W-:Y:S02]  /*7570*/  LOP3.LUT R32, RZ, R10, RZ, 0x33, !PT ;  /* 0x0000000aff207212 */ /* 0x000fe400078e33ff */
[----:B------:R-:W-:Y:S01]  /*7580*/  SHF.R.U32.HI R11, RZ, R27, R6 ;  /* 0x0000001bff0b7219 */ /* 0x000fe20000011606 */
[----:B------:R-:W3:Y:S01]  /*7590*/  LDC R31, c[0x0][0x610] ;  /* 0x00018400ff1f7b82 */ /* 0x000ee20000000800 */
[----:B------:R-:W-:Y:S01]  /*75a0*/  IMAD.MOV.U32 R10, RZ, RZ, R23 ;  /* 0x000000ffff0a7224 */ /* 0x000fe200078e0017 */
[----:B------:R-:W-:Y:S06]  /*75b0*/  @!P0 BRA `(.L_x_208) ;  /* 0x0000000000288947 */ /* 0x000fec0003800000 */
        /* <DEDUP_REMOVED lines=10> */
.L_x_208:
[----:B------:R-:W-:Y:S02]  /*7660*/  ISETP.NE.AND P0, PT, R2, 0x1, PT ;  /* 0x000000010200780c */ /* 0x000fe40003f05270 */
[----:B-1----:R-:W-:Y:S01]  /*7670*/  SHF.R.U64 R6, R10, R25, R11 ;  /* 0x000000190a067219 */ /* 0x002fe2000000120b */
[----:B0-----:R-:W-:Y:S01]  /*7680*/  VIADD R11, R24, 0xffffffff ;  /* 0xffffffff180b7836 */ /* 0x001fe20000000000 */
[----:B------:R-:W-:Y:S02]  /*7690*/  SHF.L.U32 R30, R30, R27, RZ ;  /* 0x0000001b1e1e7219 */ /* 0x000fe400000006ff */
[----:B------:R-:W-:Y:S01]  /*76a0*/  LOP3.LUT R5, R21, R32, RZ, 0xc0, !PT ;  /* 0x0000002015057212 */ /* 0x000fe200078ec0ff */
[----:B------:R-:W-:-:S04]  /*76b0*/  IMAD.MOV R10, RZ, RZ, -R6 ;  /* 0x000000ffff0a7224 */ /* 0x000fc800078e0a06 */
[----:B------:R-:W-:Y:S01]  /*76c0*/  IMAD R6, R30, R6, R5 ;  /* 0x000000061e067224 */ /* 0x000fe200078e0205 */
[----:B------:R-:W-:Y:S01]  /*76d0*/  LOP3.LUT R5, R8, R11, RZ, 0xc0, !PT ;  /* 0x0000000b08057212 */ /* 0x000fe200078ec0ff */
[----:B------:R-:W-:Y:S02]  /*76e0*/  @P0 IMAD R7, R9, R20, R4 ;  /* 0x0000001409070224 */ /* 0x000fe400078e0204 */
[----:B--2---:R-:W-:Y:S02]  /*76f0*/  IMAD R4, R10, R26, R23 ;  /* 0x0000001a0a047224 */ /* 0x004fe400078e0217 */
[----:B---3--:R-:W-:Y:S02]  /*7700*/  IMAD R7, R6, R31, R7 ;  /* 0x0000001f06077224 */ /* 0x008fe400078e0207 */
[----:B------:R-:W-:Y:S02]  /*7710*/  IMAD R4, R4, R24, R5 ;  /* 0x0000001804047224 */ /* 0x000fe400078e0205 */
[----:B------:R-:W-:-:S02]  /*7720*/  IMAD.MOV.U32 R8, RZ, RZ, 0x1 ;  /* 0x00000001ff087424 */ /* 0x000fc400078e00ff */
[----:B------:R-:W-:Y:S01]  /*7730*/  IMAD.MOV.U32 R6, RZ, RZ, R22 ;  /* 0x000000ffff067224 */ /* 0x000fe200078e0016 */
[----:B------:R-:W-:Y:S02]  /*7740*/  SEL R19, R4, R7, !P0 ;  /* 0x0000000704137207 */ /* 0x000fe40004000000 */
[----:B------:R-:W-:-:S07]  /*7750*/  SEL R21, R7, R4, !P0 ;  /* 0x0000000407157207 */ /* 0x000fce0004000000 */
.L_x_206:
[----:B------:R-:W-:-:S08]  /*7760*/  NOP ;  /* 0x0000000000007918 */ /* 0x000fd00000000000 */
[----:B------:R-:W0:-:S00]  /*7770*/  USETMAXREG.DEALLOC.CTAPOOL 0x28 ;  /* 0x00000028000079c8 */ /* 0x000e0000080e0500 */
[----:B0-----:R-:W-:-:S13]  /*7780*/  ISETP.NE.AND P0, PT, R3, RZ, PT ;  /* 0x000000ff0300720c */ /* 0x001fda0003f05270 */
[----:B------:R-:W-:Y:S05]  /*7790*/  @P0 EXIT ;  /* 0x000000000000094d */ /* 0x000fea0003800000 */
[----:B------:R-:W-:Y:S01]  /*77a0*/  LOP3.LUT P0, RZ, R8, 0xff, RZ, 0xc0, !PT ;  /* 0x000000ff08ff7812 */ /* 0x000fe2000780c0ff */
[----:B------:R-:W-:Y:S02]  /*77b0*/  IMAD.MOV.U32 R3, RZ, RZ, 0x1 ;  /* 0x00000001ff037424 */ /* 0x000fe400078e00ff */
[----:B------:R-:W-:-:S10]  /*77c0*/  IMAD.MOV.U32 R8, RZ, RZ, RZ ;  /* 0x000000ffff087224 */ /* 0x000fd400078e00ff */
[----:B------:R-:W-:Y:S05]  /*77d0*/  @!P0 BRA `(.L_x_209) ;  /* 0x0000000c002c8947 */ /* 0x000fea0003800000 */
[----:B------:R-:W0:Y:S01]  /*77e0*/  LDC R3, c[0x0][0x28c] ;  /* 0x0000a300ff037b82 */ /* 0x000e220000000800 */
[----:B------:R-:W-:Y:S01]  /*77f0*/  ULDC UR5, c[0x0][0x658] ;  /* 0x0001960000057ab9 */ /* 0x000fe20000000800 */
[----:B------:R-:W-:Y:S01]  /*7800*/  UMOV UR6, 0xffffffff ;  /* 0xffffffff00067882 */ /* 0x000fe20000000000 */
[----:B------:R-:W-:Y:S01]  /*7810*/  BSSY B0, `(.L_x_209) ;  /* 0x00000c7000007945 */ /* 0x000fe20003800000 */
[----:B------:R-:W-:Y:S01]  /*7820*/  USHF.L.U32 UR6, UR6, UR5, URZ ;  /* 0x0000000506067299 */ /* 0x000fe2000800063f */
[----:B------:R-:W-:Y:S01]  /*7830*/  IMAD.MOV.U32 R10, RZ, RZ, 0x1 ;  /* 0x00000001ff0a7424 */ /* 0x000fe200078e00ff */
[----:B------:R-:W-:Y:S01]  /*7840*/  LOP3.LUT R9, R18, 0x2, RZ, 0xfc, !PT ;  /* 0x0000000212097812 */ /* 0x000fe200078efcff */
[----:B------:R-:W-:Y:S01]  /*7850*/  IMAD.MOV.U32 R8, RZ, RZ, RZ ;  /* 0x000000ffff087224 */ /* 0x000fe200078e00ff */
[----:B------:R-:W1:Y:S01]  /*7860*/  S2UR UR8, SR_CgaCtaId ;  /* 0x00000000000879c3 */ /* 0x000e620000008800 */
[----:B------:R-:W-:Y:S01]  /*7870*/  ULDC UR4, c[0x0][0x600] ;  /* 0x0001800000047ab9 */ /* 0x000fe20000000800 */
[----:B------:R-:W-:Y:S01]  /*7880*/  UMOV UR7, 0x1 ;  /* 0x0000000100077882 */ /* 0x000fe20000000000 */
[----:B------:R-:W-:-:S02]  /*7890*/  UIADD3 UR15, UR4, -0x1, URZ ;  /* 0xffffffff040f7890 */ /* 0x000fc4000fffe03f */
[----:B------:R-:W-:Y:S02]  /*78a0*/  USHF.L.U32 UR17, UR7, UR5, URZ ;  /* 0x0000000507117299 */ /* 0x000fe4000800063f */
[----:B------:R-:W-:Y:S01]  /*78b0*/  ULOP3.LUT UR16, URZ, UR6, URZ, 0x33, !UPT ;  /* 0x000000063f107292 */ /* 0x000fe2000f8e333f */
[----:B------:R-:W-:Y:S01]  /*78c0*/  ULDC.64 UR20, c[0x0][0x198] ;  /* 0x0000660000147ab9 */ /* 0x000fe20000000a00 */
[----:B0-----:R-:W-:-:S05]  /*78d0*/  VIADD R3, R3, 0x3f ;  /* 0x0000003f03037836 */ /* 0x001fca0000000000 */
[----:B------:R-:W-:Y:S01]  /*78e0*/  SHF.R.S32.HI R4, RZ, 0x1f, R3 ;  /* 0x0000001fff047819 */ /* 0x000fe20000011403 */
[----:B-1----:R-:W-:-:S03]  /*78f0*/  IMAD.U32 R12, RZ, RZ, UR8 ;  /* 0x00000008ff0c7e24 */ /* 0x002fc6000f8e00ff */
[----:B------:R-:W-:Y:S01]  /*7900*/  LEA.HI R4, R4, R3, RZ, 0x6 ;  /* 0x0000000304047211 */ /* 0x000fe200078f30ff */
[----:B------:R-:W-:-:S03]  /*7910*/  IMAD.MOV.U32 R3, RZ, RZ, 0x1 ;  /* 0x00000001ff037424 */ /* 0x000fc600078e00ff */
[----:B------:R-:W-:-:S05]  /*7920*/  SHF.R.S32.HI R11, RZ, 0x6, R4 ;  /* 0x00000006ff0b7819 */ /* 0x000fca0000011404 */
[----:B------:R-:W-:-:S07]  /*7930*/  VIADD R13, R11, 0x1 ;  /* 0x000000010b0d7836 */ /* 0x000fce0000000000 */
.L_x_220:
[----:B------:R-:W-:-:S03]  /*7940*/  UMOV UR4, 0xffffffff ;  /* 0xffffffff00047882 */ /* 0x000fc60000000000 */
[----:B------:R-:W-:Y:S05]  /*7950*/  BRA.DIV UR4, `(.L_x_210) ;  /* 0x0000001204207947 */ /* 0x000fea000b800000 */
[----:B------:R-:W-:-:S13]  /*7960*/  ELECT P6, URZ, PT ;  /* 0x00000000003f782f */ /* 0x000fda00038c0000 */
.L_x_234:
[----:B------:R-:W0:Y:S01]  /*7970*/  LDC R4, c[0x0][0x28c] ;  /* 0x0000a300ff047b82 */ /* 0x000e220000000800 */
[----:B------:R-:W-:Y:S01]  /*7980*/  BSSY B1, `(.L_x_211) ;  /* 0x000003b000017945 */ /* 0x000fe20003800000 */
[----:B0-----:R-:W-:-:S13]  /*7990*/  ISETP.LT.OR P6, PT, R4, 0x1, !P6 ;  /* 0x000000010400780c */ /* 0x001fda00077c1670 */
[----:B------:R-:W-:Y:S05]  /*79a0*/  @P6 BRA `(.L_x_212) ;  /* 0x0000000000e06947 */ /* 0x000fea0003800000 */
[----:B------:R-:W-:Y:S02]  /*79b0*/  IMAD R21, R21, 0x2, R12 ;  /* 0x0000000215157824 */ /* 0x000fe400078e020c */
[----:B------:R-:W-:Y:S02]  /*79c0*/  IMAD.SHL.U32 R19, R19, 0x80, RZ ;  /* 0x0000008013137824 */ /* 0x000fe400078e00ff */
[----:B------:R-:W-:Y:S02]  /*79d0*/  IMAD.MOV.U32 R22, RZ, RZ, RZ ;  /* 0x000000ffff167224 */ /* 0x000fe400078e00ff */
[----:B------:R-:W-:Y:S02]  /*79e0*/  IMAD.MOV.U32 R4, RZ, RZ, R13 ;  /* 0x000000ffff047224 */ /* 0x000fe400078e000d */
[----:B------:R-:W-:Y:S02]  /*79f0*/  IMAD.MOV.U32 R5, RZ, RZ, R3 ;  /* 0x000000ffff057224 */ /* 0x000fe400078e0003 */
[----:B------:R-:W-:-:S02]  /*7a00*/  IMAD.MOV.U32 R7, RZ, RZ, R8 ;  /* 0x000000ffff077224 */ /* 0x000fc400078e0008 */
[----:B------:R-:W-:-:S07]  /*7a10*/  IMAD.SHL.U32 R21, R21, 0x40, RZ ;  /* 0x0000004015157824 */ /* 0x000fce00078e00ff */
.L_x_215:
[----:B------:R-:W0:Y:S01]  /*7a20*/  S2UR UR4, SR_CgaCtaId ;  /* 0x00000000000479c3 */ /* 0x000e220000008800 */
[----:B------:R-:W-:Y:S02]  /*7a30*/  MOV R15, 0x400 ;  /* 0x00000400000f7802 */ /* 0x000fe40000000f00 */
[----:B------:R-:W-:Y:S02]  /*7a40*/  SHF.L.U32 R14, R5, 0x1f, RZ ;  /* 0x0000001f050e7819 */ /* 0x000fe400000006ff */
[----:B------:R-:W-:Y:S01]  /*7a50*/  ISETP.NE.AND P1, PT, R0, RZ, PT ;  /* 0x000000ff0000720c */ /* 0x000fe20003f25270 */
[----:B0-----:R-:W-:-:S05]  /*7a60*/  IMAD.U32 R12, RZ, RZ, UR4 ;  /* 0x00000004ff0c7e24 */ /* 0x001fca000f8e00ff */
[----:B------:R-:W-:-:S07]  /*7a70*/  LEA R20, R12, R15, 0x18 ;  /* 0x0000000f0c147211 */ /* 0x000fce00078ec0ff */
[----:B------:R-:W0:Y:S01]  /*7a80*/  @!P1 LDC R15, c[0x0][0x500] ;  /* 0x00014000ff0f9b82 */ /* 0x000e220000000800 */
[----:B------:R-:W-:-:S04]  /*7a90*/  IMAD R23, R7, 0x8, R20 ;  /* 0x0000000807177824 */ /* 0x000fc800078e0214 */
[----:B------:R-:W1:Y:S02]  /*7aa0*/  SYNCS.PHASECHK.TRANS64.TRYWAIT P0, [R23+URZ+0x38], R14 ;  /* 0x0000380e170075a7 */ /* 0x000e64000800017f */
[----:B-1----:R-:W-:Y:S05]  /*7ab0*/  @!P0 BRA `(.L_x_213) ;  /* 0x0000000c00e88947 */ /* 0x002fea0003800000 */
.L_x_235:
[----:B-1----:R-:W-:Y:S01]  /*7ac0*/  PRMT R14, R9, 0x9910, RZ ;  /* 0x00009910090e7816 */ /* 0x002fe200000000ff */
[----:B0-----:R0:W-:Y:S03]  /*7ad0*/  @!P1 SYNCS.ARRIVE.TRANS64 RZ, [R23+URZ], R15 ;  /* 0x0000000f17ff99a7 */ /* 0x0011e6000800003f */
[----:B------:R-:W-:-:S13]  /*7ae0*/  ISETP.NE.AND P0, PT, R14, 0x2, PT ;  /* 0x000000020e00780c */ /* 0x000fda0003f05270 */
[----:B0-----:R-:W-:Y:S05]  /*7af0*/  @P0 BRA `(.L_x_214) ;  /* 0x0000000000040947 */ /* 0x001fea0003800000 */
[----:B------:R-:W-:Y:S01]  /*7b00*/  BPT.TRAP 0x1 ;  /* 0x000000040000795c */ /* 0x000fe20000300000 */
.L_x_214:
[----:B------:R-:W-:Y:S01]  /*7b10*/  IMAD R14, R7, 0x2, R12 ;  /* 0x00000002070e7824 */ /* 0x000fe200078e020c */
[----:B------:R-:W-:Y:S01]  /*7b20*/  R2UR UR9, R23 ;  /* 0x00000000170972ca */ /* 0x000fe200000e0000 */
[----:B------:R-:W-:Y:S01]  /*7b30*/  VIADD R4, R4, 0xffffffff ;  /* 0xffffffff04047836 */ /* 0x000fe20000000000 */
[----:B------:R-:W-:Y:S01]  /*7b40*/  UIADD3 UR4, UP0, UR20, 0xf0, URZ ;  /* 0x000000f014047890 */ /* 0x000fe2000ff1e03f */
[----:B------:R-:W-:Y:S01]  /*7b50*/  IMAD.SHL.U32 R14, R14, 0x1000, RZ ;  /* 0x000010000e0e7824 */ /* 0x000fe200078e00ff */
[----:B------:R-:W-:Y:S01]  /*7b60*/  R2UR UR11, R21 ;  /* 0x00000000150b72ca */ /* 0x000fe200000e0000 */
[----:B------:R-:W-:Y:S01]  /*7b70*/  UIADD3 UR22, UP1, UR20, 0x1f0, URZ ;  /* 0x000001f014167890 */ /* 0x000fe2000ff3e03f */
[----:B------:R-:W-:Y:S01]  /*7b80*/  R2UR UR10, R22 ;  /* 0x00000000160a72ca */ /* 0x000fe200000e0000 */
[--C-:B------:R-:W-:Y:S01]  /*7b90*/  IMAD R14, R14, 0x2, R20.reuse ;  /* 0x000000020e0e7824 */ /* 0x100fe200078e0214 */
[----:B------:R-:W-:Y:S01]  /*7ba0*/  R2UR UR12, R6 ;  /* 0x00000000060c72ca */ /* 0x000fe200000e0000 */
[----:B------:R-:W-:Y:S01]  /*7bb0*/  IMAD R20, R7, 0x4000, R20 ;  /* 0x0000400007147824 */ /* 0x000fe200078e0214 */
[----:B------:R-:W-:Y:S01]  /*7bc0*/  R2UR UR18, R19 ;  /* 0x00000000131272ca */ /* 0x000fe200000e0000 */
[----:B------:R-:W-:Y:S01]  /*7bd0*/  VIADD R7, R7, 0x1 ;  /* 0x0000000107077836 */ /* 0x000fe20000000000 */
[----:B------:R-:W-:Y:S01]  /*7be0*/  R2UR UR5, R14 ;  /* 0x000000000e0572ca */ /* 0x000fe200000e0000 */
[----:B------:R-:W-:Y:S01]  /*7bf0*/  UIADD3.X UR23, URZ, UR21, URZ, UP1, !UPT ;  /* 0x000000153f177290 */ /* 0x000fe20008ffe43f */
[----:B------:R-:W-:Y:S01]  /*7c00*/  R2UR UR8, R20 ;  /* 0x00000000140872ca */ /* 0x000fe200000e0000 */
[----:B------:R-:W-:Y:S01]  /*7c10*/  UMOV UR19, 0x30000 ;  /* 0x0003000000137882 */ /* 0x000fe20000000000 */
[----:B------:R-:W-:Y:S01]  /*7c20*/  ISETP.GT.AND P1, PT, R4, 0x1, PT ;  /* 0x000000010400780c */ /* 0x000fe20003f24270 */
[----:B------:R-:W-:Y:S01]  /*7c30*/  UMOV UR6, 0x0 ;  /* 0x0000000000067882 */ /* 0x000fe20000000000 */
[----:B------:R-:W-:Y:S01]  /*7c40*/  UMOV UR7, 0x10000000 ;  /* 0x1000000000077882 */ /* 0x000fe20000000000 */
[----:B------:R-:W-:Y:S01]  /*7c50*/  ISETP.NE.AND P0, PT, R7, 0x7, PT ;  /* 0x000000070700780c */ /* 0x000fe20003f05270 */
[----:B------:R-:W-:-:S03]  /*7c60*/  VIADD R22, R22, 0x40 ;  /* 0x0000004016167836 */ /* 0x000fc60000000000 */
[----:B------:R-:W-:Y:S02]  /*7c70*/  SEL R14, RZ, 0x1, P0 ;  /* 0x00000001ff0e7807 */ /* 0x000fe40000000000 */
[----:B------:R-:W-:Y:S01]  /*7c80*/  UIADD3 UR13, UR5, 0x180, URZ ;  /* 0x00000180050d7890 */ /* 0x000fe2000fffe03f */
[----:B------:R-:W-:Y:S01]  /*7c90*/  SEL R7, R7, RZ, P0 ;  /* 0x000000ff07077207 */ /* 0x000fe20000000000 */
[----:B------:R-:W-:Y:S01]  /*7ca0*/  UIADD3.X UR5, URZ, UR21, URZ, UP0, !UPT ;  /* 0x000000153f057290 */ /* 0x000fe200087fe43f */
[----:B------:R-:W-:Y:S01]  /*7cb0*/  LOP3.LUT R5, R5, R14, RZ, 0x3c, !PT ;  /* 0x0000000e05057212 */ /* 0x000fe200078e3cff */
[----:B------:R-:W-:-:S03]  /*7cc0*/  UIADD3 UR14, UR8, 0x1c180, URZ ;  /* 0x0001c180080e7890 */ /* 0x000fc6000fffe03f */
[----:B------:R-:W-:-:S04]  /*7cd0*/  UMOV UR8, UR13 ;  /* 0x0000000d00087c82 */ /* 0x000fc80008000000 */
[----:B------:R0:W-:Y:S02]  /*7ce0*/  UTMALDG.3D.MULTICAST [UR8], [UR4], UR19, desc[UR6] ;  /* 0x00000608040073b4 */ /* 0x0001e40008011813 */
[----:B0-----:R-:W-:Y:S01]  /*7cf0*/  UMOV UR8, UR14 ;  /* 0x0000000e00087c82 */ /* 0x001fe20008000000 */
[----:B------:R-:W-:Y:S02]  /*7d00*/  UMOV UR11, UR18 ;  /* 0x00000012000b7c82 */ /* 0x000fe40008000000 */
[----:B------:R0:W-:Y:S02]  /*7d10*/  UTMALDG.3D [UR8], [UR22], desc[UR6] ;  /* 0x00000608160075b4 */ /* 0x0001e40008011000 */
[----:B0-----:R-:W-:Y:S05]  /*7d20*/  @P1 BRA `(.L_x_215) ;  /* 0xfffffffc003c1947 */ /* 0x001fea000383ffff */
.L_x_212:
[----:B------:R-:W-:Y:S05]  /*7d30*/  BSYNC B1 ;  /* 0x0000000000017941 */ /* 0x000fea0003800000 */
.L_x_211:
[----:B------:R-:W-:Y:S01]  /*7d40*/  LOP3.LUT P1, RZ, R10, 0xff, RZ, 0xc0, !PT ;  /* 0x000000ff0aff7812 */ /* 0x000fe2000782c0ff */
[C---:B------:R-:W-:Y:S01]  /*7d50*/  IMAD.IADD R15, R11.reuse, 0x1, R8 ;  /* 0x000000010b0f7824 */ /* 0x040fe200078e0208 */
[----:B------:R-:W-:Y:S01]  /*7d60*/  ULDC.64 UR4, c[0x0][0x650] ;  /* 0x0001940000047ab9 */ /* 0x000fe20000000a00 */
[----:B------:R-:W-:Y:S01]  /*7d70*/  ISETP.GE.U32.AND P2, PT, R11, 0x7, PT ;  /* 0x000000070b00780c */ /* 0x000fe20003f46070 */
[----:B------:R-:W-:Y:S01]  /*7d80*/  BSSY B1, `(.L_x_216) ;  /* 0x000006d000017945 */ /* 0x000fe20003800000 */
[C---:B------:R-:W-:Y:S01]  /*7d90*/  IMAD.WIDE.U32 R4, R15.reuse, 0x24924925, RZ ;  /* 0x249249250f047825 */ /* 0x040fe200078e00ff */
[----:B------:R-:W-:Y:S02]  /*7da0*/  ISETP.GT.U32.AND P0, PT, R15, 0x6, PT ;  /* 0x000000060f00780c */ /* 0x000fe40003f04070 */
[----:B------:R-:W-:Y:S01]  /*7db0*/  PRMT R10, RZ, 0x7610, R10 ;  /* 0x00007610ff0a7816 */ /* 0x000fe2000000000a */
[----:B------:R-:W-:Y:S01]  /*7dc0*/  IMAD.MOV.U32 R21, RZ, RZ, -0x1 ;  /* 0xffffffffff157424 */ /* 0x000fe200078e00ff */
[----:B------:R-:W-:Y:S01]  /*7dd0*/  ISETP.LT.U32.AND P0, PT, R11, 0x7, P0 ;  /* 0x000000070b00780c */ /* 0x000fe20000701070 */
[----:B------:R-:W-:-:S02]  /*7de0*/  IMAD.MOV.U32 R19, RZ, RZ, -0x1 ;  /* 0xffffffffff137424 */ /* 0x000fc400078e00ff */
[----:B------:R-:W0:Y:S01]  /*7df0*/  @P1 S2R R12, SR_CgaCtaId ;  /* 0x00000000000c1919 */ /* 0x000e220000008800 */
[----:B------:R-:W-:Y:S02]  /*7e00*/  SEL R4, RZ, 0x1, !P0 ;  /* 0x00000001ff047807 */ /* 0x000fe40004000000 */
[----:B------:R-:W-:Y:S02]  /*7e10*/  IADD3 R16, P0, R16, UR50, RZ ;  /* 0x0000003210107c10 */ /* 0x000fe4000ff1e0ff */
[----:B------:R-:W-:Y:S02]  /*7e20*/  @P1 MOV R7, 0x400 ;  /* 0x0000040000071802 */ /* 0x000fe40000000f00 */
[----:B------:R-:W-:Y:S02]  /*7e30*/  IADD3.X R17, R17, UR38, RZ, P0, !PT ;  /* 0x0000002611117c10 */ /* 0x000fe400087fe4ff */
[----:B------:R-:W-:Y:S02]  /*7e40*/  ISETP.GE.U32.AND P0, PT, R16, UR4, PT ;  /* 0x0000000410007c0c */ /* 0x000fe4000bf06070 */
[----:B------:R-:W-:-:S02]  /*7e50*/  LOP3.LUT R3, R3, R4, RZ, 0x3c, !PT ;  /* 0x0000000403037212 */ /* 0x000fc400078e3cff */
[----:B------:R-:W-:Y:S02]  /*7e60*/  ISETP.GE.U32.AND.EX P0, PT, R17, UR5, PT, P0 ;  /* 0x0000000511007c0c */ /* 0x000fe4000bf06100 */
[----:B------:R-:W-:Y:S02]  /*7e70*/  PRMT R4, RZ, 0x7610, R4 ;  /* 0x00007610ff047816 */ /* 0x000fe40000000004 */
[----:B0-----:R-:W-:Y:S01]  /*7e80*/  @P1 LEA R6, R12, R7, 0x18 ;  /* 0x000000070c061211 */ /* 0x001fe200078ec0ff */
[----:B------:R-:W-:-:S03]  /*7e90*/  IMAD.IADD R7, R15, 0x1, -R5 ;  /* 0x000000010f077824 */ /* 0x000fc600078e0a05 */
[----:B------:R0:W-:Y:S02]  /*7ea0*/  @P1 SYNCS.ARRIVE.TRANS64.A1T0 RZ, [R6+URZ+0x88], RZ ;  /* 0x000088ff06ff19a7 */ /* 0x0001e4000810003f */
[----:B------:R-:W-:-:S04]  /*7eb0*/  LEA.HI R7, R7, R5, RZ, 0x1f ;  /* 0x0000000507077211 */ /* 0x000fc800078ff8ff */
[----:B------:R-:W-:Y:S01]  /*7ec0*/  SHF.R.U32.HI R8, RZ, 0x2, R7 ;  /* 0x00000002ff087819 */ /* 0x000fe20000011607 */
[----:B0-----:R-:W-:-:S03]  /*7ed0*/  IMAD.MOV.U32 R6, RZ, RZ, -0x1 ;  /* 0xffffffffff067424 */ /* 0x001fc600078e00ff */
[----:B------:R-:W-:Y:S01]  /*7ee0*/  @P2 LOP3.LUT R3, R3, 0x1, R8, 0x78, !PT ;  /* 0x0000000103032812 */ /* 0x000fe200078e7808 */
[----:B------:R-:W-:Y:S01]  /*7ef0*/  IMAD R8, R8, -0x7, R15 ;  /* 0xfffffff908087824 */ /* 0x000fe200078e020f */
[----:B------:R-:W-:Y:S06]  /*7f00*/  @P0 BRA `(.L_x_217) ;  /* 0x0000000400500947 */ /* 0x000fec0003800000 */
[----:B------:R-:W0:Y:S01]  /*7f10*/  S2R R19, SR_CTAID.X ;  /* 0x0000000000137919 */ /* 0x000e220000002500 */
[----:B------:R-:W-:Y:S01]  /*7f20*/  ULDC.64 UR4, c[0x0][0x628] ;  /* 0x00018a0000047ab9 */ /* 0x000fe20000000a00 */
[----:B------:R-:W1:Y:S01]  /*7f30*/  LDC R20, c[0x0][0x144] ;  /* 0x00005100ff147b82 */ /* 0x000e620000000800 */
[----:B------:R-:W-:Y:S01]  /*7f40*/  ISETP.NE.U32.AND P0, PT, RZ, UR4, PT ;  /* 0x00000004ff007c0c */ /* 0x000fe2000bf05070 */
[----:B------:R-:W2:Y:S01]  /*7f50*/  S2R R14, SR_CTAID.Y ;  /* 0x00000000000e7919 */ /* 0x000ea20000002600 */
[----:B------:R-:W-:Y:S01]  /*7f60*/  ULDC UR7, c[0x0][0x630] ;  /* 0x00018c0000077ab9 */ /* 0x000fe20000000800 */
[----:B------:R-:W-:Y:S01]  /*7f70*/  ULDC UR8, c[0x0][0x150] ;  /* 0x0000540000087ab9 */ /* 0x000fe20000000800 */
[----:B------:R-:W-:Y:S01]  /*7f80*/  ISETP.NE.AND.EX P0, PT, RZ, UR5, PT, P0 ;  /* 0x00000005ff007c0c */ /* 0x000fe2000bf05300 */
[----:B------:R-:W-:Y:S02]  /*7f90*/  IMAD.MOV.U32 R4, RZ, RZ, R16 ;  /* 0x000000ffff047224 */ /* 0x000fe400078e0010 */
[----:B------:R-:W-:Y:S01]  /*7fa0*/  IMAD.MOV.U32 R5, RZ, RZ, R17 ;  /* 0x000000ffff057224 */ /* 0x000fe200078e0011 */
[----:B0-----:R-:W-:-:S09]  /*7fb0*/  I2FP.F32.U32 R21, R19 ;  /* 0x0000001300157245 */ /* 0x001fd20000201000 */
[----:B------:R-:W-:Y:S05]  /*7fc0*/  @!P0 BRA `(.L_x_218) ;  /* 0x0000000000288947 */ /* 0x000fea0003800000 */
[----:B------:R-:W-:Y:S02]  /*7fd0*/  ULDC UR6, c[0x0][0x634] ;  /* 0x00018d0000067ab9 */ /* 0x000fe40000000800 */
[----:B------:R-:W-:-:S05]  /*7fe0*/  IADD3 R5, P0, R16, UR6, RZ ;  /* 0x0000000610057c10 */ /* 0x000fca000ff1e0ff */
[----:B------:R-:W-:-:S04]  /*7ff0*/  IMAD.X R15, RZ, RZ, R17, P0 ;  /* 0x000000ffff0f7224 */ /* 0x000fc800000e0611 */
[----:B------:R-:W-:-:S04]  /*8000*/  IMAD.WIDE.U32 R6, R15, UR4, RZ ;  /* 0x000000040f067c25 */ /* 0x000fc8000f8e00ff */
[----:B------:R-:W-:-:S04]  /*8010*/  IMAD.WIDE.U32 R6, P0, R5, UR5, R6 ;  /* 0x0000000505067c25 */ /* 0x000fc8000f800006 */
[----:B------:R-:W-:-:S04]  /*8020*/  IMAD.WIDE.U32 R4, R5, UR4, RZ ;  /* 0x0000000405047c25 */ /* 0x000fc8000f8e00ff */
[----:B------:R-:W-:Y:S01]  /*8030*/  IMAD.MOV.U32 R4, RZ, RZ, R7 ;  /* 0x000000ffff047224 */ /* 0x000fe200078e0007 */
[----:B------:R-:W-:Y:S01]  /*8040*/  IADD3 RZ, P1, R5, R6, RZ ;  /* 0x0000000605ff7210 */ /* 0x000fe20007f3e0ff */
[----:B------:R-:W-:-:S04]  /*8050*/  IMAD.X R5, RZ, RZ, RZ, P0 ;  /* 0x000000ffff057224 */ /* 0x000fc800000e06ff */
[----:B------:R-:W-:-:S08]  /*8060*/  IMAD.WIDE.U32.X R4, R15, UR5, R4, P1 ;  /* 0x000000050f047c25 */ /* 0x000fd000088e0404 */
.L_x_218:
[----:B------:R-:W-:Y:S01]  /*8070*/  FMUL R21, R21, UR8 ;  /* 0x0000000815157c20 */ /* 0x000fe20008400000 */
[--C-:B------:R-:W-:Y:S01]  /*8080*/  SHF.R.U64 R15, R4, UR7, R5.reuse ;  /* 0x00000007040f7c19 */ /* 0x100fe20008001205 */
[----:B------:R-:W-:Y:S01]  /*8090*/  ULDC.64 UR4, c[0x0][0x620] ;  /* 0x0001880000047ab9 */ /* 0x000fe20000000a00 */
[----:B------:R-:W-:Y:S01]  /*80a0*/  SHF.R.U32.HI R4, RZ, UR7, R5 ;  /* 0x00000007ff047c19 */ /* 0x000fe20008011605 */
[----:B------:R-:W-:Y:S01]  /*80b0*/  ULDC.64 UR6, c[0x0][0x640] ;  /* 0x0001900000067ab9 */ /* 0x000fe20000000a00 */
[----:B------:R-:W-:Y:S01]  /*80c0*/  IADD3 R5, P0, RZ, -R15, RZ ;  /* 0x8000000fff057210 */ /* 0x000fe20007f1e0ff */
[----:B------:R-:W0:Y:S04]  /*80d0*/  F2I.U32.TRUNC.NTZ R21, R21 ;  /* 0x0000001500157305 */ /* 0x000e28000020f000 */
[----:B------:R-:W-:Y:S01]  /*80e0*/  IMAD.X R4, RZ, RZ, ~R4, P0 ;  /* 0x000000ffff047224 */ /* 0x000fe200000e0e04 */
[----:B------:R-:W-:-:S03]  /*80f0*/  ISETP.NE.U32.AND P0, PT, RZ, UR6, PT ;  /* 0x00000006ff007c0c */ /* 0x000fc6000bf05070 */
[----:B------:R-:W-:Y:S01]  /*8100*/  IMAD R4, R4, UR4, RZ ;  /* 0x0000000404047c24 */ /* 0x000fe2000f8e02ff */
[----:B------:R-:W-:-:S03]  /*8110*/  ISETP.NE.AND.EX P0, PT, RZ, UR7, PT, P0 ;  /* 0x00000007ff007c0c */ /* 0x000fc6000bf05300 */
[C---:B------:R-:W-:Y:S01]  /*8120*/  IMAD R7, R5.reuse, UR5, R4 ;  /* 0x0000000505077c24 */ /* 0x040fe2000f8e0204 */
[----:B------:R-:W-:Y:S01]  /*8130*/  ULDC UR5, c[0x0][0x154] ;  /* 0x0000550000057ab9 */ /* 0x000fe20000000800 */
[----:B------:R-:W-:Y:S01]  /*8140*/  IMAD.WIDE.U32 R4, R5, UR4, R16 ;  /* 0x0000000405047c25 */ /* 0x000fe2000f8e0010 */
[----:B------:R-:W-:-:S03]  /*8150*/  ULDC UR4, c[0x0][0x618] ;  /* 0x0001860000047ab9 */ /* 0x000fc60000000800 */
[----:B0-----:R-:W-:Y:S02]  /*8160*/  IMAD.MOV R6, RZ, RZ, -R21 ;  /* 0x000000ffff067224 */ /* 0x001fe400078e0a15 */
[----:B------:R-:W0:Y:S01]  /*8170*/  LDC R21, c[0x0][0x148] ;  /* 0x00005200ff157b82 */ /* 0x000e220000000800 */
[----:B------:R-:W-:Y:S02]  /*8180*/  IMAD.IADD R5, R5, 0x1, R7 ;  /* 0x0000000105057824 */ /* 0x000fe400078e0207 */
[----:B-1----:R-:W-:Y:S01]  /*8190*/  IMAD R19, R20, R6, R19 ;  /* 0x0000000614137224 */ /* 0x002fe200078e0213 */
[----:B--2---:R-:W-:Y:S02]  /*81a0*/  I2FP.F32.U32 R6, R14 ;  /* 0x0000000e00067245 */ /* 0x004fe40000201000 */
[--C-:B------:R-:W-:Y:S02]  /*81b0*/  SHF.R.U64 R20, R4, UR4, R5.reuse ;  /* 0x0000000404147c19 */ /* 0x100fe40008001205 */
[----:B------:R-:W-:Y:S01]  /*81c0*/  SHF.R.U32.HI R5, RZ, UR4, R5 ;  /* 0x00000004ff057c19 */ /* 0x000fe20008011605 */
[----:B------:R-:W-:Y:S01]  /*81d0*/  FMUL R6, R6, UR5 ;  /* 0x0000000506067c20 */ /* 0x000fe20008400000 */
[----:B------:R-:W-:-:S02]  /*81e0*/  ULDC UR4, c[0x0][0x608] ;  /* 0x0001820000047ab9 */ /* 0x000fc40000000800 */
[--C-:B------:R-:W-:Y:S01]  /*81f0*/  SHF.R.U64 R23, R20, UR4, R5.reuse ;  /* 0x0000000414177c19 */ /* 0x100fe20008001205 */
[----:B------:R1:W2:Y:S01]  /*8200*/  F2I.U32.TRUNC.NTZ R24, R6 ;  /* 0x0000000600187305 */ /* 0x0002a2000020f000 */
[----:B------:R-:W-:Y:S01]  /*8210*/  SHF.R.U32.HI R4, RZ, UR4, R5 ;  /* 0x00000004ff047c19 */ /* 0x000fe20008011605 */
[----:B------:R-:W-:-:S03]  /*8220*/  ULDC UR4, c[0x0][0x658] ;  /* 0x0001960000047ab9 */ /* 0x000fc60000000800 */
[--C-:B------:R-:W-:Y:S02]  /*8230*/  SHF.R.U64 R22, R23, UR4, R4.reuse ;  /* 0x0000000417167c19 */ /* 0x100fe40008001204 */
[----:B------:R-:W-:-:S03]  /*8240*/  SHF.R.U32.HI R25, RZ, UR4, R4 ;  /* 0x00000004ff197c19 */ /* 0x000fc60008011604 */
[----:B------:R-:W-:Y:S02]  /*8250*/  IMAD.MOV.U32 R4, RZ, RZ, R22 ;  /* 0x000000ffff047224 */ /* 0x000fe400078e0016 */
[----:B------:R-:W-:Y:S01]  /*8260*/  IMAD.MOV.U32 R5, RZ, RZ, R25 ;  /* 0x000000ffff057224 */ /* 0x000fe200078e0019 */
[----:B-1----:R-:W-:Y:S06]  /*8270*/  @!P0 BRA `(.L_x_219) ;  /* 0x0000000000288947 */ /* 0x002fec0003800000 */
        /* <DEDUP_REMOVED lines=10> */
.L_x_219:
[----:B------:R-:W-:Y:S01]  /*8320*/  ISETP.NE.AND P0, PT, R2, 0x1, PT ;  /* 0x000000010200780c */ /* 0x000fe20003f05270 */
[----:B------:R-:W-:Y:S01]  /*8330*/  ULDC UR4, c[0x0][0x648] ;  /* 0x0001920000047ab9 */ /* 0x000fe20000000800 */
[----:B------:R-:W-:Y:S01]  /*8340*/  LOP3.LUT R23, R23, UR16, RZ, 0xc0, !PT ;  /* 0x0000001017177c12 */ /* 0x000fe2000f8ec0ff */
[----:B--2---:R-:W-:Y:S01]  /*8350*/  IMAD.MOV R24, RZ, RZ, -R24 ;  /* 0x000000ffff187224 */ /* 0x004fe200078e0a18 */
[----:B------:R-:W-:Y:S01]  /*8360*/  SHF.R.U64 R4, R4, UR4, R5 ;  /* 0x0000000404047c19 */ /* 0x000fe20008001205 */
[----:B------:R-:W-:Y:S01]  /*8370*/  ULDC UR4, c[0x0][0x638] ;  /* 0x00018e0000047ab9 */ /* 0x000fe20000000800 */
[----:B------:R-:W-:Y:S01]  /*8380*/  LOP3.LUT R7, R20, UR15, RZ, 0xc0, !PT ;  /* 0x0000000f14077c12 */ /* 0x000fe2000f8ec0ff */
[----:B------:R-:W-:Y:S01]  /*8390*/  ULDC UR5, c[0x0][0x610] ;  /* 0x0001840000057ab9 */ /* 0x000fe20000000800 */
[----:B------:R-:W-:Y:S02]  /*83a0*/  IMAD.MOV.U32 R6, RZ, RZ, R15 ;  /* 0x000000ffff067224 */ /* 0x000fe400078e000f */
[----:B------:R-:W-:-:S02]  /*83b0*/  IMAD.MOV R5, RZ, RZ, -R4 ;  /* 0x000000ffff057224 */ /* 0x000fc400078e0a04 */
[----:B------:R-:W-:Y:S02]  /*83c0*/  IMAD R4, R4, UR17, R23 ;  /* 0x0000001104047c24 */ /* 0x000fe4000f8e0217 */
[----:B0-----:R-:W-:Y:S02]  /*83d0*/  @P0 IMAD R19, R21, R24, R14 ;  /* 0x0000001815130224 */ /* 0x001fe400078e020e */
[----:B------:R-:W-:Y:S01]  /*83e0*/  IMAD R22, R5, UR4, R22 ;  /* 0x0000000405167c24 */ /* 0x000fe2000f8e0216 */
[----:B------:R-:W-:Y:S01]  /*83f0*/  ULDC UR4, c[0x0][0x600] ;  /* 0x0001800000047ab9 */ /* 0x000fe20000000800 */
[----:B------:R-:W-:Y:S02]  /*8400*/  IMAD R21, R4, UR5, R19 ;  /* 0x0000000504157c24 */ /* 0x000fe4000f8e0213 */
[----:B------:R-:W-:Y:S02]  /*8410*/  IMAD R22, R22, UR4, R7 ;  /* 0x0000000416167c24 */ /* 0x000fe4000f8e0207 */
[----:B------:R-:W-:-:S03]  /*8420*/  IMAD.MOV.U32 R4, RZ, RZ, 0x1 ;  /* 0x00000001ff047424 */ /* 0x000fc600078e00ff */
[----:B------:R-:W-:Y:S02]  /*8430*/  SEL R19, R22, R21, !P0 ;  /* 0x0000001516137207 */ /* 0x000fe40004000000 */
[----:B------:R-:W-:-:S07]  /*8440*/  SEL R21, R21, R22, !P0 ;  /* 0x0000001615157207 */ /* 0x000fce0004000000 */
.L_x_217:
[----:B------:R-:W-:Y:S05]  /*8450*/  BSYNC B1 ;  /* 0x0000000000017941 */ /* 0x000fea0003800000 */
.L_x_216:
[----:B------:R-:W-:-:S13]  /*8460*/  LOP3.LUT P0, RZ, R4, 0xff, RZ, 0xc0, !PT ;  /* 0x000000ff04ff7812 */ /* 0x000fda000780c0ff */
[----:B------:R-:W-:Y:S05]  /*8470*/  @P0 BRA `(.L_x_220) ;  /* 0xfffffff400300947 */ /* 0x000fea000383ffff */
[----:B------:R-:W-:Y:S05]  /*8480*/  BSYNC B0 ;  /* 0x0000000000007941 */ /* 0x000fea0003800000 */
.L_x_209:
[----:B------:R-:W-:-:S03]  /*8490*/  UMOV UR4, 0xffffffff ;  /* 0xffffffff00047882 */ /* 0x000fc60000000000 */
[----:B------:R-:W-:Y:S05]  /*84a0*/  BRA.DIV UR4, `(.L_x_221) ;  /* 0x0000000604807947 */ /* 0x000fea000b800000 */
[----:B------:R-:W-:-:S13]  /*84b0*/  ELECT P6, URZ, PT ;  /* 0x00000000003f782f */ /* 0x000fda00038c0000 */
.L_x_238:
[----:B------:R-:W-:Y:S04]  /*84c0*/  BSSY B0, `(.L_x_222) ;  /* 0x0000046000007945 */ /* 0x000fe80003800000 */
[----:B------:R-:W-:Y:S05]  /*84d0*/  @!P6 BRA `(.L_x_223) ;  /* 0x000000040010e947 */ /* 0x000fea0003800000 */
[----:B------:R-:W-:-:S04]  /*84e0*/  LOP3.LUT R18, R18, 0x2, RZ, 0xfc, !PT ;  /* 0x0000000212127812 */ /* 0x000fc800078efcff */
[----:B------:R-:W-:-:S13]  /*84f0*/  ISETP.NE.AND P0, PT, R18, 0x3, PT ;  /* 0x000000031200780c */ /* 0x000fda0003f05270 */
[----:B------:R-:W-:Y:S05]  /*8500*/  @!P0 BRA `(.L_x_224) ;  /* 0x0000000000048947 */ /* 0x000fea0003800000 */
[----:B------:R-:W-:Y:S01]  /*8510*/  BPT.TRAP 0x1 ;  /* 0x000000040000795c */ /* 0x000fe20000300000 */
.L_x_224:
[----:B------:R-:W0:Y:S01]  /*8520*/  S2R R5, SR_CgaCtaId ;  /* 0x0000000000057919 */ /* 0x000e220000008800 */
[----:B------:R-:W-:Y:S02]  /*8530*/  MOV R0, 0x400 ;  /* 0x0000040000007802 */ /* 0x000fe40000000f00 */
[----:B------:R-:W-:Y:S02]  /*8540*/  SHF.L.U32 R2, R3, 0x1f, RZ ;  /* 0x0000001f03027819 */ /* 0x000fe400000006ff */
[----:B0-----:R-:W-:-:S05]  /*8550*/  LEA R5, R5, R0, 0x18 ;  /* 0x0000000005057211 */ /* 0x001fca00078ec0ff */
[----:B------:R-:W-:-:S04]  /*8560*/  VIADD R5, R5, 0x38 ;  /* 0x0000003805057836 */ /* 0x000fc80000000000 */
[C---:B------:R-:W-:Y:S02]  /*8570*/  IMAD R7, R8.reuse, 0x8, R5 ;  /* 0x0000000808077824 */ /* 0x040fe400078e0205 */
[----:B------:R-:W-:Y:S02]  /*8580*/  VIADD R8, R8, 0x1 ;  /* 0x0000000108087836 */ /* 0x000fe40000000000 */
[----:B------:R-:W0:Y:S03]  /*8590*/  SYNCS.PHASECHK.TRANS64.TRYWAIT P0, [R7+URZ], R2 ;  /* 0x00000002070075a7 */ /* 0x000e26000800017f */
[----:B------:R-:W-:-:S04]  /*85a0*/  ISETP.NE.AND P1, PT, R8, 0x7, PT ;  /* 0x000000070800780c */ /* 0x000fc80003f25270 */
[----:B------:R-:W-:Y:S02]  /*85b0*/  SEL R0, RZ, 0x1, P1 ;  /* 0x00000001ff007807 */ /* 0x000fe40000800000 */
[----:B------:R-:W-:Y:S02]  /*85c0*/  SEL R8, R8, RZ, P1 ;  /* 0x000000ff08087207 */ /* 0x000fe40000800000 */
[----:B------:R-:W-:-:S03]  /*85d0*/  LOP3.LUT R9, R3, R0, RZ, 0x3c, !PT ;  /* 0x0000000003097212 */ /* 0x000fc600078e3cff */
[----:B------:R-:W-:Y:S01]  /*85e0*/  IMAD R6, R8, 0x8, R5 ;  /* 0x0000000808067824 */ /* 0x000fe200078e0205 */
[----:B------:R-:W-:Y:S01]  /*85f0*/  SHF.L.U32 R3, R9, 0x1f, RZ ;  /* 0x0000001f09037819 */ /* 0x000fe200000006ff */
[----:B0-----:R-:W-:Y:S06]  /*8600*/  @!P0 BRA `(.L_x_225) ;  /* 0x0000000400488947 */ /* 0x001fec0003800000 */
.L_x_239:
[----:B------:R-:W1:Y:S01]  /*8610*/  SYNCS.PHASECHK.TRANS64.TRYWAIT P0, [R6+URZ], R3 ;  /* 0x00000003060075a7 */ /* 0x000e62000800017f */
[----:B------:R-:W-:-:S05]  /*8620*/  VIADD R0, R8, 0x1 ;  /* 0x0000000108007836 */ /* 0x000fca0000000000 */
[----:B------:R-:W-:-:S04]  /*8630*/  ISETP.NE.AND P1, PT, R0, 0x7, PT ;  /* 0x000000070000780c */ /* 0x000fc80003f25270 */
[----:B0-----:R-:W-:Y:S02]  /*8640*/  SEL R2, RZ, 0x1, P1 ;  /* 0x00000001ff027807 */ /* 0x001fe40000800000 */
[----:B------:R-:W-:Y:S02]  /*8650*/  SEL R0, R0, RZ, P1 ;  /* 0x000000ff00007207 */ /* 0x000fe40000800000 */
[----:B------:R-:W-:-:S03]  /*8660*/  LOP3.LUT R9, R9, R2, RZ, 0x3c, !PT ;  /* 0x0000000209097212 */ /* 0x000fc600078e3cff */
[----:B------:R-:W-:Y:S01]  /*8670*/  IMAD R7, R0, 0x8, R5 ;  /* 0x0000000800077824 */ /* 0x000fe200078e0205 */
[----:B------:R-:W-:Y:S01]  /*8680*/  SHF.L.U32 R4, R9, 0x1f, RZ ;  /* 0x0000001f09047819 */ /* 0x000fe200000006ff */
[----:B-1----:R-:W-:Y:S06]  /*8690*/  @!P0 BRA `(.L_x_226) ;  /* 0x0000000400388947 */ /* 0x002fec0003800000 */
.L_x_240:
[----:B------:R-:W1:Y:S01]  /*86a0*/  SYNCS.PHASECHK.TRANS64.TRYWAIT P0, [R7+URZ], R4 ;  /* 0x00000004070075a7 */ /* 0x000e62000800017f */
[----:B------:R-:W-:-:S05]  /*86b0*/  VIADD R0, R0, 0x1 ;  /* 0x0000000100007836 */ /* 0x000fca0000000000 */
[----:B------:R-:W-:-:S04]  /*86c0*/  ISETP.NE.AND P1, PT, R0, 0x7, PT ;  /* 0x000000070000780c */ /* 0x000fc80003f25270 */
[----:B------:R-:W-:Y:S02]  /*86d0*/  SEL R2, RZ, 0x1, P1 ;  /* 0x00000001ff027807 */ /* 0x000fe40000800000 */
[----:B------:R-:W-:Y:S02]  /*86e0*/  SEL R0, R0, RZ, P1 ;  /* 0x000000ff00007207 */ /* 0x000fe40000800000 */
[----:B------:R-:W-:-:S03]  /*86f0*/  LOP3.LUT R9, R9, R2, RZ, 0x3c, !PT ;  /* 0x0000000209097212 */ /* 0x000fc600078e3cff */
[----:B0-----:R-:W-:Y:S01]  /*8700*/  IMAD R6, R0, 0x8, R5 ;  /* 0x0000000800067824 */ /* 0x001fe200078e0205 */
[----:B------:R-:W-:Y:S01]  /*8710*/  SHF.L.U32 R3, R9, 0x1f, RZ ;  /* 0x0000001f09037819 */ /* 0x000fe200000006ff */
[----:B-1----:R-:W-:Y:S06]  /*8720*/  @!P0 BRA `(.L_x_227) ;  /* 0x0000000400288947 */ /* 0x002fec0003800000 */
.L_x_241:
        /* <DEDUP_REMOVED lines=9> */
.L_x_242:
        /* <DEDUP_REMOVED lines=9> */
.L_x_243:
[----:B------:R-:W1:Y:S01]  /*8850*/  SYNCS.PHASECHK.TRANS64.TRYWAIT P0, [R6+URZ], R3 ;  /* 0x00000003060075a7 */ /* 0x000e62000800017f */
[----:B------:R-:W-:-:S05]  /*8860*/  VIADD R0, R0, 0x1 ;  /* 0x0000000100007836 */ /* 0x000fca0000000000 */
[----:B------:R-:W-:-:S04]  /*8870*/  ISETP.NE.AND P1, PT, R0, 0x7, PT ;  /* 0x000000070000780c */ /* 0x000fc80003f25270 */
[----:B------:R-:W-:Y:S02]  /*8880*/  SEL R2, RZ, 0x1, P1 ;  /* 0x00000001ff027807 */ /* 0x000fe40000800000 */
[----:B------:R-:W-:Y:S02]  /*8890*/  SEL R0, R0, RZ, P1 ;  /* 0x000000ff00007207 */ /* 0x000fe40000800000 */
[----:B------:R-:W-:Y:S01]  /*88a0*/  LOP3.LUT R2, R9, R2, RZ, 0x3c, !PT ;  /* 0x0000000209027212 */ /* 0x000fe200078e3cff */
[----:B-1----:R-:W-:Y:S06]  /*88b0*/  @!P0 BRA `(.L_x_230) ;  /* 0x0000000400008947 */ /* 0x002fec0003800000 */
.L_x_244:
[----:B------:R-:W-:Y:S01]  /*88c0*/  IMAD R5, R0, 0x8, R5 ;  /* 0x0000000800057824 */ /* 0x000fe200078e0205 */
[----:B------:R-:W-:-:S07]  /*88d0*/  SHF.L.U32 R0, R2, 0x1f, RZ ;  /* 0x0000001f02007819 */ /* 0x000fce00000006ff */
.L_x_231:
[----:B--2---:R2:W3:Y:S02]  /*88e0*/  SYNCS.PHASECHK.TRANS64.TRYWAIT P0, [R5+URZ], R0 ;  /* 0x00000000050075a7 */ /* 0x0044e4000800017f */
[----:B---3--:R-:W-:Y:S05]  /*88f0*/  @!P0 NANOSLEEP.SYNCS 0x989680 ;  /* 0x009896800000895d */ /* 0x008fea0003900000 */
[----:B------:R-:W3:Y:S02]  /*8900*/  @!P0 SYNCS.PHASECHK.TRANS64 P0, [R5+URZ], R0 ;  /* 0x00000000050085a7 */ /* 0x000ee4000800007f */
[----:B---3--:R-:W-:Y:S05]  /*8910*/  @!P0 BRA `(.L_x_231) ;  /* 0xfffffffc00f08947 */ /* 0x008fea000383ffff */
.L_x_223:
[----:B------:R-:W-:Y:S05]  /*8920*/  BSYNC B0 ;  /* 0x0000000000007941 */ /* 0x000fea0003800000 */
.L_x_222:
[----:B------:R-:W-:Y:S05]  /*8930*/  EXIT ;  /* 0x000000000000794d */ /* 0x000fea0003800000 */
.L_x_60:
[----:B-1----:R1:W2:Y:S02]  /*8940*/  SYNCS.PHASECHK.TRANS64.TRYWAIT P1, [R3+URZ], R0 ;  /* 0x00000000030075a7 */ /* 0x0022a4000802017f */
[----:B--2---:R-:W-:Y:S05]  /*8950*/  @!P1 NANOSLEEP.SYNCS 0x989680 ;  /* 0x009896800000995d */ /* 0x004fea0003900000 */
[----:B------:R-:W2:Y:S02]  /*8960*/  @!P1 SYNCS.PHASECHK.TRANS64 P1, [R3+URZ], R0 ;  /* 0x00000000030095a7 */ /* 0x000ea4000802007f */
[----:B--2---:R-:W-:Y:S05]  /*8970*/  @!P1 BRA `(.L_x_60) ;  /* 0xfffffffc00f09947 */ /* 0x004fea000383ffff */
[----:B------:R-:W-:Y:S05]  /*8980*/  BRA `(.L_x_59) ;  /* 0xffffff8c009c7947 */ /* 0x000fea000383ffff */
.L_x_65:
[----:B-1----:R1:W2:Y:S02]  /*8990*/  SYNCS.PHASECHK.TRANS64.TRYWAIT P1, [R5+URZ], R4 ;  /* 0x00000004050075a7 */ /* 0x0022a4000802017f */
[----:B--2---:R-:W-:Y:S05]  /*89a0*/  @!P1 NANOSLEEP.SYNCS 0x989680 ;  /* 0x009896800000995d */ /* 0x004fea0003900000 */
[----:B------:R-:W2:Y:S02]  /*89b0*/  @!P1 SYNCS.PHASECHK.TRANS64 P1, [R5+URZ], R4 ;  /* 0x00000004050095a7 */ /* 0x000ea4000802007f */
[----:B--2---:R-:W-:Y:S05]  /*89c0*/  @!P1 BRA `(.L_x_65) ;  /* 0xfffffffc00f09947 */ /* 0x004fea000383ffff */
[----:B------:R-:W-:Y:S05]  /*89d0*/  BRA `(.L_x_64) ;  /* 0xffffff9000787947 */ /* 0x000fea000383ffff */
.L_x_210:
[----:B------:R-:W-:Y:S01]  /*89e0*/  BSSY B1, `(.L_x_232) ;  /* 0x0000006000017945 */ /* 0x000fe20003800000 */
[----:B------:R-:W-:-:S07]  /*89f0*/  IMAD.MOV.U32 R15, RZ, RZ, -0x1 ;  /* 0xffffffffff0f7424 */ /* 0x000fce00078e00ff */
[----:B------:R-:W-:Y:S05]  /*8a00*/  WARPSYNC.COLLECTIVE R15, `(.L_x_233) ;  /* 0x000000000f0c7348 */ /* 0x000fea0003c00000 */
[----:B------:R-:W-:Y:S02]  /*8a10*/  ELECT P6, UR62, PT ;  /* 0x00000000003e782f */ /* 0x000fe400038c0000 */
[----:B------:R-:W-:Y:S01]  /*8a20*/  MOV R14, UR62 ;  /* 0x0000003e000e7c02 */ /* 0x000fe20008000f00 */
[----:B------:R-:W-:Y:S10]  /*8a30*/  ENDCOLLECTIVE ;  /* 0x000000000000791b */ /* 0x000ff40003800000 */
.L_x_233:
[----:B------:R-:W-:Y:S05]  /*8a40*/  BSYNC B1 ;  /* 0x0000000000017941 */ /* 0x000fea0003800000 */
.L_x_232:
[----:B------:R-:W-:Y:S05]  /*8a50*/  BRA `(.L_x_234) ;  /* 0xffffffec00c47947 */ /* 0x000fea000383ffff */
.L_x_213:
[----:B-1----:R1:W2:Y:S02]  /*8a60*/  SYNCS.PHASECHK.TRANS64.TRYWAIT P0, [R23+URZ+0x38], R14 ;  /* 0x0000380e170075a7 */ /* 0x0022a4000800017f */
[----:B--2---:R-:W-:Y:S05]  /*8a70*/  @!P0 NANOSLEEP.SYNCS 0x989680 ;  /* 0x009896800000895d */ /* 0x004fea0003900000 */
[----:B------:R-:W2:Y:S02]  /*8a80*/  @!P0 SYNCS.PHASECHK.TRANS64 P0, [R23+URZ+0x38], R14 ;  /* 0x0000380e170085a7 */ /* 0x000ea4000800007f */
[----:B--2---:R-:W-:Y:S05]  /*8a90*/  @!P0 BRA `(.L_x_213) ;  /* 0xfffffffc00f08947 */ /* 0x004fea000383ffff */
[----:B------:R-:W-:Y:S05]  /*8aa0*/  BRA `(.L_x_235) ;  /* 0xfffffff000047947 */ /* 0x000fea000383ffff */
.L_x_221:
[----:B------:R-:W-:Y:S01]  /*8ab0*/  BSSY B0, `(.L_x_236) ;  /* 0x0000006000007945 */ /* 0x000fe20003800000 */
[----:B------:R-:W-:-:S07]  /*8ac0*/  IMAD.MOV.U32 R15, RZ, RZ, -0x1 ;  /* 0xffffffffff0f7424 */ /* 0x000fce00078e00ff */
[----:B------:R-:W-:Y:S05]  /*8ad0*/  WARPSYNC.COLLECTIVE R15, `(.L_x_237) ;  /* 0x000000000f0c7348 */ /* 0x000fea0003c00000 */
[----:B------:R-:W-:Y:S02]  /*8ae0*/  ELECT P6, UR62, PT ;  /* 0x00000000003e782f */ /* 0x000fe400038c0000 */
[----:B------:R-:W-:Y:S01]  /*8af0*/  MOV R14, UR62 ;  /* 0x0000003e000e7c02 */ /* 0x000fe20008000f00 */
[----:B------:R-:W-:Y:S10]  /*8b00*/  ENDCOLLECTIVE ;  /* 0x000000000000791b */ /* 0x000ff40003800000 */
.L_x_237:
[----:B------:R-:W-:Y:S05]  /*8b10*/  BSYNC B0 ;  /* 0x0000000000007941 */ /* 0x000fea0003800000 */
.L_x_236:
[----:B------:R-:W-:Y:S05]  /*8b20*/  BRA `(.L_x_238) ;  /* 0xfffffff800647947 */ /* 0x000fea000383ffff */
.L_x_225:
[----:B0-----:R0:W1:Y:S02]  /*8b30*/  SYNCS.PHASECHK.TRANS64.TRYWAIT P0, [R7+URZ], R2 ;  /* 0x00000002070075a7 */ /* 0x001064000800017f */
[----:B-1----:R-:W-:Y:S05]  /*8b40*/  @!P0 NANOSLEEP.SYNCS 0x989680 ;  /* 0x009896800000895d */ /* 0x002fea0003900000 */
[----:B------:R-:W1:Y:S02]  /*8b50*/  @!P0 SYNCS.PHASECHK.TRANS64 P0, [R7+URZ], R2 ;  /* 0x00000002070085a7 */ /* 0x000e64000800007f */
[----:B-1----:R-:W-:Y:S05]  /*8b60*/  @!P0 BRA `(.L_x_225) ;  /* 0xfffffffc00f08947 */ /* 0x002fea000383ffff */
[----:B------:R-:W-:Y:S05]  /*8b70*/  BRA `(.L_x_239) ;  /* 0xfffffff800a47947 */ /* 0x000fea000383ffff */
.L_x_226:
[----:B0-----:R0:W1:Y:S02]  /*8b80*/  SYNCS.PHASECHK.TRANS64.TRYWAIT P0, [R6+URZ], R3 ;  /* 0x00000003060075a7 */ /* 0x001064000800017f */
[----:B-1----:R-:W-:Y:S05]  /*8b90*/  @!P0 NANOSLEEP.SYNCS 0x989680 ;  /* 0x009896800000895d */ /* 0x002fea0003900000 */
[----:B------:R-:W1:Y:S02]  /*8ba0*/  @!P0 SYNCS.PHASECHK.TRANS64 P0, [R6+URZ], R3 ;  /* 0x00000003060085a7 */ /* 0x000e64000800007f */
[----:B-1----:R-:W-:Y:S05]  /*8bb0*/  @!P0 BRA `(.L_x_226) ;  /* 0xfffffffc00f08947 */ /* 0x002fea000383ffff */
[----:B------:R-:W-:Y:S05]  /*8bc0*/  BRA `(.L_x_240) ;  /* 0xfffffff800b47947 */ /* 0x000fea000383ffff */
.L_x_227:
[----:B0-----:R0:W1:Y:S02]  /*8bd0*/  SYNCS.PHASECHK.TRANS64.TRYWAIT P0, [R7+URZ], R4 ;  /* 0x00000004070075a7 */ /* 0x001064000800017f */
[----:B-1----:R-:W-:Y:S05]  /*8be0*/  @!P0 NANOSLEEP.SYNCS 0x989680 ;  /* 0x009896800000895d */ /* 0x002fea0003900000 */
[----:B------:R-:W1:Y:S02]  /*8bf0*/  @!P0 SYNCS.PHASECHK.TRANS64 P0, [R7+URZ], R4 ;  /* 0x00000004070085a7 */ /* 0x000e64000800007f */
[----:B-1----:R-:W-:Y:S05]  /*8c00*/  @!P0 BRA `(.L_x_227) ;  /* 0xfffffffc00f08947 */ /* 0x002fea000383ffff */
[----:B------:R-:W-:Y:S05]  /*8c10*/  BRA `(.L_x_241) ;  /* 0xfffffff800c47947 */ /* 0x000fea000383ffff */
.L_x_228:
[----:B0-----:R0:W1:Y:S02]  /*8c20*/  SYNCS.PHASECHK.TRANS64.TRYWAIT P0, [R6+URZ], R3 ;  /* 0x00000003060075a7 */ /* 0x001064000800017f */
[----:B-1----:R-:W-:Y:S05]  /*8c30*/  @!P0 NANOSLEEP.SYNCS 0x989680 ;  /* 0x009896800000895d */ /* 0x002fea0003900000 */
[----:B------:R-:W1:Y:S02]  /*8c40*/  @!P0 SYNCS.PHASECHK.TRANS64 P0, [R6+URZ], R3 ;  /* 0x00000003060085a7 */ /* 0x000e64000800007f */
[----:B-1----:R-:W-:Y:S05]  /*8c50*/  @!P0 BRA `(.L_x_228) ;  /* 0xfffffffc00f08947 */ /* 0x002fea000383ffff */
[----:B------:R-:W-:Y:S05]  /*8c60*/  BRA `(.L_x_242) ;  /* 0xfffffff800d47947 */ /* 0x000fea000383ffff */
.L_x_229:
[----:B0-----:R0:W1:Y:S02]  /*8c70*/  SYNCS.PHASECHK.TRANS64.TRYWAIT P0, [R7+URZ], R4 ;  /* 0x00000004070075a7 */ /* 0x001064000800017f */
[----:B-1----:R-:W-:Y:S05]  /*8c80*/  @!P0 NANOSLEEP.SYNCS 0x989680 ;  /* 0x009896800000895d */ /* 0x002fea0003900000 */
[----:B------:R-:W1:Y:S02]  /*8c90*/  @!P0 SYNCS.PHASECHK.TRANS64 P0, [R7+URZ], R4 ;  /* 0x00000004070085a7 */ /* 0x000e64000800007f */
[----:B-1----:R-:W-:Y:S05]  /*8ca0*/  @!P0 BRA `(.L_x_229) ;  /* 0xfffffffc00f08947 */ /* 0x002fea000383ffff */
[----:B------:R-:W-:Y:S05]  /*8cb0*/  BRA `(.L_x_243) ;  /* 0xfffffff800e47947 */ /* 0x000fea000383ffff */
.L_x_230:
[----:B-1----:R1:W2:Y:S02]  /*8cc0*/  SYNCS.PHASECHK.TRANS64.TRYWAIT P0, [R6+URZ], R3 ;  /* 0x00000003060075a7 */ /* 0x0022a4000800017f */
[----:B--2---:R-:W-:Y:S05]  /*8cd0*/  @!P0 NANOSLEEP.SYNCS 0x989680 ;  /* 0x009896800000895d */ /* 0x004fea0003900000 */
[----:B------:R-:W2:Y:S02]  /*8ce0*/  @!P0 SYNCS.PHASECHK.TRANS64 P0, [R6+URZ], R3 ;  /* 0x00000003060085a7 */ /* 0x000ea4000800007f */
[----:B--2---:R-:W-:Y:S05]  /*8cf0*/  @!P0 BRA `(.L_x_230) ;  /* 0xfffffffc00f08947 */ /* 0x004fea000383ffff */
[----:B------:R-:W-:Y:S05]  /*8d00*/  BRA `(.L_x_244) ;  /* 0xfffffff800ec7947 */ /* 0x000fea000383ffff */
.L_x_245:
        /* <DEDUP_REMOVED lines=15> */
.L_x_1378:


//--------------------- .text._ZN7cutlass13device_kernelINS_4gemm6kernel13GemmUniversalIN4cute5tupleIJiiiiEEENS1_10collective13CollectiveMmaINS1_40MainloopSm90TmaGmmaWarpSpecializedSparseILi4ENS5_IJNS4_1CILi1EEENSA_ILi2EEESB_EEENS1_35KernelTmaWarpSpecializedCooperativeEEENS5_IJNSA_ILi128EEESG_SG_EEENS_6half_tENS5_IJNS4_6LayoutINS5_IJiNS5_IJSC_iEEEiEEENS5_IJlNS5_IJSB_SC_EEElEEEEENSJ_INS5_IJNS5_IJNS5_IJNSA_ILi8EEESC_NSA_ILi4EEEEEEiEEENS5_IJNS5_IJNSA_ILi16EEESC_SQ_EEEiEEEiEEENS5_IJNS5_IJNS5_IJSG_ST_NSA_ILi2048EEEEEENSA_ILi8192EEEEEENS5_IJNS5_IJSB_NSA_ILi1024EEENSA_ILi32EEEEEElEEElEEEEEEEESI_NS5_IJlSB_lEEENS4_8TiledMMAINS4_8MMA_AtomIJNS4_4SM904GMMA6SPARSE27GMMA_64x128x32_F32F16F16_SSILNS1C_5MajorE0ELS1F_0ELNS1C_7ScaleInE1ELS1G_1ELNS1C_9SparseSelE0EEEEEENSJ_INS5_IJSC_SB_SB_EEENS5_IJSB_NSA_ILi0EEES1L_EEEEENS5_IJNS4_10UnderscoreES1O_S1O_EEEEENS4_23SM90_TMA_LOAD_MULTICASTENS4_14ComposedLayoutINS4_7SwizzleILi3ELi4ELi3EEENS4_25smem_sparse_ptr_flag_bitsILi2ELi16EEENSJ_INS5_IJNS5_IJSB_SP_EEENS5_IJSC_NSA_ILi64EEEEEEEEENS5_IJNS5_IJS1L_SG_EEESM_EEEEEEEvNS4_8identityENS4_13SM90_TMA_LOADENS1S_IS1U_NS4_18smem_ptr_flag_bitsILi16EEENSJ_INS5_IJSP_S1Y_EEENS5_IJS1Y_SB_EEEEEEEvS25_EENS_8epilogue10collective6detail29Sm90TmaWarpSpecializedAdapterINS2F_15DefaultEpilogueIfNS5_IJSB_llEEES2J_NS2E_6thread17LinearCombinationIfLi1EffLNS2K_9ScaleType4KindE0ELNS_15FloatRoundStyleE2EfEENS1_15EpilogueDefaultEEEEEvvEEEEvNT_6ParamsE --------------------------
	.section	.text._ZN7cutlass13device_kernelINS_4gemm6kernel13GemmUniversalIN4cute5tupleIJiiiiEEENS1_10collective13CollectiveMmaINS1_40MainloopSm90TmaGmmaWarpSpecializedSparseILi4ENS5_IJNS4_1CILi1EEENSA_ILi2EEESB_EEENS1_35KernelTmaWarpSpecializedCooperativeEEENS5_IJNSA_ILi128EEESG_SG_EEENS_6half_tENS5_IJNS4_6LayoutINS5_IJiNS5_IJSC_iEEEiEEENS5_IJlNS5_IJSB_SC_EEElEEEEENSJ_INS5_IJNS5_IJNS5_IJNSA_ILi8EEESC_NSA_ILi4EEEEEEiEEENS5_IJNS5_IJNSA_ILi16EEESC_SQ_EEEiEEEiEEENS5_IJNS5_IJNS5_IJSG_ST_NSA_ILi2048EEEEEENSA_ILi8192EEEEEENS5_IJNS5_IJSB_NSA_ILi1024EEENSA_ILi32EEEEEElEEElEEEEEEEESI_NS5_IJlSB_lEEENS4_8TiledMMAINS4_8MMA_AtomIJNS4_4SM904GMMA6SPARSE27GMMA_64x128x32_F32F16F16_SSILNS1C_5MajorE0ELS1F_0ELNS1C_7ScaleInE1ELS1G_1ELNS1C_9SparseSelE0EEEEEENSJ_INS5_IJSC_SB_SB_EEENS5_IJSB_NSA_ILi0EEES1L_EEEEENS5_IJNS4_10UnderscoreES1O_S1O_EEEEENS4_23SM90_TMA_LOAD_MULTICASTENS4_14ComposedLayoutINS4_7SwizzleILi3ELi4ELi3EEENS4_25smem_sparse_ptr_flag_bitsILi2ELi16EEENSJ_INS5_IJNS5_IJSB_SP_EEENS5_IJSC_NSA_ILi64EEEEEEEEENS5_IJNS5_IJS1L_SG_EEESM_EEEEEEEvNS4_8identityENS4_13SM90_TMA_LOADENS1S_IS1U_NS4_18smem_ptr_flag_bitsILi16EEENSJ_INS5_IJSP_S1Y_EEENS5_IJS1Y_SB_EEEEEEEvS25_EENS_8epilogue10collective6detail29Sm90TmaWarpSpecializedAdapterINS2F_15DefaultEpilogueIfNS5_IJSB_llEEES2J_NS2E_6thread17LinearCombinationIfLi1EffLNS2K_9ScaleType4KindE0ELNS_15FloatRoundStyleE2EfEENS1_15EpilogueDefaultEEEEEvvEEEEvNT_6ParamsE,"ax",@progbits
	.align	128
.text._ZN7cutlass13device_kernelINS_4gemm6kernel13GemmUniversalIN4cute5tupleIJiiiiEEENS1_10collective13CollectiveMmaINS1_40MainloopSm90TmaGmmaWarpSpecializedSparseILi4ENS5_IJNS4_1CILi1EEENSA_ILi2EEESB_EEENS1_35KernelTmaWarpSpecializedCooperativeEEENS5_IJNSA_ILi128EEESG_SG_EEENS_6half_tENS5_IJNS4_6LayoutINS5_IJiNS5_IJSC_iEEEiEEENS5_IJlNS5_IJSB_SC_EEElEEEEENSJ_INS5_IJNS5_IJNS5_IJNSA_ILi8EEESC_NSA_ILi4EEEEEEiEEENS5_IJNS5_IJNSA_ILi16EEESC_SQ_EEEiEEEiEEENS5_IJNS5_IJNS5_IJSG_ST_NSA_ILi2048EEEEEENSA_ILi8192EEEEEENS5_IJNS5_IJSB_NSA_ILi1024EEENSA_ILi32EEEEEElEEElEEEEEEEESI_NS5_IJlSB_lEEENS4_8TiledMMAINS4_8MMA_AtomIJNS4_4SM904GMMA6SPARSE27GMMA_64x128x32_F32F16F16_SSILNS1C_5MajorE0ELS1F_0ELNS1C_7ScaleInE1ELS1G_1ELNS1C_9SparseSelE0EEEEEENSJ_INS5_IJSC_SB_SB_EEENS5_IJSB_NSA_ILi0EEES1L_EEEEENS5_IJNS4_10UnderscoreES1O_S1O_EEEEENS4_23SM90_TMA_LOAD_MULTICASTENS4_14ComposedLayoutINS4_7SwizzleILi3ELi4ELi3EEENS4_25smem_sparse_ptr_flag_bitsILi2ELi16EEENSJ_INS5_IJNS5_IJSB_SP_EEENS5_IJSC_NSA_ILi64EEEEEEEEENS5_IJNS5_IJS1L_SG_EEESM_EEEEEEEvNS4_8identityENS4_13SM90_TMA_LOADENS1S_IS1U_NS4_18smem_ptr_flag_bitsILi16EEENSJ_INS5_IJSP_S1Y_EEENS5_IJS1Y_SB_EEEEEEEvS25_EENS_8epilogue10collective6detail29Sm90TmaWarpSpecializedAdapterINS2F_15DefaultEpilogueIfNS5_IJSB_llEEES2J_NS2E_6thread17LinearCombinationIfLi1EffLNS2K_9ScaleType4KindE0ELNS_15FloatRoundStyleE2EfEENS1_15EpilogueDefaultEEEEEvvEEEEvNT_6ParamsE:
        .type           _ZN7cutlass13device_kernelINS_4gemm6kernel13GemmUniversalIN4cute5tupleIJiiiiEEENS1_10collective13CollectiveMmaINS1_40MainloopSm90TmaGmmaWarpSpecializedSparseILi4ENS5_IJNS4_1CILi1EEENSA_ILi2EEESB_EEENS1_35KernelTmaWarpSpecializedCooperativeEEENS5_IJNSA_ILi128EEESG_SG_EEENS_6half_tENS5_IJNS4_6LayoutINS5_IJiNS5_IJSC_iEEEiEEENS5_IJlNS5_IJSB_SC_EEElEEEEENSJ_INS5_IJNS5_IJNS5_IJNSA_ILi8EEESC_NSA_ILi4EEEEEEiEEENS5_IJNS5_IJNSA_ILi16EEESC_SQ_EEEiEEEiEEENS5_IJNS5_IJNS5_IJSG_ST_NSA_ILi2048EEEEEENSA_ILi8192EEEEEENS5_IJNS5_IJSB_NSA_ILi1024EEENSA_ILi32EEEEEElEEElEEEEEEEESI_NS5_IJlSB_lEEENS4_8TiledMMAINS4_8MMA_AtomIJNS4_4SM904GMMA6SPARSE27GMMA_64x128x32_F32F16F16_SSILNS1C_5MajorE0ELS1F_0ELNS1C_7ScaleInE1ELS1G_1ELNS1C_9SparseSelE0EEEEEENSJ_INS5_IJSC_SB_SB_EEENS5_IJSB_NSA_ILi0EEES1L_EEEEENS5_IJNS4_10UnderscoreES1O_S1O_EEEEENS4_23SM90_TMA_LOAD_MULTICASTENS4_14ComposedLayoutINS4_7SwizzleILi3ELi4ELi3EEENS4_25smem_sparse_ptr_flag_bitsILi2ELi16EEENSJ_INS5_IJNS5_IJSB_SP_EEENS5_IJSC_NSA_ILi64EEEEEEEEENS5_IJNS5_IJS1L_SG_EEESM_EEEEEEEvNS4_8identityENS4_13SM90_TMA_LOADENS1S_IS1U_NS4_18smem_ptr_flag_bitsILi16EEENSJ_INS5_IJSP_S1Y_EEENS5_IJS1Y_SB_EEEEEEEvS25_EENS_8epilogue10collective6detail29Sm90TmaWarpSpecializedAdapterINS2F_15DefaultEpilogueIfNS5_IJSB_llEEES2J_NS2E_6thread17LinearCombinationIfLi1EffLNS2K_9ScaleType4KindE0ELNS_15FloatRoundStyleE2EfEENS1_15EpilogueDefaultEEEEEvvEEEEvNT_6ParamsE,@function
        .size           _ZN7cutlass13device_kernelINS_4gemm6kernel13GemmUniversalIN4cute5tupleIJiiiiEEENS1_10collective13CollectiveMmaINS1_40MainloopSm90TmaGmmaWarpSpecializedSparseILi4ENS5_IJNS4_1CILi1EEENSA_ILi2EEESB_EEENS1_35KernelTmaWarpSpecializedCooperativeEEENS5_IJNSA_ILi128EEESG_SG_EEENS_6half_tENS5_IJNS4_6LayoutINS5_IJiNS5_IJSC_iEEEiEEENS5_IJlNS5_IJSB_SC_EEElEEEEENSJ_INS5_IJNS5_IJNS5_IJNSA_ILi8EEESC_NSA_ILi4EEEEEEiEEENS5_IJNS5_IJNSA_ILi16EEESC_SQ_EEEiEEEiEEENS5_IJNS5_IJNS5_IJSG_ST_NSA_ILi2048EEEEEENSA_ILi8192EEEEEENS5_IJNS5_IJSB_NSA_ILi1024EEENSA_ILi32EEEEEElEEElEEEEEEEESI_NS5_IJlSB_lEEENS4_8TiledMMAINS4_8MMA_AtomIJNS4_4SM904GMMA6SPARSE27GMMA_64x128x32_F32F16F16_SSILNS1C_5MajorE0ELS1F_0ELNS1C_7ScaleInE1ELS1G_1ELNS1C_9SparseSelE0EEEEEENSJ_INS5_IJSC_SB_SB_EEENS5_IJSB_NSA_ILi0EEES1L_EEEEENS5_IJNS4_10UnderscoreES1O_S1O_EEEEENS4_23SM90_TMA_LOAD_MULTICASTENS4_14ComposedLayoutINS4_7SwizzleILi3ELi4ELi3EEENS4_25smem_sparse_ptr_flag_bitsILi2ELi16EEENSJ_INS5_IJNS5_IJSB_SP_EEENS5_IJSC_NSA_ILi64EEEEEEEEENS5_IJNS5_IJS1L_SG_EEESM_EEEEEEEvNS4_8identityENS4_13SM90_TMA_LOADENS1S_IS1U_NS4_18smem_ptr_flag_bitsILi16EEENSJ_INS5_IJSP_S1Y_EEENS5_IJS1Y_SB_EEEEEEEvS25_EENS_8epilogue10collective6detail29Sm90TmaWarpSpecializedAdapterINS2F_15DefaultEpilogueIfNS5_IJSB_llEEES2J_NS2E_6thread17LinearCombinationIfLi1EffLNS2K_9ScaleType4KindE0ELNS_15FloatRoundStyleE2EfEENS1_15EpilogueDefaultEEEEEvvEEEEvNT_6ParamsE,(.L_x_1379 - _ZN7cutlass13device_kernelINS_4gemm6kernel13GemmUniversalIN4cute5tupleIJiiiiEEENS1_10collective13CollectiveMmaINS1_40MainloopSm90TmaGmmaWarpSpecializedSparseILi4ENS5_IJNS4_1CILi1EEENSA_ILi2EEESB_EEENS1_35KernelTmaWarpSpecializedCooperativeEEENS5_IJNSA_ILi128EEESG_SG_EEENS_6half_tENS5_IJNS4_6LayoutINS5_IJiNS5_IJSC_iEEEiEEENS5_IJlNS5_IJSB_SC_EEElEEEEENSJ_INS5_IJNS5_IJNS5_IJNSA_ILi8EEESC_NSA_ILi4EEEEEEiEEENS5_IJNS5_IJNSA_ILi16EEESC_SQ_EEEiEEEiEEENS5_IJNS5_IJNS5_IJSG_ST_NSA_ILi2048EEEEEENSA_ILi8192EEEEEENS5_IJNS5_IJSB_NSA_ILi1024EEENSA_ILi32EEEEEElEEElEEEEEEEESI_NS5_IJlSB_lEEENS4_8TiledMMAINS4_8MMA_AtomIJNS4_4SM904GMMA6SPARSE27GMMA_64x128x32_F32F16F16_SSILNS1C_5MajorE0ELS1F_0ELNS1C_7ScaleInE1ELS1G_1ELNS1C_9SparseSelE0EEEEEENSJ_INS5_IJSC_SB_SB_EEENS5_IJSB_NSA_ILi0EEES1L_EEEEENS5_IJNS4_10UnderscoreES1O_S1O_EEEEENS4_23SM90_TMA_LOAD_MULTICASTENS4_14ComposedLayoutINS4_7SwizzleILi3ELi4ELi3EEENS4_25smem_sparse_ptr_flag_bitsILi2ELi16EEENSJ_INS5_IJNS5_IJSB_SP_EEENS5_IJSC_NSA_ILi64EEEEEEEEENS5_IJNS5_IJS1L_SG_EEESM_EEEEEEEvNS4_8identityENS4_13SM90_TMA_LOADENS1S_IS1U_NS4_18smem_ptr_flag_bitsILi16EEENSJ_INS5_IJSP_S1Y_EEENS5_IJS1Y_SB_EEEEEEEvS25_EENS_8epilogue10collective6detail29Sm90TmaWarpSpecializedAdapterINS2F_15DefaultEpilogueIfNS5_IJSB_llEEES2J_NS2E_6thread17LinearCombinationIfLi1EffLNS2K_9ScaleType4KindE0ELNS_15FloatRoundStyleE2EfEENS1_15EpilogueDefaultEEEEEvvEEEEvNT_6ParamsE)
        .other          _ZN7cutlass13device_kernelINS_4gemm6kernel13GemmUniversalIN4cute5tupleIJiiiiEEENS1_10collective13CollectiveMmaINS1_40MainloopSm90TmaGmmaWarpSpecializedSparseILi4ENS5_IJNS4_1CILi1EEENSA_ILi2EEESB_EEENS1_35KernelTmaWarpSpecializedCooperativeEEENS5_IJNSA_ILi128EEESG_SG_EEENS_6half_tENS5_IJNS4_6LayoutINS5_IJiNS5_IJSC_iEEEiEEENS5_IJlNS5_IJSB_SC_EEElEEEEENSJ_INS5_IJNS5_IJNS5_IJNSA_ILi8EEESC_NSA_ILi4EEEEEEiEEENS5_IJNS5_IJNSA_ILi16EEESC_SQ_EEEiEEEiEEENS5_IJNS5_IJNS5_IJSG_ST_NSA_ILi2048EEEEEENSA_ILi8192EEEEEENS5_IJNS5_IJSB_NSA_ILi1024EEENSA_ILi32EEEEEElEEElEEEEEEEESI_NS5_IJlSB_lEEENS4_8TiledMMAINS4_8MMA_AtomIJNS4_4SM904GMMA6SPARSE27GMMA_64x128x32_F32F16F16_SSILNS1C_5MajorE0ELS1F_0ELNS1C_7ScaleInE1ELS1G_1ELNS1C_9SparseSelE0EEEEEENSJ_INS5_IJSC_SB_SB_EEENS5_IJSB_NSA_ILi0EEES1L_EEEEENS5_IJNS4_10UnderscoreES1O_S1O_EEEEENS4_23SM90_TMA_LOAD_MULTICASTENS4_14ComposedLayoutINS4_7SwizzleILi3ELi4ELi3EEENS4_25smem_sparse_ptr_flag_bitsILi2ELi16EEENSJ_INS5_IJNS5_IJSB_SP_EEENS5_IJSC_NSA_ILi64EEEEEEEEENS5_IJNS5_IJS1L_SG_EEESM_EEEEEEEvNS4_8identityENS4_13SM90_TMA_LOADENS1S_IS1U_NS4_18smem_ptr_flag_bitsILi16EEENSJ_INS5_IJSP_S1Y_EEENS5_IJS1Y_SB_EEEEEEEvS25_EENS_8epilogue10collective6detail29Sm90TmaWarpSpecializedAdapterINS2F_15DefaultEpilogueIfNS5_IJSB_llEEES2J_NS2E_6thread17LinearCombinationIfLi1EffLNS2K_9ScaleType4KindE0ELNS_15FloatRoundStyleE2EfEENS1_15EpilogueDefaultEEEEEvvEEEEvNT_6ParamsE,@"STO_CUDA_ENTRY STV_DEFAULT"
_ZN7cutlass13device_kernelINS_4gemm6kernel13GemmUniversalIN4cute5tupleIJiiiiEEENS1_10collective13CollectiveMmaINS1_40MainloopSm90TmaGmmaWarpSpecializedSparseILi4ENS5_IJNS4_1CILi1EEENSA_ILi2EEESB_EEENS1_35KernelTmaWarpSpecializedCooperativeEEENS5_IJNSA_ILi128EEESG_SG_EEENS_6half_tENS5_IJNS4_6LayoutINS5_IJiNS5_IJSC_iEEEiEEENS5_IJlNS5_IJSB_SC_EEElEEEEENSJ_INS5_IJNS5_IJNS5_IJNSA_ILi8EEESC_NSA_ILi4EEEEEEiEEENS5_IJNS5_IJNSA_ILi16EEESC_SQ_EEEiEEEiEEENS5_IJNS5_IJNS5_IJSG_ST_NSA_ILi2048EEEEEENSA_ILi8192EEEEEENS5_IJNS5_IJSB_NSA_ILi1024EEENSA_ILi32EEEEEElEEElEEEEEEEESI_NS5_IJlSB_lEEENS4_8TiledMMAINS4_8MMA_AtomIJNS4_4SM904GMMA6SPARSE27GMMA_64x128x32_F32F16F16_SSILNS1C_5MajorE0ELS1F_0ELNS1C_7ScaleInE1ELS1G_1ELNS1C_9SparseSelE0EEEEEENSJ_INS5_IJSC_SB_SB_EEENS5_IJSB_NSA_ILi0EEES1L_EEEEENS5_IJNS4_10UnderscoreES1O_S1O_EEEEENS4_23SM90_TMA_LOAD_MULTICASTENS4_14ComposedLayoutINS4_7SwizzleILi3ELi4ELi3EEENS4_25smem_sparse_ptr_flag_bitsILi2ELi16EEENSJ_INS5_IJNS5_IJSB_SP_EEENS5_IJSC_NSA_ILi64EEEEEEEEENS5_IJNS5_IJS1L_SG_EEESM_EEEEEEEvNS4_8identityENS4_13SM90_TMA_LOADENS1S_IS1U_NS4_18smem_ptr_flag_bitsILi16EEENSJ_INS5_IJSP_S1Y_EEENS5_IJS1Y_SB_EEEEEEEvS25_EENS_8epilogue10collective6detail29Sm90TmaWarpSpecializedAdapterINS2F_15DefaultEpilogueIfNS5_IJSB_llEEES2J_NS2E_6thread17LinearCombinationIfLi1EffLNS2K_9ScaleType4KindE0ELNS_15FloatRoundStyleE2EfEENS1_15EpilogueDefaultEEEEEvvEEEEvNT_6ParamsE:
[----:B------:R-:W-:Y:S01]  /*0000*/  LDC R1, c[0x0][0x28] ;  /* 0x00000a00ff017b82 */ /* 0x000fe20000000800 */
[----:B------:R-:W0:Y:S01]  /*0010*/  S2R R19, SR_TID.X ;  /* 0x0000000000137919 */ /* 0x000e220000002100 */
[----:B------:R-:W-:Y:S01]  /*0020*/  ELECT P0, URZ, PT ;  /* 0x00000000003f782f */ /* 0x000fe20003800000 */
[----:B------:R-:W-:Y:S01]  /*0030*/  BSSY B0, `(.L_x_246) ;  /* 0x0000012000007945 */ /* 0x000fe20003800000 */
[--C-:B0-----:R-:W-:Y:S02]  /*0040*/  SHF.R.U32.HI R0, RZ, 0x5, R19.reuse ;  /* 0x00000005ff007819 */ /* 0x101fe40000011613 */
[----:B------:R-:W-:-:S03]  /*0050*/  SHF.R.U32.HI R10, RZ, 0x7, R19 ;  /* 0x00000007ff0a7819 */ /* 0x000fc60000011613 */
[----:B------:R-:W0:Y:S04]  /*0060*/  SHFL.IDX PT, R5, R0, RZ, 0x1f ;  /* 0x00001fff00057589 */ /* 0x000e2800000e0000 */
[----:B------:R1:W2:Y:S01]  /*0070*/  SHFL.IDX PT, R2, R10, RZ, 0x1f ;  /* 0x00001fff0a027589 */ /* 0x0002a200000e0000 */
[----:B0-----:R-:W-:-:S13]  /*0080*/  ISETP.NE.OR P0, PT, R5, RZ, !P0 ;  /* 0x000000ff0500720c */ /* 0x001fda0004705670 */
[----:B-12---:R-:W-:Y:S05]  /*0090*/  @P0 BRA `(.L_x_247) ;  /* 0x00000000002c0947 */ /* 0x006fea0003800000 */
[----:B------:R-:W-:Y:S02]  /*00a0*/  ULDC.64 UR4, c[0x0][0x198] ;  /* 0x0000660000047ab9 */ /* 0x000fe40000000a00 */
[----:B------:R-:W-:Y:S02]  /*00b0*/  UIADD3 UR6, UP0, UR4, 0xf0, URZ ;  /* 0x000000f004067890 */ /* 0x000fe4000ff1e03f */
[----:B------:R-:W-:Y:S02]  /*00c0*/  UIADD3 UR8, UP1, UR4, 0x1f0, URZ ;  /* 0x000001f004087890 */ /* 0x000fe4000ff3e03f */
[----:B------:R-:W-:Y:S02]  /*00d0*/  UIADD3 UR4, UP2, UR4, 0x2f0, URZ ;  /* 0x000002f004047890 */ /* 0x000fe4000ff5e03f */
[----:B------:R-:W-:Y:S02]  /*00e0*/  UIADD3.X UR7, URZ, UR5, URZ, UP0, !UPT ;  /* 0x000000053f077290 */ /* 0x000fe400087fe43f */
[----:B------:R-:W-:-:S02]  /*00f0*/  UIADD3.X UR9, URZ, UR5, URZ, UP1, !UPT ;  /* 0x000000053f097290 */ /* 0x000fc40008ffe43f */
[----:B------:R-:W-:-:S05]  /*0100*/  UIADD3.X UR5, URZ, UR5, URZ, UP2, !UPT ;  /* 0x000000053f057290 */ /* 0x000fca00097fe43f */
[----:B------:R0:W-:Y:S02]  /*0110*/  UTMACCTL.PF [UR6] ;  /* 0x00000000060079b9 */ /* 0x0001e40008040000 */
[----:B------:R0:W-:Y:S02]  /*0120*/  UTMACCTL.PF [UR8] ;  /* 0x00000000080079b9 */ /* 0x0001e40008040000 */
[----:B------:R0:W-:Y:S02]  /*0130*/  UTMACCTL.PF [UR4] ;  /* 0x00000000040079b9 */ /* 0x0001e40008040000 */
[----:B0-----:R-:W-:Y:S01]  /*0140*/  NOP ;  /* 0x0000000000007918 */ /* 0x001fe20000000000 */
.L_x_247:
[----:B------:R-:W-:Y:S05]  /*0150*/  BSYNC B0 ;  /* 0x0000000000007941 */ /* 0x000fea0003800000 */
.L_x_246:
        /* <DEDUP_REMOVED lines=24> */
[----:B------:R-:W-:Y:S01]  /*02e0*/  NOP ;  /* 0x0000000000007918 */ /* 0x000fe20000000000 */
.L_x_248:
[----:B------:R-:W5:Y:S01]  /*02f0*/  SHFL.IDX PT, R0, R0, RZ, 0x1f ;  /* 0x00001fff00007589 */ /* 0x000f6200000e0000 */
[----:B------:R-:W-:Y:S01]  /*0300*/  SHF.R.S32.HI R4, RZ, 0x1f, R19 ;  /* 0x0000001fff047819 */ /* 0x000fe20000011413 */
[----:B0-----:R-:W0:Y:S01]  /*0310*/  S2UR UR8, SR_CTAID.X ;  /* 0x00000000000879c3 */ /* 0x001e220000002500 */
[----:B------:R-:W-:Y:S01]  /*0320*/  ELECT P0, URZ, PT ;  /* 0x00000000003f782f */ /* 0x000fe20003800000 */
[----:B------:R-:W1:Y:S01]  /*0330*/  S2R R6, SR_CTAID.Y ;  /* 0x0000000000067919 */ /* 0x000e620000002600 */
[----:B------:R-:W-:Y:S01]  /*0340*/  LEA.HI R4, R4, R19, RZ, 0x7 ;  /* 0x0000001304047211 */ /* 0x000fe200078f38ff */
[----:B------:R-:W-:Y:S01]  /*0350*/  ULDC UR4, c[0x0][0x154] ;  /* 0x0000550000047ab9 */ /* 0x000fe20000000800 */
[----:B------:R-:W-:Y:S01]  /*0360*/  SHF.R.S32.HI R8, RZ, 0x1f, R3 ;  /* 0x0000001fff087819 */ /* 0x000fe20000011403 */
[----:B------:R-:W-:Y:S01]  /*0370*/  VIADD R16, R2, 0xffffffff ;  /* 0xffffffff02107836 */ /* 0x000fe20000000000 */
[----:B------:R-:W-:Y:S01]  /*0380*/  LOP3.LUT R4, R4, 0xffffff80, RZ, 0xc0, !PT ;  /* 0xffffff8004047812 */ /* 0x000fe200078ec0ff */
[----:B------:R-:W2:Y:S01]  /*0390*/  LDC R15, c[0x0][0x140] ;  /* 0x00005000ff0f7b82 */ /* 0x000ea20000000800 */
[----:B------:R-:W-:Y:S01]  /*03a0*/  LEA.HI R8, R8, R3, RZ, 0x2 ;  /* 0x0000000308087211 */ /* 0x000fe200078f10ff */
[----:B------:R-:W-:Y:S01]  /*03b0*/  NOP ;  /* 0x0000000000007918 */ /* 0x000fe20000000000 */
[----:B------:R-:W-:Y:S01]  /*03c0*/  NOP ;  /* 0x0000000000007918 */ /* 0x000fe20000000000 */
[----:B------:R-:W-:Y:S01]  /*03d0*/  IMAD.IADD R4, R19, 0x1, -R4 ;  /* 0x0000000113047824 */ /* 0x000fe200078e0a04 */
[----:B------:R-:W-:-:S02]  /*03e0*/  LOP3.LUT R8, R8, 0x3ffffffc, RZ, 0xc0, !PT ;  /* 0x3ffffffc08087812 */ /* 0x000fc400078ec0ff */
[----:B------:R-:W-:Y:S01]  /*03f0*/  ISETP.GE.U32.AND P5, PT, R16, 0x2, PT ;  /* 0x000000021000780c */ /* 0x000fe20003fa6070 */
[----:B------:R-:W3:Y:S01]  /*0400*/  LDC R13, c[0x0][0x144] ;  /* 0x00005100ff0d7b82 */ /* 0x000ee20000000800 */
[----:B------:R-:W-:Y:S01]  /*0410*/  SHF.R.S32.HI R9, RZ, 0x1f, R4 ;  /* 0x0000001fff097819 */ /* 0x000fe20000011404 */
[----:B------:R-:W-:Y:S01]  /*0420*/  IMAD.IADD R8, R3, 0x1, -R8 ;  /* 0x0000000103087824 */ /* 0x000fe200078e0a08 */
[----:B------:R-:W-:Y:S02]  /*0430*/  LOP3.LUT P2, RZ, R4, 0x7, RZ, 0xc0, !PT ;  /* 0x0000000704ff7812 */ /* 0x000fe4000784c0ff */
[----:B------:R-:W-:Y:S02]  /*0440*/  LEA.HI R9, R9, R4, RZ, 0x3 ;  /* 0x0000000409097211 */ /* 0x000fe400078f18ff */
[----:B-----5:R-:W-:Y:S02]  /*0450*/  ISETP.NE.OR P0, PT, R0, RZ, !P0 ;  /* 0x000000ff0000720c */ /* 0x020fe40004705670 */
[----:B------:R-:W-:-:S02]  /*0460*/  SHF.R.S32.HI R0, RZ, 0x3, R9 ;  /* 0x00000003ff007819 */ /* 0x000fc40000011409 */
[----:B------:R-:W-:Y:S02]  /*0470*/  SHF.R.S32.HI R9, RZ, 0x1f, R9 ;  /* 0x0000001fff097819 */ /* 0x000fe40000011409 */
[----:B0-----:R-:W-:Y:S02]  /*0480*/  I2FP.F32.U32 R3, UR8 ;  /* 0x0000000800037c45 */ /* 0x001fe40008201000 */
[----:B------:R-:W-:Y:S02]  /*0490*/  LEA.HI R9, R9, R0, RZ, 0x2 ;  /* 0x0000000009097211 */ /* 0x000fe400078f10ff */
[----:B--2---:R-:W-:Y:S02]  /*04a0*/  ISETP.EQ.U32.AND P3, PT, R15, 0x1, PT ;  /* 0x000000010f00780c */ /* 0x004fe40003f62070 */
[----:B-1----:R-:W-:Y:S01]  /*04b0*/  I2FP.F32.U32 R11, R6 ;  /* 0x00000006000b7245 */ /* 0x002fe20000201000 */
[----:B------:R-:W-:Y:S01]  /*04c0*/  VOTEU.ALL UP0, P0 ;  /* 0x00000000003f7886 */ /* 0x000fe20000000000 */
[----:B------:R-:W-:Y:S01]  /*04d0*/  LOP3.LUT R9, R9, 0xfffffffc, RZ, 0xc0, !PT ;  /* 0xfffffffc09097812 */ /* 0x000fe200078ec0ff */
[----:B------:R-:W-:Y:S01]  /*04e0*/  VOTEU.ALL UP1, P0 ;  /* 0x00000000003f7886 */ /* 0x000fe20000020000 */
[----:B------:R-:W-:Y:S01]  /*04f0*/  LOP3.LUT R18, R19, 0xff, RZ, 0xc0, !PT ;  /* 0x000000ff13127812 */ /* 0x000fe200078ec0ff */
[----:B------:R-:W-:Y:S01]  /*0500*/  FMUL R14, R11, UR4 ;  /* 0x000000040b0e7c20 */ /* 0x000fe20008400000 */
[----:B------:R-:W0:Y:S01]  /*0510*/  @!UP0 S2UR UR7, SR_CgaCtaId ;  /* 0x00000000000789c3 */ /* 0x000e220000008800 */
[----:B------:R-:W-:Y:S01]  /*0520*/  ULDC UR4, c[0x0][0x150] ;  /* 0x0000540000047ab9 */ /* 0x000fe20000000800 */
[----:B------:R-:W-:Y:S01]  /*0530*/  IMAD.IADD R9, R0, 0x1, -R9 ;  /* 0x0000000100097824 */ /* 0x000fe200078e0a09 */
[----:B------:R-:W-:Y:S01]  /*0540*/  SHF.R.S32.HI R0, RZ, 0x1f, R5 ;  /* 0x0000001fff007819 */ /* 0x000fe20000011405 */
[----:B------:R-:W-:Y:S01]  /*0550*/  FMUL R12, R3, UR4 ;  /* 0x00000004030c7c20 */ /* 0x000fe20008400000 */
[----:B------:R-:W1:Y:S01]  /*0560*/  F2I.U32.TRUNC.NTZ R14, R14 ;  /* 0x0000000e000e7305 */ /* 0x000e62000020f000 */
[----:B------:R-:W-:Y:S01]  /*0570*/  IMAD R8, R8, 0x4, R9 ;  /* 0x0000000408087824 */ /* 0x000fe200078e0209 */
[----:B------:R-:W-:Y:S01]  /*0580*/  LEA.HI R0, R0, R5, RZ, 0x2 ;  /* 0x0000000500007211 */ /* 0x000fe200078f10ff */
[----:B------:R-:W2:Y:S01]  /*0590*/  LDC R11, c[0x0][0x148] ;  /* 0x00005200ff0b7b82 */ /* 0x000ea20000000800 */
[----:B------:R-:W-:Y:S01]  /*05a0*/  UMOV UR4, 0x20 ;  /* 0x0000002000047882 */ /* 0x000fe20000000000 */
[----:B------:R-:W-:Y:S01]  /*05b0*/  IMAD.SHL.U32 R3, R8, 0x4, RZ ;  /* 0x0000000408037824 */ /* 0x000fe200078e00ff */
[----:B------:R-:W-:Y:S01]  /*05c0*/  LOP3.LUT R0, R0, 0xfffffffc, RZ, 0xc0, !PT ;  /* 0xfffffffc00007812 */ /* 0x000fe200078ec0ff */
[----:B------:R-:W-:Y:S01]  /*05d0*/  @!UP0 UMOV UR6, 0x400 ;  /* 0x0000040000068882 */ /* 0x000fe20000000000 */
[----:B------:R-:W5:Y:S01]  /*05e0*/  F2I.U32.TRUNC.NTZ R12, R12 ;  /* 0x0000000c000c7305 */ /* 0x000f62000020f000 */
[----:B------:R-:W-:-:S04]  /*05f0*/  @!UP0 UIADD3 UR4, -UR4, 0x100000, URZ ;  /* 0x0010000004048890 */ /* 0x000fc8000fffe13f */
[----:B------:R-:W-:Y:S02]  /*0600*/  @!UP0 USHF.L.U32 UR5, UR4, 0xb, URZ ;  /* 0x0000000b04058899 */ /* 0x000fe4000800063f */
[----:B------:R-:W-:Y:S01]  /*0610*/  @!UP0 USHF.L.U32 UR4, UR4, 0x1, URZ ;  /* 0x0000000104048899 */ /* 0x000fe2000800063f */
[----:B------:R-:W-:Y:S01]  /*0620*/  LOP3.LUT R4, R8, 0xc, R3, 0x78, !PT ;  /* 0x0000000c08047812 */ /* 0x000fe200078e7803 */
[----:B------:R-:W-:Y:S01]  /*0630*/  IMAD.IADD R5, R5, 0x1, -R0 ;  /* 0x0000000105057824 */ /* 0x000fe200078e0a00 */
[----:B------:R-:W-:Y:S01]  /*0640*/  LOP3.LUT R8, R19, 0x7f, RZ, 0xc0, !PT ;  /* 0x0000007f13087812 */ /* 0x000fe200078ec0ff */
[----:B-1----:R-:W-:-:S03]  /*0650*/  IMAD.MOV R22, RZ, RZ, -R14 ;  /* 0x000000ffff167224 */ /* 0x002fc600078e0a0e */
[----:B------:R-:W-:Y:S01]  /*0660*/  ISETP.NE.AND P1, PT, R5, 0x3, PT ;  /* 0x000000030500780c */ /* 0x000fe20003f25270 */
[----:B0-----:R-:W-:-:S03]  /*0670*/  @!UP0 ULEA UR6, UR7, UR6, 0x18 ;  /* 0x0000000607068291 */ /* 0x001fc6000f8ec03f */
[----:B------:R-:W-:Y:S01]  /*0680*/  ISETP.EQ.OR P1, PT, R5, RZ, !P1 ;  /* 0x000000ff0500720c */ /* 0x000fe20004f22670 */
[----:B------:R-:W-:Y:S01]  /*0690*/  VOTEU.ALL UP0, P0 ;  /* 0x00000000003f7886 */ /* 0x000fe20000000000 */
[----:B------:R-:W-:Y:S01]  /*06a0*/  ISETP.LT.U32.AND P0, PT, R4, 0x2, !P2 ;  /* 0x000000020400780c */ /* 0x000fe20005701070 */
[----:B-----5:R-:W-:Y:S01]  /*06b0*/  IMAD.MOV R12, RZ, RZ, -R12 ;  /* 0x000000ffff0c7224 */ /* 0x020fe200078e0a0c */
[C---:B------:R-:W-:Y:S02]  /*06c0*/  ISETP.EQ.AND P1, PT, R2.reuse, RZ, P1 ;  /* 0x000000ff0200720c */ /* 0x040fe40000f22270 */
[----:B------:R-:W-:Y:S01]  /*06d0*/  ISETP.NE.AND P2, PT, R2, RZ, PT ;  /* 0x000000ff0200720c */ /* 0x000fe20003f45270 */
[----:B--2---:R-:W-:Y:S01]  /*06e0*/  IMAD R3, R11, R22, R6 ;  /* 0x000000160b037224 */ /* 0x004fe200078e0206 */
[----:B------:R-:W-:Y:S01]  /*06f0*/  SEL R0, RZ, 0x1, !P1 ;  /* 0x00000001ff007807 */ /* 0x000fe20004800000 */
[----:B---3--:R-:W-:Y:S01]  /*0700*/  IMAD R9, R13, R12, UR8 ;  /* 0x000000080d097e24 */ /* 0x008fe2000f8e020c */
[----:B------:R-:W0:Y:S02]  /*0710*/  FENCE.VIEW.ASYNC.S ;  /* 0x00000000000073c6 */ /* 0x000e240000000000 */
[----:B0-----:R0:W1:Y:S01]  /*0720*/  @!UP0 SYNCS.EXCH.64 URZ, [UR6+0x50], UR4 ;  /* 0x00005004063f85b2 */ /* 0x0010620008000100 */
[----:B------:R-:W-:-:S02]  /*0730*/  ISETP.NE.AND P4, PT, R3, R4, PT ;  /* 0x000000040300720c */ /* 0x000fc40003f85270 */
[----:B------:R-:W-:Y:S02]  /*0740*/  SEL R0, R0, 0x2, P5 ;  /* 0x0000000200007807 */ /* 0x000fe40002800000 */
[----:B------:R-:W-:-:S04]  /*0750*/  ISETP.EQ.OR P4, PT, R9, RZ, !P4 ;  /* 0x000000ff0900720c */ /* 0x000fc80006782670 */
[----:B------:R-:W-:Y:S01]  /*0760*/  PLOP3.LUT P0, PT, P0, P4, PT, 0x80, 0x0 ;  /* 0x000000000000781c */ /* 0x000fe20000709070 */
[----:B------:R0:W2:Y:S01]  /*0770*/  @!UP1 SYNCS.EXCH.64 URZ, [UR6+0x58], UR4 ;  /* 0x00005804063f95b2 */ /* 0x0000a20008000100 */
[----:B------:R-:W-:Y:S01]  /*0780*/  NOP ;  /* 0x0000000000007918 */ /* 0x000fe20000000000 */
[----:B------:R-:W-:Y:S10]  /*0790*/  @!P3 BRA `(.L_x_249) ;  /* 0x000000000008b947 */ /* 0x000ff40003800000 */
[----:B-12-4-:R-:W-:Y:S01]  /*07a0*/  UCGABAR_ARV ;  /* 0x00000000000079c7 */ /* 0x016fe20008000000 */
[----:B------:R-:W-:Y:S05]  /*07b0*/  BRA `(.L_x_250) ;  /* 0x0000000000047947 */ /* 0x000fea0003800000 */
.L_x_249:
[----:B-12-4-:R-:W-:Y:S01]  /*07c0*/  NOP ;  /* 0x0000000000007918 */ /* 0x016fe20000000000 */
.L_x_250:
[----:B------:R-:W1:Y:S01]  /*07d0*/  LDC R2, c[0x0][0x75c] ;  /* 0x0001d700ff027b82 */ /* 0x000e620000000800 */
[----:B------:R-:W-:Y:S01]  /*07e0*/  IMAD.MOV.U32 R3, RZ, RZ, RZ ;  /* 0x000000ffff037224 */ /* 0x000fe200078e00ff */
[----:B-1----:R-:W-:Y:S01]  /*07f0*/  ISETP.NE.AND P4, PT, R2, 0x1, PT ;  /* 0x000000010200780c */ /* 0x002fe20003f85270 */
[----:B------:R-:W-:-:S12]  /*0800*/  IMAD.U32 R2, RZ, RZ, UR8 ;  /* 0x00000008ff027e24 */ /* 0x000fd8000f8e00ff */
        /* <DEDUP_REMOVED lines=12> */
[----:B--2---:R-:W-:-:S04]  /*08d0*/  @!P4 IMAD.WIDE.U32 R12, R6, R13, R2 ;  /* 0x0000000d060cc225 */ /* 0x004fc800078e0002 */
[----:B------:R-:W-:Y:S02]  /*08e0*/  @P4 IMAD.MOV.U32 R2, RZ, RZ, R14 ;  /* 0x000000ffff024224 */ /* 0x000fe400078e000e */
[----:B------:R-:W-:Y:S02]  /*08f0*/  @P4 IMAD.IADD R3, R15, 0x1, R17 ;  /* 0x000000010f034824 */ /* 0x000fe400078e0211 */
[----:B------:R-:W-:Y:S02]  /*0900*/  @!P4 IMAD.MOV.U32 R2, RZ, RZ, R12 ;  /* 0x000000ffff02c224 */ /* 0x000fe400078e000c */
[----:B------:R-:W-:Y:S01]  /*0910*/  @!P4 IMAD.MOV.U32 R3, RZ, RZ, R13 ;  /* 0x000000ffff03c224 */ /* 0x000fe200078e000d */
[----:B------:R-:W-:Y:S06]  /*0920*/  @!P3 BRA `(.L_x_251) ;  /* 0x00000000000cb947 */ /* 0x000fec0003800000 */
[----:B------:R-:W-:Y:S01]  /*0930*/  UCGABAR_WAIT ;  /* 0x0000000000007dc7 */ /* 0x000fe20008000000 */
[----:B------:R-:W-:Y:S01]  /*0940*/  CCTL.IVALL ;  /* 0x00000000ff00798f */ /* 0x000fe20002000000 */
[----:B------:R-:W-:Y:S05]  /*0950*/  BRA `(.L_x_252) ;  /* 0x0000000000047947 */ /* 0x000fea0003800000 */
.L_x_251:
[----:B------:R-:W-:Y:S06]  /*0960*/  BAR.SYNC.DEFER_BLOCKING 0x0 ;  /* 0x0000000000007b1d */ /* 0x000fec0000010000 */
.L_x_252:
        /* <DEDUP_REMOVED lines=29> */
.L_x_255:
[----:B------:R-:W0:Y:S01]  /*0b40*/  LDC.64 R30, c[0x0][0x740] ;  /* 0x0001d000ff1e7b82 */ /* 0x000e220000000a00 */
[--C-:B------:R-:W-:Y:S01]  /*0b50*/  SHF.R.U64 R29, R12, R20, R13.reuse ;  /* 0x000000140c1d7219 */ /* 0x100fe2000000120d */
[----:B------:R-:W-:Y:S01]  /*0b60*/  IMAD R22, R11, R22, R6 ;  /* 0x000000160b167224 */ /* 0x000fe200078e0206 */
[----:B------:R-:W-:Y:S01]  /*0b70*/  SHF.R.U32.HI R5, RZ, R20, R13 ;  /* 0x00000014ff057219 */ /* 0x000fe2000001160d */
[----:B------:R-:W-:Y:S01]  /*0b80*/  IMAD.MOV.U32 R25, RZ, RZ, 0x1 ;  /* 0x00000001ff197424 */ /* 0x000fe200078e00ff */
        /* <DEDUP_REMOVED lines=17> */
[----:B------:R-:W-:-:S05]  /*0ca0*/  SHF.R.U32.HI R7, RZ, R20, R7 ;  /* 0x00000014ff077219 */ /* 0x000fca0000011607 */
        /* <DEDUP_REMOVED lines=18> */
.L_x_256:
[----:B-1----:R-:W-:Y:S02]  /*0dd0*/  SHF.R.U64 R7, R6, R21, R7 ;  /* 0x0000001506077219 */ /* 0x002fe40000001207 */
[----:B------:R-:W-:Y:S01]  /*0de0*/  LOP3.LUT R6, R24, R11, RZ, 0xc0, !PT ;  /* 0x0000000b18067212 */ /* 0x000fe200078ec0ff */
[----:B0-----:R-:W-:Y:S01]  /*0df0*/  VIADD R11, R26, 0xffffffff ;  /* 0xffffffff1a0b7836 */ /* 0x001fe20000000000 */
[----:B------:R-:W-:Y:S01]  /*0e00*/  SHF.L.U32 R5, R25, R28, RZ ;  /* 0x0000001c19057219 */ /* 0x000fe200000006ff */
[----:B------:R-:W-:Y:S01]  /*0e10*/  IMAD.MOV R12, RZ, RZ, -R7 ;  /* 0x000000ffff0c7224 */ /* 0x000fe200078e0a07 */
[----:B------:R-:W-:Y:S02]  /*0e20*/  SEL R9, R9, R22, !P4 ;  /* 0x0000001609097207 */ /* 0x000fe40006000000 */
[----:B------:R-:W-:Y:S01]  /*0e30*/  LOP3.LUT R11, R16, R11, RZ, 0xc0, !PT ;  /* 0x0000000b100b7212 */ /* 0x000fe200078ec0ff */
[----:B------:R-:W-:Y:S02]  /*0e40*/  IMAD R6, R5, R7, R6 ;  /* 0x0000000705067224 */ /* 0x000fe400078e0206 */
[----:B--2---:R-:W-:-:S02]  /*0e50*/  IMAD R5, R12, R23, R20 ;  /* 0x000000170c057224 */ /* 0x004fc400078e0214 */
[----:B---3--:R-:W-:Y:S02]  /*0e60*/  IMAD R9, R6, R27, R9 ;  /* 0x0000001b06097224 */ /* 0x008fe400078e0209 */
[----:B------:R-:W-:Y:S02]  /*0e70*/  IMAD R20, R5, R26, R11 ;  /* 0x0000001a05147224 */ /* 0x000fe400078e020b */
[----:B------:R-:W-:Y:S02]  /*0e80*/  IMAD.MOV.U32 R12, RZ, RZ, 0x1 ;  /* 0x00000001ff0c7424 */ /* 0x000fe400078e00ff */
[----:B------:R-:W-:Y:S01]  /*0e90*/  IMAD.MOV.U32 R23, RZ, RZ, R29 ;  /* 0x000000ffff177224 */ /* 0x000fe200078e001d */
[----:B------:R-:W-:Y:S02]  /*0ea0*/  SEL R21, R20, R9, !P4 ;  /* 0x0000000914157207 */ /* 0x000fe40006000000 */
[----:B------:R-:W-:-:S07]  /*0eb0*/  SEL R20, R9, R20, !P4 ;  /* 0x0000001409147207 */ /* 0x000fce0006000000 */
.L_x_254:
        /* <DEDUP_REMOVED lines=16> */
.L_x_257:
[----:B------:R-:W-:Y:S02]  /*0fc0*/  ULDC.64 UR6, c[0x0][0x688] ;  /* 0x0001a20000067ab9 */ /* 0x000fe40000000a00 */
[----:B------:R-:W-:-:S04]  /*0fd0*/  ISETP.NE.U32.AND P1, PT, RZ, UR6, PT ;  /* 0x00000006ff007c0c */ /* 0x000fc8000bf25070 */
[----:B------:R-:W-:-:S13]  /*0fe0*/  ISETP.NE.AND.EX P1, PT, RZ, UR7, PT, P1 ;  /* 0x00000007ff007c0c */ /* 0x000fda000bf25310 */
[----:B------:R-:W-:Y:S05]  /*0ff0*/  @!P1 BRA `(.L_x_259) ;  /* 0x00000000000c9947 */ /* 0x000fea0003800000 */
[----:B------:R-:W0:Y:S02]  /*1000*/  LDC.64 R6, c[0x0][0x688] ;  /* 0x0001a200ff067b82 */ /* 0x000e240000000a00 */
[----:B0-----:R1:W5:Y:S01]  /*1010*/  LDG.E R5, desc[UR18][R6.64] ;  /* 0x0000001206057981 */ /* 0x001362000c1e1900 */
[----:B------:R-:W-:Y:S05]  /*1020*/  BRA `(.L_x_258) ;  /* 0x0000000000047947 */ /* 0x000fea0003800000 */
.L_x_259:
[----:B------:R-:W2:Y:S02]  /*1030*/  LDC R5, c[0x0][0x680] ;  /* 0x0001a000ff057b82 */ /* 0x000ea40000000800 */
.L_x_258:
[----:B------:R-:W-:Y:S02]  /*1040*/  ULDC.64 UR6, c[0x0][0x6a0] ;  /* 0x0001a80000067ab9 */ /* 0x000fe40000000a00 */
[----:B------:R-:W-:-:S04]  /*1050*/  ISETP.NE.U32.AND P1, PT, RZ, UR6, PT ;  /* 0x00000006ff007c0c */ /* 0x000fc8000bf25070 */
[----:B------:R-:W-:-:S13]  /*1060*/  ISETP.NE.AND.EX P1, PT, RZ, UR7, PT, P1 ;  /* 0x00000007ff007c0c */ /* 0x000fda000bf25310 */
[----:B------:R-:W-:Y:S05]  /*1070*/  @!P1 BRA `(.L_x_260) ;  /* 0x00000000001c9947 */ /* 0x000fea0003800000 */
[----:B01----:R-:W0:Y:S02]  /*1080*/  LDC.64 R6, c[0x0][0x6a0] ;  /* 0x0001a800ff067b82 */ /* 0x003e240000000a00 */
[----:B0-----:R-:W3:Y:S02]  /*1090*/  LDG.E.64 R6, desc[UR18][R6.64] ;  /* 0x0000001206067981 */ /* 0x001ee4000c1e1b00 */
[----:B---3--:R-:W-:-:S04]  /*10a0*/  ISETP.NE.U32.AND P1, PT, R6, RZ, PT ;  /* 0x000000ff0600720c */ /* 0x008fc80003f25070 */
[----:B------:R-:W-:-:S13]  /*10b0*/  ISETP.NE.AND.EX P1, PT, R7, RZ, PT, P1 ;  /* 0x000000ff0700720c */ /* 0x000fda0003f25310 */
[----:B------:R-:W-:Y:S05]  /*10c0*/  @!P1 BRA `(.L_x_260) ;  /* 0x0000000000089947 */ /* 0x000fea0003800000 */
[----:B------:R0:W5:Y:S01]  /*10d0*/  LD.E R6, desc[UR18][R6.64] ;  /* 0x0000001206067980 */ /* 0x000162000c101900 */
[----:B------:R-:W-:Y:S05]  /*10e0*/  BRA `(.L_x_261) ;  /* 0x0000000000207947 */ /* 0x000fea0003800000 */
.L_x_260:
[----:B------:R-:W-:Y:S02]  /*10f0*/  ULDC.64 UR6, c[0x0][0x690] ;  /* 0x0001a40000067ab9 */ /* 0x000fe40000000a00 */
[----:B------:R-:W-:-:S04]  /*1100*/  ISETP.NE.U32.AND P1, PT, RZ, UR6, PT ;  /* 0x00000006ff007c0c */ /* 0x000fc8000bf25070 */
[----:B------:R-:W-:-:S13]  /*1110*/  ISETP.NE.AND.EX P1, PT, RZ, UR7, PT, P1 ;  /* 0x00000007ff007c0c */ /* 0x000fda000bf25310 */
[----:B------:R-:W-:Y:S05]  /*1120*/  @!P1 BRA `(.L_x_262) ;  /* 0x00000000000c9947 */ /* 0x000fea0003800000 */
[----:B01----:R-:W0:Y:S02]  /*1130*/  LDC.64 R6, c[0x0][0x690] ;  /* 0x0001a400ff067b82 */ /* 0x003e240000000a00 */
[----:B0-----:R1:W5:Y:S01]  /*1140*/  LDG.E R6, desc[UR18][R6.64] ;  /* 0x0000001206067981 */ /* 0x001362000c1e1900 */
[----:B------:R-:W-:Y:S05]  /*1150*/  BRA `(.L_x_261) ;  /* 0x0000000000047947 */ /* 0x000fea0003800000 */
.L_x_262:
[----:B01----:R-:W3:Y:S02]  /*1160*/  LDC R6, c[0x0][0x684] ;  /* 0x0001a100ff067b82 */ /* 0x003ee40000000800 */
.L_x_261:
[----:B------:R-:W-:-:S13]  /*1170*/  LOP3.LUT P1, RZ, R12, 0xff, RZ, 0xc0, !PT ;  /* 0x000000ff0cff7812 */ /* 0x000fda000782c0ff */
[----:B------:R-:W-:Y:S05]  /*1180*/  @!P1 EXIT ;  /* 0x000000000000994d */ /* 0x000fea0003800000 */
[----:B------:R-:W4:Y:S01]  /*1190*/  LDC.64 R16, c[0x0][0x288] ;  /* 0x0000a200ff107b82 */ /* 0x000f220000000a00 */
[----:B------:R-:W-:Y:S01]  /*11a0*/  SHF.R.U32.HI R11, RZ, 0x5, R8 ;  /* 0x00000005ff0b7819 */ /* 0x000fe20000011608 */
[----:B------:R-:W-:Y:S01]  /*11b0*/  IMAD.SHL.U32 R9, R18, 0x40, RZ ;  /* 0x0000004012097824 */ /* 0x000fe200078e00ff */
[----:B01----:R-:W-:Y:S01]  /*11c0*/  SHF.R.U32.HI R7, RZ, 0x2, R19 ;  /* 0x00000002ff077819 */ /* 0x003fe20000011613 */
[C---:B------:R-:W-:Y:S01]  /*11d0*/  IMAD.SHL.U32 R14, R10.reuse, 0x40, RZ ;  /* 0x000000400a0e7824 */ /* 0x040fe200078e00ff */
[----:B------:R-:W-:Y:S01]  /*11e0*/  ULDC.64 UR6, c[0x0][0x6b0] ;  /* 0x0001ac0000067ab9 */ /* 0x000fe20000000a00 */
[----:B------:R-:W-:Y:S01]  /*11f0*/  IMAD.SHL.U32 R13, R11, 0x10, RZ ;  /* 0x000000100b0d7824 */ /* 0x000fe200078e00ff */
[----:B------:R-:W-:Y:S01]  /*1200*/  LOP3.LUT R8, R7, 0x7, RZ, 0xc0, !PT ;  /* 0x0000000707087812 */ /* 0x000fe200078ec0ff */
[----:B------:R-:W-:Y:S01]  /*1210*/  IMAD.SHL.U32 R7, R19, 0x400, RZ ;  /* 0x0000040013077824 */ /* 0x000fe200078e00ff */
[----:B------:R-:W-:Y:S01]  /*1220*/  LOP3.LUT R12, R9, 0x3800, RZ, 0xc0, !PT ;  /* 0x00003800090c7812 */ /* 0x000fe200078ec0ff */
[----:B------:R-:W0:Y:S01]  /*1230*/  LDC R22, c[0x0][0x758] ;  /* 0x0001d600ff167b82 */ /* 0x000e220000000800 */
[--C-:B------:R-:W-:Y:S01]  /*1240*/  LOP3.LUT R9, R13, 0xfffffff0, R8.reuse, 0xe2, !PT ;  /* 0xfffffff00d097812 */ /* 0x100fe200078ee208 */
[----:B------:R-:W-:Y:S01]  /*1250*/  IMAD R13, R11, -0x10, -R8 ;  /* 0xfffffff00b0d7824 */ /* 0x000fe200078e0a08 */
[----:B------:R-:W-:Y:S01]  /*1260*/  LOP3.LUT R8, R10, 0x1, RZ, 0xc0, !PT ;  /* 0x000000010a087812 */ /* 0x000fe200078ec0ff */
[----:B------:R-:W-:Y:S01]  /*1270*/  IMAD.SHL.U32 R10, R19, 0x20, RZ ;  /* 0x00000020130a7824 */ /* 0x000fe200078e00ff */
[----:B------:R-:W-:Y:S01]  /*1280*/  LOP3.LUT R7, R12, 0x400, R7, 0xf8, !PT ;  /* 0x000004000c077812 */ /* 0x000fe200078ef807 */
[----:B------:R-:W-:Y:S01]  /*1290*/  IMAD.MOV.U32 R25, RZ, RZ, -0x1 ;  /* 0xffffffffff197424 */ /* 0x000fe200078e00ff */
[----:B------:R-:W-:Y:S01]  /*12a0*/  ULDC.64 UR12, c[0x0][0x6c8] ;  /* 0x0001b200000c7ab9 */ /* 0x000fe20000000a00 */
[----:B------:R-:W1:Y:S01]  /*12b0*/  LDC R15, c[0x0][0x700] ;  /* 0x0001c000ff0f7b82 */ /* 0x000e620000000800 */
[----:B------:R-:W-:Y:S01]  /*12c0*/  LOP3.LUT R10, R7, 0x380, R10, 0xf8, !PT ;  /* 0x00000380070a7812 */ /* 0x000fe200078ef80a */
[----:B------:R-:W-:Y:S01]  /*12d0*/  IMAD R13, R8, -0x40, R13 ;  /* 0xffffffc0080d7824 */ /* 0x000fe200078e020d */
[----:B------:R-:W-:Y:S01]  /*12e0*/  LOP3.LUT R11, R9, 0x40, R14, 0xf8, !PT ;  /* 0x00000040090b7812 */ /* 0x000fe200078ef80e */
[----:B------:R-:W-:Y:S01]  /*12f0*/  USHF.L.U64.HI UR5, UR6, 0x5, UR7 ;  /* 0x0000000506057899 */ /* 0x000fe20008010207 */
[----:B------:R-:W-:Y:S01]  /*1300*/  LOP3.LUT R9, R19, 0x3, RZ, 0xc0, !PT ;  /* 0x0000000313097812 */ /* 0x000fe200078ec0ff */
[----:B----4-:R-:W-:Y:S01]  /*1310*/  VIADD R7, R17, 0x7f ;  /* 0x0000007f11077836 */ /* 0x010fe20000000000 */
[----:B------:R-:W-:Y:S01]  /*1320*/  USHF.L.U64.HI UR7, UR12, 0x5, UR13 ;  /* 0x000000050c077899 */ /* 0x000fe2000801020d */
[----:B------:R-:W-:Y:S01]  /*1330*/  IMAD.MOV.U32 R27, RZ, RZ, 0x1 ;  /* 0x00000001ff1b7424 */ /* 0x000fe200078e00ff */
[----:B------:R-:W-:Y:S01]  /*1340*/  USHF.L.U32 UR6, UR6, 0x5, URZ ;  /* 0x0000000506067899 */ /* 0x000fe2000800063f */
[----:B------:R-:W-:Y:S01]  /*1350*/  IMAD R9, R9, -0x2, R16 ;  /* 0xfffffffe09097824 */ /* 0x000fe200078e0210 */
[----:B------:R-:W-:Y:S01]  /*1360*/  SHF.R.S32.HI R8, RZ, 0x1f, R7 ;  /* 0x0000001fff087819 */ /* 0x000fe20000011407 */
[----:B------:R-:W-:Y:S01]  /*1370*/  USHF.L.U32 UR12, UR12, 0x5, URZ ;  /* 0x000000050c0c7899 */ /* 0x000fe2000800063f */
[----:B------:R-:W-:Y:S01]  /*1380*/  IMAD.SHL.U32 R19, R19, 0x2, RZ ;  /* 0x0000000213137824 */ /* 0x000fe200078e00ff */
[----:B------:R-:W-:Y:S01]  /*1390*/  ULDC UR8, c[0x0][0x284] ;  /* 0x0000a10000087ab9 */ /* 0x000fe20000000800 */
[----:B------:R-:W-:Y:S01]  /*13a0*/  LEA.HI R17, R8, R7, RZ, 0x7 ;  /* 0x0000000708117211 */ /* 0x000fe200078f38ff */
[----:B------:R-:W-:Y:S01]  /*13b0*/  UIADD3 UR24, UP0, UR6, 0x20, URZ ;  /* 0x0000002006187890 */ /* 0x000fe2000ff1e03f */
[-C--:B0-----:R-:W-:Y:S01]  /*13c0*/  SHF.L.U32 R14, R25, R22.reuse, RZ ;  /* 0x00000016190e7219 */ /* 0x081fe200000006ff */
[----:B------:R-:W-:Y:S01]  /*13d0*/  UIADD3 UR23, UP1, UR12, 0x20, URZ ;  /* 0x000000200c177890 */ /* 0x000fe2000ff3e03f */
[----:B------:R-:W-:Y:S01]  /*13e0*/  SHF.R.S32.HI R17, RZ, 0x7, R17 ;  /* 0x00000007ff117819 */ /* 0x000fe20000011411 */
[----:B------:R-:W-:Y:S01]  /*13f0*/  IMAD.MOV.U32 R16, RZ, RZ, RZ ;  /* 0x000000ffff107224 */ /* 0x000fe200078e00ff */
[----:B------:R-:W-:Y:S01]  /*1400*/  SHF.R.U32.HI R7, RZ, 0x7, R18 ;  /* 0x00000007ff077819 */ /* 0x000fe20000011612 */
[----:B------:R-:W-:Y:S01]  /*1410*/  IMAD.MOV.U32 R18, RZ, RZ, RZ ;  /* 0x000000ffff127224 */ /* 0x000fe200078e00ff */
[----:B------:R-:W-:Y:S01]  /*1420*/  VIMNMX R12, RZ, R17, PT ;  /* 0x00000011ff0c7248 */ /* 0x000fe20003fe0100 */
[----:B-1----:R-:W-:Y:S01]  /*1430*/  VIADD R15, R15, 0xffffffff ;  /* 0xffffffff0f0f7836 */ /* 0x002fe20000000000 */
[----:B------:R-:W-:Y:S01]  /*1440*/  SHF.L.U32 R8, R27, R22, RZ ;  /* 0x000000161b087219 */ /* 0x000fe200000006ff */
[----:B------:R-:W-:Y:S01]  /*1450*/  VIADD R13, R13, UR8 ;  /* 0x000000080d0d7c36 */ /* 0x000fe20008000000 */
[----:B------:R-:W-:Y:S01]  /*1460*/  LOP3.LUT R104, R0, 0x1, RZ, 0xfc, !PT ;  /* 0x0000000100687812 */ /* 0x000fe200078efcff */
[----:B------:R-:W-:Y:S01]  /*1470*/  IMAD.IADD R12, R17, 0x1, -R12 ;  /* 0x00000001110c7824 */ /* 0x000fe200078e0a0c */
[----:B------:R-:W-:Y:S01]  /*1480*/  LOP3.LUT R14, RZ, R14, RZ, 0x33, !PT ;  /* 0x0000000eff0e7212 */ /* 0x000fe200078e33ff */
[----:B------:R-:W-:-:S02]  /*1490*/  UIADD3.X UR22, URZ, UR5, URZ, UP0, !UPT ;  /* 0x000000053f167290 */ /* 0x000fc400087fe43f */
[----:B------:R-:W-:-:S12]  /*14a0*/  UIADD3.X UR21, URZ, UR7, URZ, UP1, !UPT ;  /* 0x000000073f157290 */ /* 0x000fd80008ffe43f */
.L_x_403:
[----:B------:R-:W0:Y:S01]  /*14b0*/  SHFL.IDX PT, R22, R7, RZ, 0x1f ;  /* 0x00001fff07167589 */ /* 0x000e2200000e0000 */
[----:B-1----:R-:W1:Y:S01]  /*14c0*/  S2UR UR11, SR_CgaCtaId ;  /* 0x00000000000b79c3 */ /* 0x002e620000008800 */
[----:B------:R-:W-:Y:S01]  /*14d0*/  ISETP.GE.AND P1, PT, R12, 0x1, PT ;  /* 0x000000010c00780c */ /* 0x000fe20003f26270 */
[----:B------:R-:W-:Y:S01]  /*14e0*/  UMOV UR10, 0x400 ;  /* 0x00000400000a7882 */ /* 0x000fe20000000000 */
[----:B------:R-:W-:Y:S02]  /*14f0*/  CS2R R86, SRZ ;  /* 0x0000000000567805 */ /* 0x000fe4000001ff00 */
[----:B------:R-:W-:Y:S02]  /*1500*/  CS2R R24, SRZ ;  /* 0x0000000000187805 */ /* 0x000fe4000001ff00 */
[----:B------:R-:W-:Y:S02]  /*1510*/  CS2R R26, SRZ ;  /* 0x00000000001a7805 */ /* 0x000fe4000001ff00 */
[----:B------:R-:W-:-:S02]  /*1520*/  CS2R R28, SRZ ;  /* 0x00000000001c7805 */ /* 0x000fc4000001ff00 */
[----:B------:R-:W-:Y:S02]  /*1530*/  CS2R R30, SRZ ;  /* 0x00000000001e7805 */ /* 0x000fe4000001ff00 */
[----:B------:R-:W-:Y:S02]  /*1540*/  CS2R R32, SRZ ;  /* 0x0000000000207805 */ /* 0x000fe4000001ff00 */
[----:B------:R-:W-:Y:S02]  /*1550*/  CS2R R34, SRZ ;  /* 0x0000000000227805 */ /* 0x000fe4000001ff00 */
[----:B------:R-:W-:Y:S02]  /*1560*/  CS2R R36, SRZ ;  /* 0x0000000000247805 */ /* 0x000fe4000001ff00 */
[----:B------:R-:W-:Y:S02]  /*1570*/  CS2R R38, SRZ ;  /* 0x0000000000267805 */ /* 0x000fe4000001ff00 */
[----:B------:R-:W-:-:S02]  /*1580*/  CS2R R40, SRZ ;  /* 0x0000000000287805 */ /* 0x000fc4000001ff00 */
[----:B-----5:R-:W-:Y:S02]  /*1590*/  CS2R R42, SRZ ;  /* 0x00000000002a7805 */ /* 0x020fe4000001ff00 */
[----:B------:R-:W-:Y:S02]  /*15a0*/  CS2R R44, SRZ ;  /* 0x00000000002c7805 */ /* 0x000fe4000001ff00 */
        /* <DEDUP_REMOVED lines=8> */
[----:B0-----:R-:W-:Y:S01]  /*1630*/  R2UR UR8, R22 ;  /* 0x00000000160872ca */ /* 0x001fe200000e0000 */
[----:B-1----:R-:W-:Y:S01]  /*1640*/  ULEA UR10, UR11, UR10, 0x18 ;  /* 0x0000000a0b0a7291 */ /* 0x002fe2000f8ec03f */
[----:B------:R-:W-:-:S02]  /*1650*/  CS2R R62, SRZ ;  /* 0x00000000003e7805 */ /* 0x000fc4000001ff00 */
[----:B------:R-:W-:Y:S02]  /*1660*/  CS2R R64, SRZ ;  /* 0x0000000000407805 */ /* 0x000fe4000001ff00 */
        /* <DEDUP_REMOVED lines=8> */
[----:B------:R-:W-:Y:S01]  /*16f0*/  CS2R R82, SRZ ;  /* 0x0000000000527805 */ /* 0x000fe2000001ff00 */
[----:B------:R-:W-:Y:S01]  /*1700*/  ULEA.HI UR9, UR8, UR8, URZ, 0x1 ;  /* 0x0000000808097291 */ /* 0x000fe2000f8f083f */
[----:B------:R-:W-:-:S03]  /*1710*/  CS2R R84, SRZ ;  /* 0x0000000000547805 */ /* 0x000fc6000001ff00 */
[----:B------:R-:W-:-:S04]  /*1720*/  ULOP3.LUT UR9, UR9, 0x7fffe, URZ, 0xc0, !UPT ;  /* 0x0007fffe09097892 */ /* 0x000fc8000f8ec03f */
[----:B------:R-:W-:-:S04]  /*1730*/  UIADD3 UR9, UR8, -UR9, URZ ;  /* 0x8000000908097290 */ /* 0x000fc8000fffe03f */
[----:B------:R-:W-:Y:S01]  /*1740*/  ULEA UR9, UR9, UR10, 0xd ;  /* 0x0000000a09097291 */ /* 0x000fe2000f8e683f */
[----:B--2-4-:R-:W-:Y:S11]  /*1750*/  @!P1 BRA `(.L_x_263) ;  /* 0x00000004002c9947 */ /* 0x014ff60003800000 */
[----:B------:R-:W-:Y:S01]  /*1760*/  UIADD3 UR9, UR9, 0x100, URZ ;  /* 0x0000010009097890 */ /* 0x000fe2000fffe03f */
[----:B------:R-:W-:Y:S01]  /*1770*/  R2UR UR13, R16 ;  /* 0x00000000100d72ca */ /* 0x000fe200000e0000 */
[----:B------:R-:W-:Y:S01]  /*1780*/  IMAD.MOV.U32 R22, RZ, RZ, R12 ;  /* 0x000000ffff167224 */ /* 0x000fe200078e000c */
[----:B------:R-:W-:Y:S01]  /*1790*/  UPLOP3.LUT UP0, UPT, UPT, UPT, UPT, 0x40, 0x0 ;  /* 0x000000000000789c */ /* 0x000fe20003f0e870 */
[----:B------:R-:W-:Y:S01]  /*17a0*/  IMAD.MOV.U32 R92, RZ, RZ, R18 ;  /* 0x000000ffff5c7224 */ /* 0x000fe200078e0012 */
[----:B------:R-:W-:Y:S01]  /*17b0*/  USHF.R.U32.HI UR9, URZ, 0x4, UR9 ;  /* 0x000000043f097899 */ /* 0x000fe20008011609 */
[----:B------:R-:W-:-:S03]  /*17c0*/  IMAD.MOV.U32 R93, RZ, RZ, R16 ;  /* 0x000000ffff5d7224 */ /* 0x000fc600078e0010 */
[----:B------:R-:W-:-:S04]  /*17d0*/  ULOP3.LUT UR9, UR9, 0x3fff, URZ, 0xc0, !UPT ;  /* 0x00003fff09097892 */ /* 0x000fc8000f8ec03f */
[----:B------:R-:W-:-:S12]  /*17e0*/  ULOP3.LUT UR20, UR9, 0x10000, URZ, 0xfc, !UPT ;  /* 0x0001000009147892 */ /* 0x000fd8000f8efc3f */
.L_x_270:
[----:B------:R-:W-:-:S13]  /*17f0*/  ISETP.NE.AND P2, PT, R104, 0x3, PT ;  /* 0x000000036800780c */ /* 0x000fda0003f45270 */
[----:B0-----:R-:W-:Y:S05]  /*1800*/  @!P2 BRA `(.L_x_264) ;  /* 0x000000000004a947 */ /* 0x001fea0003800000 */
[----:B------:R-:W-:Y:S01]  /*1810*/  BPT.TRAP 0x1 ;  /* 0x000000040000795c */ /* 0x000fe20000300000 */
.L_x_264:
[----:B------:R-:W0:Y:S01]  /*1820*/  S2UR UR9, SR_CgaCtaId ;  /* 0x00000000000979c3 */ /* 0x000e220000008800 */
[----:B------:R-:W-:Y:S01]  /*1830*/  UMOV UR8, 0x400 ;  /* 0x0000040000087882 */ /* 0x000fe20000000000 */
[----:B------:R-:W-:Y:S01]  /*1840*/  SHF.L.U32 R88, R92, 0x1f, RZ ;  /* 0x0000001f5c587819 */ /* 0x000fe200000006ff */
[----:B0-----:R-:W-:-:S04]  /*1850*/  ULEA UR25, UR9, UR8, 0x18 ;  /* 0x0000000809197291 */ /* 0x001fc8000f8ec03f */
[----:B------:R-:W-:-:S09]  /*1860*/  ULEA UR8, UR13, UR25, 0x3 ;  /* 0x000000190d087291 */ /* 0x000fd2000f8e183f */
[----:B------:R0:W1:Y:S01]  /*1870*/  SYNCS.PHASECHK.TRANS64.TRYWAIT P1, [UR8], R88 ;  /* 0x00000058ff0075a7 */ /* 0x0000620008020148 */
[----:B------:R-:W-:Y:S05]  /*1880*/  @!P2 BRA `(.L_x_265) ;  /* 0x000000000004a947 */ /* 0x000fea0003800000 */
[----:B------:R-:W-:Y:S01]  /*1890*/  BPT.TRAP 0x1 ;  /* 0x000000040000795c */ /* 0x000fe20000300000 */
.L_x_265:
[----:B-1----:R-:W-:Y:S05]  /*18a0*/  @P1 BRA `(.L_x_266) ;  /* 0x0000000000081947 */ /* 0x002fea0003800000 */
[----:B------:R-:W1:Y:S02]  /*18b0*/  SYNCS.PHASECHK.TRANS64.TRYWAIT P1, [UR8], R88 ;  /* 0x00000058ff0075a7 */ /* 0x000e640008020148 */
[----:B-1----:R-:W-:Y:S05]  /*18c0*/  @!P1 BRA `(.L_x_267) ;  /* 0x0000006800f09947 */ /* 0x002fea0003800000 */
.L_x_266:
[----:B------:R-:W-:Y:S02]  /*18d0*/  USHF.L.U32 UR8, UR13, 0xb, URZ ;  /* 0x0000000b0d087899 */ /* 0x000fe4000800063f */
[----:B------:R-:W-:Y:S02]  /*18e0*/  UIADD3 UR9, UR25, 0x10100, URZ ;  /* 0x0001010019097890 */ /* 0x000fe4000fffe03f */
[----:B------:R-:W-:Y:S02]  /*18f0*/  ULEA UR16, UR13, UR20, 0xa ;  /* 0x000000140d107291 */ /* 0x000fe4000f8e503f */
[----:B01----:R-:W-:Y:S01]  /*1900*/  LEA.HI R88, R10, UR8, RZ, 0x1d ;  /* 0x000000080a587c11 */ /* 0x003fe2000f8fe8ff */
[----:B------:R-:W-:Y:S01]  /*1910*/  USHF.R.U32.HI UR9, URZ, 0x4, UR9 ;  /* 0x000000043f097899 */ /* 0x000fe20008011609 */
[----:B------:R-:W-:-:S03]  /*1920*/  UMOV UR11, 0x40000040 ;  /* 0x40000040000b7882 */ /* 0x000fc60000000000 */
[----:B------:R-:W-:Y:S01]  /*1930*/  ULOP3.LUT UR9, UR9, 0x3fff, URZ, 0xc0, !UPT ;  /* 0x00003fff09097892 */ /* 0x000fe2000f8ec03f */
[----:B------:R-:W0:Y:S03]  /*1940*/  LDS.128 R88, [R88+UR25+0x30100] ;  /* 0x0301001958587984 */ /* 0x000e260008000c00 */
[----:B------:R-:W-:-:S04]  /*1950*/  ULOP3.LUT UR9, UR9, 0x10000, URZ, 0xfc, !UPT ;  /* 0x0001000009097892 */ /* 0x000fc8000f8efc3f */
[----:B------:R-:W-:-:S03]  /*1960*/  UIADD3 UR17, UR8, UR9, URZ ;  /* 0x0000000908117290 */ /* 0x000fc6000fffe03f */
[----:B------:R-:W-:Y:S01]  /*1970*/  UMOV UR8, UR16 ;  /* 0x0000001000087c82 */ /* 0x000fe20008000000 */
[----:B------:R-:W-:-:S03]  /*1980*/  UMOV UR9, 0x40000040 ;  /* 0x4000004000097882 */ /* 0x000fc60000000000 */
[----:B------:R-:W-:Y:S01]  /*1990*/  UMOV UR10, UR17 ;  /* 0x00000011000a7c82 */ /* 0x000fe20008000000 */
[----:B0-----:R-:W-:-:S06]  /*19a0*/  WARPGROUP.ARRIVE ;  /* 0x00000000000079c5 */ /* 0x001fcc0000000000 */
[----:B------:R-:W-:Y:S01]  /*19b0*/  HGMMA.SP.64x128x32.F32 R24, gdesc[UR8], R24, UP0, R88, 0x0 ;  /* 0x09e05800081879f0 */ /* 0x000fe2000bf00a18 */
[----:B------:R-:W-:Y:S02]  /*19c0*/  UIADD3 UR8, UR16, 0x2, URZ ;  /* 0x0000000210087890 */ /* 0x000fe4000fffe03f */
[----:B------:R-:W-:Y:S01]  /*19d0*/  UIADD3 UR10, UR17, 0x4, URZ ;  /* 0x00000004110a7890 */ /* 0x000fe2000fffe03f */
[----:B------:R-:W-:Y:S01]  /*19e0*/  UMOV UR9, 0x40000040 ;  /* 0x4000004000097882 */ /* 0x000fe20000000000 */
[----:B------:R-:W-:-:S11]  /*19f0*/  UMOV UR11, 0x40000040 ;  /* 0x40000040000b7882 */ /* 0x000fd60000000000 */
[----:B------:R-:W-:Y:S01]  /*1a00*/  HGMMA.SP.64x128x32.F32 R24, gdesc[UR8], R24, R89, 0x0 ;  /* 0x09e05900081879f0 */ /* 0x000fe20008700a18 */
        /* <DEDUP_REMOVED lines=9> */
[----:B------:R-:W-:Y:S03]  /*1aa0*/  HGMMA.SP.64x128x32.F32 R24, gdesc[UR8], R24, R91, 0x0, gsb0 ;  /* 0x09e05b00081879f0 */ /* 0x000fe60008000a18 */
[----:B------:R-:W-:Y:S02]  /*1ab0*/  WARPGROUP.DEPBAR.LE gsb0, 0x0 ;  /* 0x00008000000079c5 */ /* 0x000fe40000010000 */
[----:B------:R-:W-:Y:S05]  /*1ac0*/  @!P2 BRA `(.L_x_268) ;  /* 0x000000000004a947 */ /* 0x000fea0003800000 */
[----:B------:R-:W-:Y:S01]  /*1ad0*/  BPT.TRAP 0x1 ;  /* 0x000000040000795c */ /* 0x000fe20000300000 */
.L_x_268:
[----:B------:R-:W-:Y:S02]  /*1ae0*/  @P0 LEA R88, R93, UR25, 0x3 ;  /* 0x000000195d580c11 */ /* 0x000fe4000f8e18ff */
[----:B------:R-:W-:-:S03]  /*1af0*/  ISETP.GT.U32.AND P1, PT, R0, 0x1, PT ;  /* 0x000000010000780c */ /* 0x000fc60003f24070 */
[----:B------:R-:W-:-:S05]  /*1b00*/  @P0 VIADD R89, R88, 0x20 ;  /* 0x0000002058590836 */ /* 0x000fca0000000000 */
[----:B------:R-:W-:-:S04]  /*1b10*/  @P0 PRMT R89, R4, 0x654, R89 ;  /* 0x0000065404590816 */ /* 0x000fc80000000059 */
[----:B------:R0:W-:Y:S01]  /*1b20*/  @P0 SYNCS.ARRIVE.TRANS64.RED.A1T0 RZ, [R89+URZ], RZ ;  /* 0x000000ff59ff09a7 */ /* 0x0001e2000810043f */
[----:B------:R-:W-:Y:S05]  /*1b30*/  @P1 BRA `(.L_x_269) ;  /* 0x0000000000041947 */ /* 0x000fea0003800000 */
[----:B------:R-:W-:Y:S01]  /*1b40*/  BPT.TRAP 0x1 ;  /* 0x000000040000795c */ /* 0x000fe20000300000 */
.L_x_269:
        /* <DEDUP_REMOVED lines=8> */
[----:B------:R-:W-:Y:S01]  /*1bd0*/  SEL R93, R93, RZ, P1 ;  /* 0x000000ff5d5d7207 */ /* 0x000fe20000800000 */
[----:B------:R-:W-:-:S02]  /*1be0*/  UPLOP3.LUT UP0, UPT, UPT, UPT, UPT, 0x80, 0x0 ;  /* 0x000000000000789c */ /* 0x000fc40003f0f070 */
[----:B------:R-:W-:Y:S01]  /*1bf0*/  LOP3.LUT R92, R92, UR8, RZ, 0x3c, !PT ;  /* 0x000000085c5c7c12 */ /* 0x000fe2000f8e3cff */
[----:B------:R-:W-:Y:S08]  /*1c00*/  @P2 BRA `(.L_x_270) ;  /* 0xfffffff800f82947 */ /* 0x000ff0000383ffff */
.L_x_263:
[----:B------:R-:W-:Y:S01]  /*1c10*/  IMAD.SHL.U32 R94, R20, 0x80, RZ ;  /* 0x00000080145e7824 */ /* 0x000fe200078e00ff */
[----:B------:R-:W-:Y:S01]  /*1c20*/  SHF.R.S32.HI R95, RZ, 0x1f, R23 ;  /* 0x0000001fff5f7819 */ /* 0x000fe20000011417 */
[----:B------:R-:W-:Y:S01]  /*1c30*/  IMAD.SHL.U32 R22, R21, 0x80, RZ ;  /* 0x0000008015167824 */ /* 0x000fe200078e00ff */
[----:B------:R-:W-:Y:S01]  /*1c40*/  ULDC UR10, c[0x0][0x288] ;  /* 0x0000a200000a7ab9 */ /* 0x000fe20000000800 */
[----:B------:R-:W-:Y:S01]  /*1c50*/  IMAD.IADD R90, R11, 0x1, R94 ;  /* 0x000000010b5a7824 */ /* 0x000fe200078e025e */
[----:B------:R-:W-:Y:S01]  /*1c60*/  ULDC.64 UR8, c[0x0][0x6d0] ;  /* 0x0001b40000087ab9 */ /* 0x000fe20000000a00 */
[----:B------:R-:W-:Y:S02]  /*1c70*/  WARPGROUP.DEPBAR.LE gsb0, 0x0 ;  /* 0x00008000000079c5 */ /* 0x000fe40000010000 */
[----:B------:R-:W-:Y:S01]  /*1c80*/  ISETP.GE.AND P1, PT, R22, UR10, PT ;  /* 0x0000000a16007c0c */ /* 0x000fe2000bf26270 */
[----:B------:R-:W-:Y:S01]  /*1c90*/  IMAD R20, R95, UR8, RZ ;  /* 0x000000085f147c24 */ /* 0x000fe2000f8e02ff */
[----:B------:R-:W-:-:S03]  /*1ca0*/  SHF.R.S32.HI R91, RZ, 0x1f, R90 ;  /* 0x0000001fff5b7819 */ /* 0x000fc6000001145a */
[C---:B------:R-:W-:Y:S02]  /*1cb0*/  IMAD R93, R23.reuse, UR9, R20 ;  /* 0x00000009175d7c24 */ /* 0x040fe4000f8e0214 */
[----:B0-----:R-:W-:Y:S01]  /*1cc0*/  IMAD.WIDE.U32 R88, R23, UR8, R90 ;  /* 0x0000000817587c25 */ /* 0x001fe2000f8e005a */
[----:B------:R-:W-:Y:S02]  /*1cd0*/  ULDC UR8, c[0x0][0x284] ;  /* 0x0000a10000087ab9 */ /* 0x000fe40000000800 */
[----:B------:R-:W-:Y:S01]  /*1ce0*/  ISETP.GE.OR P1, PT, R94, UR8, P1 ;  /* 0x000000085e007c0c */ /* 0x000fe20008f26670 */
[----:B------:R-:W-:Y:S02]  /*1cf0*/  IMAD.IADD R89, R89, 0x1, R93 ;  /* 0x0000000159597824 */ /* 0x000fe400078e025d */
[----:B------:R-:W-:-:S10]  /*1d00*/  IMAD.MOV.U32 R20, RZ, RZ, -0x1 ;  /* 0xffffffffff147424 */ /* 0x000fd400078e00ff */
[----:B------:R-:W-:Y:S05]  /*1d10*/  @P1 BRA `(.L_x_271) ;  /* 0x0000004800901947 */ /* 0x000fea0003800000 */
[----:B------:R-:W0:Y:S01]  /*1d20*/  LDC.64 R112, c[0x0][0x6c8] ;  /* 0x0001b200ff707b82 */ /* 0x000e220000000a00 */
[----:B------:R-:W-:Y:S01]  /*1d30*/  IMAD.WIDE R92, R21, 0x80, RZ ;  /* 0x00000080155c7825 */ /* 0x000fe200078e02ff */
[----:B---3-5:R-:W-:Y:S01]  /*1d40*/  FSETP.NEU.AND P3, PT, R6, RZ, PT ;  /* 0x000000ff0600720b */ /* 0x028fe20003f6d000 */
[----:B------:R-:W-:Y:S02]  /*1d50*/  BSSY B0, `(.L_x_271) ;  /* 0x00004a0000007945 */ /* 0x000fe40003800000 */
[----:B------:R-:W-:Y:S01]  /*1d60*/  IMAD.IADD R22, R9, 0x1, -R22 ;  /* 0x0000000109167824 */ /* 0x000fe200078e0a16 */
[----:B------:R-:W-:Y:S01]  /*1d70*/  LOP3.LUT R105, R92, 0x6, R19, 0xf8, !PT ;  /* 0x000000065c697812 */ /* 0x000fe200078ef813 */
[----:B------:R-:W-:-:S03]  /*1d80*/  IMAD.IADD R21, R13, 0x1, -R94 ;  /* 0x000000010d157824 */ /* 0x000fc600078e0a5e */
[----:B------:R-:W-:-:S04]  /*1d90*/  ISETP.GT.AND P2, PT, R22, RZ, PT ;  /* 0x000000ff1600720c */ /* 0x000fc80003f44270 */
[----:B------:R-:W-:Y:S01]  /*1da0*/  ISETP.GT.AND P1, PT, R21, RZ, P2 ;  /* 0x000000ff1500720c */ /* 0x000fe20001724270 */
[-C--:B0-----:R-:W-:Y:S02]  /*1db0*/  IMAD R94, R93, R112.reuse, RZ ;  /* 0x000000705d5e7224 */ /* 0x081fe400078e02ff */
[----:B------:R-:W-:-:S04]  /*1dc0*/  IMAD.WIDE.U32 R96, R105, R112, R88 ;  /* 0x0000007069607225 */ /* 0x000fc800078e0058 */
[----:B------:R-:W-:-:S04]  /*1dd0*/  IMAD R89, R105, R113, R94 ;  /* 0x0000007169597224 */ /* 0x000fc800078e025e */
[----:B------:R-:W-:Y:S01]  /*1de0*/  IMAD.IADD R111, R97, 0x1, R89 ;  /* 0x00000001616f7824 */ /* 0x000fe200078e0259 */
[----:B------:R-:W-:Y:S06]  /*1df0*/  @!P3 BRA `(.L_x_272) ;  /* 0x0000003000e8b947 */ /* 0x000fec0003800000 */
[----:B------:R-:W-:Y:S01]  /*1e00*/  ULDC.64 UR8, c[0x0][0x6b8] ;  /* 0x0001ae0000087ab9 */ /* 0x000fe20000000a00 */
[----:B------:R-:W-:Y:S01]  /*1e10*/  ULDC.64 UR26, c[0x0][0x6b0] ;  /* 0x0001ac00001a7ab9 */ /* 0x000fe20000000a00 */
[----:B------:R-:W-:Y:S01]  /*1e20*/  IMAD R88, R95, UR8, RZ ;  /* 0x000000085f587c24 */ /* 0x000fe2000f8e02ff */
[----:B------:R-:W-:Y:S01]  /*1e30*/  ULDC.64 UR10, c[0x0][0x6a8] ;  /* 0x0001aa00000a7ab9 */ /* 0x000fe20000000a00 */
[----:B------:R-:W-:Y:S01]  /*1e40*/  IMAD R92, R93, UR26, RZ ;  /* 0x0000001a5d5c7c24 */ /* 0x000fe2000f8e02ff */
[----:B------:R-:W0:Y:S01]  /*1e50*/  LDC.64 R100, c[0x0][0x6b0] ;  /* 0x0001ac00ff647b82 */ /* 0x000e220000000a00 */
[----:B------:R-:W-:Y:S01]  /*1e60*/  IMAD.WIDE.U32 R102, R23, UR8, R90 ;  /* 0x0000000817667c25 */ /* 0x000fe2000f8e005a */
[----:B------:R-:W-:-:S03]  /*1e70*/  ULDC.64 UR16, c[0x0][0x6c0] ;  /* 0x0001b00000107ab9 */ /* 0x000fc60000000a00 */
[----:B------:R-:W-:Y:S02]  /*1e80*/  IMAD R107, R23, UR9, R88 ;  /* 0x00000009176b7c24 */ /* 0x000fe4000f8e0258 */
[----:B------:R-:W-:Y:S02]  /*1e90*/  IMAD R109, R105, UR27, R92 ;  /* 0x0000001b696d7c24 */ /* 0x000fe4000f8e025c */
[----:B------:R-:W-:Y:S02]  /*1ea0*/  IMAD.IADD R93, R103, 0x1, R107 ;  /* 0x00000001675d7824 */ /* 0x000fe400078e026b */
[----:B------:R-:W-:-:S04]  /*1eb0*/  IMAD.MOV.U32 R92, RZ, RZ, R102 ;  /* 0x000000ffff5c7224 */ /* 0x000fc800078e0066 */
[----:B------:R-:W-:-:S04]  /*1ec0*/  IMAD.WIDE.U32 R88, R105, UR26, R92 ;  /* 0x0000001a69587c25 */ /* 0x000fc8000f8e005c */
[----:B------:R-:W-:Y:S01]  /*1ed0*/  IMAD.IADD R89, R89, 0x1, R109 ;  /* 0x0000000159597824 */ /* 0x000fe200078e026d */
[----:B------:R-:W-:-:S04]  /*1ee0*/  LEA R94, P3, R88, UR10, 0x2 ;  /* 0x0000000a585e7c11 */ /* 0x000fc8000f8610ff */
[----:B------:R-:W-:-:S05]  /*1ef0*/  LEA.HI.X R95, R88, UR11, R89, 0x2, P3 ;  /* 0x0000000b585f7c11 */ /* 0x000fca00098f1459 */
[----:B------:R-:W3:Y:S01]  /*1f00*/  @P1 LDG.E.LTC128B R103, desc[UR18][R94.64] ;  /* 0x000000125e671981 */ /* 0x000ee2000c1e1920 */
[----:B------:R-:W-:Y:S01]  /*1f10*/  LEA R88, P3, R96, UR16, 0x2 ;  /* 0x0000001060587c11 */ /* 0x000fe2000f8610ff */
[C---:B------:R-:W-:Y:S01]  /*1f20*/  IMAD.WIDE.U32 R98, R105.reuse, UR26, R90 ;  /* 0x0000001a69627c25 */ /* 0x040fe2000f8e005a */
[----:B------:R-:W-:Y:S01]  /*1f30*/  ISETP.GT.AND P5, PT, R22, 0x1, PT ;  /* 0x000000011600780c */ /* 0x000fe20003fa4270 */
[----:B------:R-:W-:Y:S01]  /*1f40*/  BSSY B1, `(.L_x_273) ;  /* 0x0000017000017945 */ /* 0x000fe20003800000 */
[----:B------:R-:W-:Y:S01]  /*1f50*/  LEA.HI.X R89, R96, UR17, R111, 0x2, P3 ;  /* 0x0000001160597c11 */ /* 0x000fe200098f146f */
[----:B0-----:R-:W-:Y:S01]  /*1f60*/  IMAD.WIDE.U32 R100, R105, UR26, R100 ;  /* 0x0000001a69647c25 */ /* 0x001fe2000f8e0064 */
[----:B------:R-:W-:-:S03]  /*1f70*/  LEA R96, P3, R112, R88, 0x2 ;  /* 0x0000005870607211 */ /* 0x000fc600078610ff */
[C---:B------:R-:W-:Y:S01]  /*1f80*/  IMAD.IADD R99, R109.reuse, 0x1, R99 ;  /* 0x000000016d637824 */ /* 0x040fe200078e0263 */
[----:B------:R-:W-:Y:S01]  /*1f90*/  LEA.HI.X R97, R112, R89, R113, 0x2, P3 ;  /* 0x0000005970617211 */ /* 0x000fe200018f1471 */
[----:B------:R-:W-:Y:S01]  /*1fa0*/  IMAD.IADD R109, R109, 0x1, R101 ;  /* 0x000000016d6d7824 */ /* 0x000fe200078e0265 */
[----:B------:R-:W-:Y:S01]  /*1fb0*/  IADD3 R102, P3, R102, R100, RZ ;  /* 0x0000006466667210 */ /* 0x000fe20007f7e0ff */
[----:B------:R-:W-:-:S04]  /*1fc0*/  IMAD.WIDE.U32 R98, R23, UR8, R98 ;  /* 0x0000000817627c25 */ /* 0x000fc8000f8e0062 */
[----:B------:R-:W-:Y:S01]  /*1fd0*/  IMAD.X R93, R109, 0x1, R93, P3 ;  /* 0x000000016d5d7824 */ /* 0x000fe200018e065d */
[----:B------:R-:W-:Y:S01]  /*1fe0*/  LEA R92, P3, R102, UR10, 0x2 ;  /* 0x0000000a665c7c11 */ /* 0x000fe2000f8610ff */
[----:B------:R-:W-:-:S03]  /*1ff0*/  IMAD.IADD R99, R107, 0x1, R99 ;  /* 0x000000016b637824 */ /* 0x000fc600078e0263 */
[----:B------:R-:W-:Y:S02]  /*2000*/  LEA.HI.X R93, R102, UR11, R93, 0x2, P3 ;  /* 0x0000000b665d7c11 */ /* 0x000fe400098f145d */
[----:B------:R-:W-:Y:S02]  /*2010*/  IADD3 R102, P6, R90, R100, RZ ;  /* 0x000000645a667210 */ /* 0x000fe40007fde0ff */
[----:B------:R-:W-:-:S04]  /*2020*/  LEA R100, P3, R98, UR10, 0x2 ;  /* 0x0000000a62647c11 */ /* 0x000fc8000f8610ff */
[----:B------:R-:W-:Y:S01]  /*2030*/  LEA.HI.X R101, R98, UR11, R99, 0x2, P3 ;  /* 0x0000000b62657c11 */ /* 0x000fe200098f1463 */
[----:B---3--:R-:W-:Y:S01]  /*2040*/  FMUL R105, R103, R6 ;  /* 0x0000000667697220 */ /* 0x008fe20000400000 */
[----:B------:R-:W-:-:S03]  /*2050*/  IMAD.MOV.U32 R99, RZ, RZ, R103 ;  /* 0x000000ffff637224 */ /* 0x000fc600078e0067 */
[----:B--2---:R-:W-:-:S05]  /*2060*/  FFMA R105, R24, R5, R105 ;  /* 0x0000000518697223 */ /* 0x004fca0000000069 */
[----:B------:R0:W-:Y:S01]  /*2070*/  @P1 STG.E desc[UR18][R88.64], R105 ;  /* 0x0000006958001986 */ /* 0x0001e2000c101912 */
[----:B------:R-:W-:-:S13]  /*2080*/  ISETP.GT.AND P1, PT, R21, RZ, P5 ;  /* 0x000000ff1500720c */ /* 0x000fda0002f24270 */
[----:B0-----:R-:W-:Y:S05]  /*2090*/  @!P1 BRA `(.L_x_274) ;  /* 0x0000000000049947 */ /* 0x001fea0003800000 */
[----:B------:R0:W5:Y:S02]  /*20a0*/  LDG.E.LTC128B R99, desc[UR18][R92.64] ;  /* 0x000000125c637981 */ /* 0x000164000c1e1920 */
.L_x_274:
[----:B------:R-:W-:Y:S05]  /*20b0*/  BSYNC B1 ;  /* 0x0000000000017941 */ /* 0x000fea0003800000 */
.L_x_273:
[----:B-----5:R-:W-:Y:S01]  /*20c0*/  FMUL R24, R99, R6 ;  /* 0x0000000663187220 */ /* 0x020fe20000400000 */
[----:B------:R-:W-:Y:S01]  /*20d0*/  IMAD.X R103, R91, 0x1, R109, P6 ;  /* 0x000000015b677824 */ /* 0x000fe200030e066d */
[----:B------:R-:W-:Y:S01]  /*20e0*/  ISETP.GT.AND P2, PT, R21, 0x8, P2 ;  /* 0x000000081500780c */ /* 0x000fe20001744270 */
[----:B------:R-:W-:Y:S01]  /*20f0*/  BSSY B1, `(.L_x_275) ;  /* 0x0000007000017945 */ /* 0x000fe20003800000 */
[----:B------:R-:W-:Y:S01]  /*2100*/  FFMA R91, R25, R5, R24 ;  /* 0x00000005195b7223 */ /* 0x000fe20000000018 */
[----:B------:R-:W-:Y:S01]  /*2110*/  ISETP.GT.AND P3, PT, R22, 0x8, PT ;  /* 0x000000081600780c */ /* 0x000fe20003f64270 */
[----:B------:R-:W-:-:S03]  /*2120*/  IMAD.WIDE.U32 R24, R23, UR8, R102 ;  /* 0x0000000817187c25 */ /* 0x000fc6000f8e0066 */
[----:B------:R1:W-:Y:S06]  /*2130*/  @P1 STG.E desc[UR18][R96.64], R91 ;  /* 0x0000005b60001986 */ /* 0x0003ec000c101912 */
[----:B------:R-:W-:Y:S05]  /*2140*/  @!P2 BRA `(.L_x_276) ;  /* 0x000000000004a947 */ /* 0x000fea0003800000 */
[----:B------:R2:W5:Y:S02]  /*2150*/  LDG.E.LTC128B R99, desc[UR18][R100.64+0x20] ;  /* 0x0000201264637981 */ /* 0x000564000c1e1920 */
.L_x_276:
[----:B------:R-:W-:Y:S05]  /*2160*/  BSYNC B1 ;  /* 0x0000000000017941 */ /* 0x000fea0003800000 */
.L_x_275:
[----:B------:R-:W-:Y:S01]  /*2170*/  IMAD.IADD R25, R107, 0x1, R25 ;  /* 0x000000016b197824 */ /* 0x000fe200078e0219 */
[C---:B------:R-:W-:Y:S01]  /*2180*/  LEA R90, P1, R24.reuse, UR10, 0x2 ;  /* 0x0000000a185a7c11 */ /* 0x040fe2000f8210ff */
[----:B-----5:R-:W-:Y:S01]  /*2190*/  FMUL R23, R99, R6 ;  /* 0x0000000663177220 */ /* 0x020fe20000400000 */
[----:B------:R-:W-:Y:S01]  /*21a0*/  ISETP.GT.AND P5, PT, R21, 0x8, P5 ;  /* 0x000000081500780c */ /* 0x000fe20002fa4270 */
[----:B------:R-:W-:Y:S01]  /*21b0*/  BSSY B1, `(.L_x_277) ;  /* 0x0000008000017945 */ /* 0x000fe20003800000 */
[----:B-1----:R-:W-:Y:S01]  /*21c0*/  LEA.HI.X R91, R24, UR11, R25, 0x2, P1 ;  /* 0x0000000b185b7c11 */ /* 0x002fe200088f1419 */
[----:B------:R-:W-:Y:S01]  /*21d0*/  FFMA R23, R26, R5, R23 ;  /* 0x000000051a177223 */ /* 0x000fe20000000017 */
[----:B------:R-:W-:Y:S02]  /*21e0*/  @P2 IMAD.MOV.U32 R24, RZ, RZ, R88 ;  /* 0x000000ffff182224 */ /* 0x000fe400078e0058 */
[----:B------:R-:W-:-:S05]  /*21f0*/  @P2 IMAD.MOV.U32 R25, RZ, RZ, R89 ;  /* 0x000000ffff192224 */ /* 0x000fca00078e0059 */
[----:B------:R1:W-:Y:S02]  /*2200*/  @P2 STG.E desc[UR18][R24.64+0x20], R23 ;  /* 0x0000201718002986 */ /* 0x0003e4000c101912 */
[----:B------:R-:W-:Y:S05]  /*2210*/  @!P5 BRA `(.L_x_278) ;  /* 0x000000000004d947 */ /* 0x000fea0003800000 */
[----:B------:R3:W5:Y:S02]  /*2220*/  LDG.E.LTC128B R99, desc[UR18][R90.64+0x20] ;  /* 0x000020125a637981 */ /* 0x000764000c1e1920 */
.L_x_278:
[----:B------:R-:W-:Y:S05]  /*2230*/  BSYNC B1 ;  /* 0x0000000000017941 */ /* 0x000fea0003800000 */
.L_x_277:
[----:B-1---5:R-:W-:Y:S01]  /*2240*/  FMUL R24, R99, R6 ;  /* 0x0000000663187220 */ /* 0x022fe20000400000 */
[----:B---3--:R-:W-:Y:S01]  /*2250*/  @P5 IMAD.MOV.U32 R90, RZ, RZ, R96 ;  /* 0x000000ffff5a5224 */ /* 0x008fe200078e0060 */
[----:B------:R-:W-:Y:S01]  /*2260*/  ISETP.GT.AND P6, PT, R21, RZ, P3 ;  /* 0x000000ff1500720c */ /* 0x000fe20001fc4270 */
[----:B------:R-:W-:Y:S02]  /*2270*/  @P5 IMAD.MOV.U32 R91, RZ, RZ, R97 ;  /* 0x000000ffff5b5224 */ /* 0x000fe400078e0061 */
[----:B------:R-:W-:Y:S01]  /*2280*/  FFMA R23, R27, R5, R24 ;  /* 0x000000051b177223 */ /* 0x000fe20000000018 */
[----:B------:R-:W-:Y:S01]  /*2290*/  IADD3 R24, P1, R94, UR6, RZ ;  /* 0x000000065e187c10 */ /* 0x000fe2000ff3e0ff */
[----:B------:R-:W-:Y:S01]  /*22a0*/  BSSY B1, `(.L_x_279) ;  /* 0x0000006000017945 */ /* 0x000fe20003800000 */
[----:B------:R-:W-:Y:S02]  /*22b0*/  IADD3 R26, P2, R88, UR12, RZ ;  /* 0x0000000c581a7c10 */ /* 0x000fe4000ff5e0ff */
[----:B------:R1:W-:Y:S01]  /*22c0*/  @P5 STG.E desc[UR18][R90.64+0x20], R23 ;  /* 0x000020175a005986 */ /* 0x0003e2000c101912 */
[----:B------:R-:W-:-:S04]  /*22d0*/  IADD3.X R25, R95, UR5, RZ, P1, !PT ;  /* 0x000000055f197c10 */ /* 0x000fc80008ffe4ff */
[----:B------:R-:W-:Y:S06]  /*22e0*/  @!P6 BRA `(.L_x_280) ;  /* 0x000000000004e947 */ /* 0x000fec0003800000 */
[----:B------:R3:W5:Y:S02]  /*22f0*/  LDG.E.LTC128B R99, desc[UR18][R24.64] ;  /* 0x0000001218637981 */ /* 0x000764000c1e1920 */
.L_x_280:
[----:B------:R-:W-:Y:S05]  /*2300*/  BSYNC B1 ;  /* 0x0000000000017941 */ /* 0x000fea0003800000 */
.L_x_279:
[----:B------:R-:W-:Y:S01]  /*2310*/  ISETP.GT.AND P1, PT, R22, 0x9, PT ;  /* 0x000000091600780c */ /* 0x000fe20003f24270 */
[----:B-1---5:R-:W-:Y:S01]  /*2320*/  FMUL R23, R99, R6 ;  /* 0x0000000663177220 */ /* 0x022fe20000400000 */
[----:B------:R-:W-:Y:S01]  /*2330*/  IADD3.X R27, R89, UR7, RZ, P2, !PT ;  /* 0x00000007591b7c10 */ /* 0x000fe200097fe4ff */
[----:B------:R-:W-:Y:S01]  /*2340*/  BSSY B1, `(.L_x_281) ;  /* 0x000000a000017945 */ /* 0x000fe20003800000 */
[----:B------:R-:W-:Y:S01]  /*2350*/  ISETP.GT.AND P2, PT, R21, RZ, P1 ;  /* 0x000000ff1500720c */ /* 0x000fe20000f44270 */
[----:B--2---:R-:W-:Y:S01]  /*2360*/  FFMA R101, R28, R5, R23 ;  /* 0x000000051c657223 */ /* 0x004fe20000000017 */
[----:B------:R-:W-:Y:S01]  /*2370*/  IADD3 R98, P5, R96, UR12, RZ ;  /* 0x0000000c60627c10 */ /* 0x000fe2000ffbe0ff */
[----:B------:R-:W-:-:S03]  /*2380*/  IMAD.MOV.U32 R23, RZ, RZ, R99 ;  /* 0x000000ffff177224 */ /* 0x000fc600078e0063 */
[----:B------:R1:W-:Y:S01]  /*2390*/  @P6 STG.E desc[UR18][R26.64], R101 ;  /* 0x000000651a006986 */ /* 0x0003e2000c101912 */
[----:B------:R-:W-:-:S04]  /*23a0*/  IADD3 R90, P6, R92, UR6, RZ ;  /* 0x000000065c5a7c10 */ /* 0x000fc8000ffde0ff */
[----:B------:R-:W-:Y:S02]  /*23b0*/  IADD3.X R91, R93, UR5, RZ, P6, !PT ;  /* 0x000000055d5b7c10 */ /* 0x000fe4000b7fe4ff */
[----:B------:R-:W-:Y:S07]  /*23c0*/  @!P2 BRA `(.L_x_282) ;  /* 0x000000000004a947 */ /* 0x000fee0003800000 */
[----:B------:R2:W5:Y:S02]  /*23d0*/  LDG.E.LTC128B R23, desc[UR18][R90.64] ;  /* 0x000000125a177981 */ /* 0x000564000c1e1920 */
.L_x_282:
[----:B------:R-:W-:Y:S05]  /*23e0*/  BSYNC B1 ;  /* 0x0000000000017941 */ /* 0x000fea0003800000 */
.L_x_281:
[----:B-----5:R-:W-:Y:S01]  /*23f0*/  FMUL R28, R23, R6 ;  /* 0x00000006171c7220 */ /* 0x020fe20000400000 */
[----:B------:R-:W-:Y:S01]  /*2400*/  IADD3.X R99, R97, UR7, RZ, P5, !PT ;  /* 0x0000000761637c10 */ /* 0x000fe2000affe4ff */
[----:B------:R-:W-:Y:S01]  /*2410*/  BSSY B1, `(.L_x_283) ;  /* 0x0000008000017945 */ /* 0x000fe20003800000 */
[----:B------:R-:W-:Y:S01]  /*2420*/  ISETP.GT.AND P3, PT, R21, 0x8, P3 ;  /* 0x000000081500780c */ /* 0x000fe20001f64270 */
[----:B-1----:R-:W-:Y:S01]  /*2430*/  FFMA R101, R29, R5, R28 ;  /* 0x000000051d657223 */ /* 0x002fe2000000001c */
[----:B------:R-:W-:-:S04]  /*2440*/  IADD3 R28, P5, R94, UR24, RZ ;  /* 0x000000185e1c7c10 */ /* 0x000fc8000ffbe0ff */
[----:B------:R1:W-:Y:S01]  /*2450*/  @P2 STG.E desc[UR18][R98.64], R101 ;  /* 0x0000006562002986 */ /* 0x0003e2000c101912 */
[----:B------:R-:W-:-:S06]  /*2460*/  IADD3.X R29, R95, UR22, RZ, P5, !PT ;  /* 0x000000165f1d7c10 */ /* 0x000fcc000affe4ff */
[----:B------:R-:W-:Y:S05]  /*2470*/  @!P3 BRA `(.L_x_284) ;  /* 0x000000000004b947 */ /* 0x000fea0003800000 */
[----:B------:R4:W5:Y:S02]  /*2480*/  LDG.E.LTC128B R23, desc[UR18][R28.64] ;  /* 0x000000121c177981 */ /* 0x000964000c1e1920 */
.L_x_284:
[----:B------:R-:W-:Y:S05]  /*2490*/  BSYNC B1 ;  /* 0x0000000000017941 */ /* 0x000fea0003800000 */
.L_x_283:
[----:B----45:R-:W-:Y:S01]  /*24a0*/  FMUL R29, R23, R6 ;  /* 0x00000006171d7220 */ /* 0x030fe20000400000 */
[----:B------:R-:W-:Y:S01]  /*24b0*/  IADD3 R28, P5, R88, UR23, RZ ;  /* 0x00000017581c7c10 */ /* 0x000fe2000ffbe0ff */
        /* <DEDUP_REMOVED lines=11> */
.L_x_286:
[----:B------:R-:W-:Y:S05]  /*2570*/  BSYNC B1 ;  /* 0x0000000000017941 */ /* 0x000fea0003800000 */
.L_x_285:
[----:B----45:R-:W-:Y:S01]  /*2580*/  FMUL R28, R23, R6 ;  /* 0x00000006171c7220 */ /* 0x030fe20000400000 */
[----:B------:R-:W-:Y:S01]  /*2590*/  IADD3.X R95, R97, UR21, RZ, P5, !PT ;  /* 0x00000015615f7c10 */ /* 0x000fe2000affe4ff */
[----:B------:R-:W-:Y:S01]  /*25a0*/  BSSY B1, `(.L_x_287) ;  /* 0x0000009000017945 */ /* 0x000fe20003800000 */
[----:B------:R-:W-:Y:S01]  /*25b0*/  ISETP.GT.AND P3, PT, R21, RZ, P2 ;  /* 0x000000ff1500720c */ /* 0x000fe20001764270 */
[----:B------:R-:W-:Y:S01]  /*25c0*/  FFMA R31, R31, R5, R28 ;  /* 0x000000051f1f7223 */ /* 0x000fe2000000001c */
[----:B------:R-:W-:Y:S02]  /*25d0*/  IADD3 R28, P6, R24, UR6, RZ ;  /* 0x00000006181c7c10 */ /* 0x000fe4000ffde0ff */
[----:B------:R-:W-:Y:S02]  /*25e0*/  IADD3 R30, P5, R26, UR12, RZ ;  /* 0x0000000c1a1e7c10 */ /* 0x000fe4000ffbe0ff */
[----:B------:R4:W-:Y:S01]  /*25f0*/  @P1 STG.E desc[UR18][R94.64], R31 ;  /* 0x0000001f5e001986 */ /* 0x0009e2000c101912 */
[----:B------:R-:W-:-:S06]  /*2600*/  IADD3.X R29, R25, UR5, RZ, P6, !PT ;  /* 0x00000005191d7c10 */ /* 0x000fcc000b7fe4ff */
[----:B------:R-:W-:Y:S05]  /*2610*/  @!P3 BRA `(.L_x_288) ;  /* 0x000000000004b947 */ /* 0x000fea0003800000 */
[----:B------:R0:W5:Y:S02]  /*2620*/  LDG.E.LTC128B R23, desc[UR18][R28.64] ;  /* 0x000000121c177981 */ /* 0x000164000c1e1920 */
.L_x_288:
[----:B------:R-:W-:Y:S05]  /*2630*/  BSYNC B1 ;  /* 0x0000000000017941 */ /* 0x000fea0003800000 */
.L_x_287:
[----:B------:R-:W-:Y:S01]  /*2640*/  ISETP.GT.AND P1, PT, R22, 0x11, PT ;  /* 0x000000111600780c */ /* 0x000fe20003f24270 */
[----:B0----5:R-:W-:Y:S01]  /*2650*/  FMUL R89, R23, R6 ;  /* 0x0000000617597220 */ /* 0x021fe20000400000 */
[----:B----4-:R-:W-:Y:S01]  /*2660*/  IADD3.X R31, R27, UR7, RZ, P5, !PT ;  /* 0x000000071b1f7c10 */ /* 0x010fe2000affe4ff */
        /* <DEDUP_REMOVED lines=9> */
.L_x_290:
[----:B------:R-:W-:Y:S05]  /*2700*/  BSYNC B1 ;  /* 0x0000000000017941 */ /* 0x000fea0003800000 */
.L_x_289:
[----:B-----5:R-:W-:Y:S01]  /*2710*/  FMUL R32, R23, R6 ;  /* 0x0000000617207220 */ /* 0x020fe20000400000 */
[----:B0-----:R-:W-:Y:S01]  /*2720*/  IADD3.X R93, R99, UR7, RZ, P6, !PT ;  /* 0x00000007635d7c10 */ /* 0x001fe2000b7fe4ff */
        /* <DEDUP_REMOVED lines=8> */
.L_x_292:
[----:B------:R-:W-:Y:S05]  /*27b0*/  BSYNC B1 ;  /* 0x0000000000017941 */ /* 0x000fea0003800000 */
.L_x_291:
[----:B---3-5:R-:W-:Y:S01]  /*27c0*/  FMUL R25, R23, R6 ;  /* 0x0000000617197220 */ /* 0x028fe20000400000 */
[----:B------:R-:W-:Y:S01]  /*27d0*/  IADD3 R24, P5, R26, UR23, RZ ;  /* 0x000000171a187c10 */ /* 0x000fe2000ffbe0ff */
[----:B------:R-:W-:Y:S01]  /*27e0*/  BSSY B1, `(.L_x_293) ;  /* 0x000000b000017945 */ /* 0x000fe20003800000 */
[----:B------:R-:W-:Y:S01]  /*27f0*/  ISETP.GT.AND P1, PT, R21, 0x8, P1 ;  /* 0x000000081500780c */ /* 0x000fe20000f24270 */
[----:B0-----:R-:W-:Y:S01]  /*2800*/  FFMA R33, R34, R5, R25 ;  /* 0x0000000522217223 */ /* 0x001fe20000000019 */
        /* <DEDUP_REMOVED lines=8> */
.L_x_294:
[----:B------:R-:W-:Y:S05]  /*2890*/  BSYNC B1 ;  /* 0x0000000000017941 */ /* 0x000fea0003800000 */
.L_x_293:
        /* <DEDUP_REMOVED lines=11> */
.L_x_296:
[----:B------:R-:W-:Y:S05]  /*2950*/  BSYNC B1 ;  /* 0x0000000000017941 */ /* 0x000fea0003800000 */
.L_x_295:
        /* <DEDUP_REMOVED lines=12> */
.L_x_298:
[----:B------:R-:W-:Y:S05]  /*2a20*/  BSYNC B1 ;  /* 0x0000000000017941 */ /* 0x000fea0003800000 */
.L_x_297:
[----:B-----5:R-:W-:Y:S01]  /*2a30*/  FMUL R36, R23, R6 ;  /* 0x0000000617247220 */ /* 0x020fe20000400000 */
[----:B0-----:R-:W-:Y:S01]  /*2a40*/  IADD3.X R35, R93, UR7, RZ, P6, !PT ;  /* 0x000000075d237c10 */ /* 0x001fe2000b7fe4ff */
        /* <DEDUP_REMOVED lines=8> */
.L_x_300:
[----:B------:R-:W-:Y:S05]  /*2ad0*/  BSYNC B1 ;  /* 0x0000000000017941 */ /* 0x000fea0003800000 */
.L_x_299:
[----:B0----5:R-:W-:Y:S01]  /*2ae0*/  FMUL R29, R23, R6 ;  /* 0x00000006171d7220 */ /* 0x021fe20000400000 */
        /* <DEDUP_REMOVED lines=12> */
.L_x_302:
[----:B------:R-:W-:Y:S05]  /*2bb0*/  BSYNC B1 ;  /* 0x0000000000017941 */ /* 0x000fea0003800000 */
.L_x_301:
[----:B0----5:R-:W-:Y:S01]  /*2bc0*/  FMUL R28, R23, R6 ;  /* 0x00000006171c7220 */ /* 0x021fe20000400000 */
        /* <DEDUP_REMOVED lines=10> */
.L_x_304:
[----:B------:R-:W-:Y:S05]  /*2c70*/  BSYNC B1 ;  /* 0x0000000000017941 */ /* 0x000fea0003800000 */
.L_x_303:
        /* <DEDUP_REMOVED lines=12> */
.L_x_306:
[----:B------:R-:W-:Y:S05]  /*2d40*/  BSYNC B1 ;  /* 0x0000000000017941 */ /* 0x000fea0003800000 */
.L_x_305:
        /* <DEDUP_REMOVED lines=10> */
.L_x_308:
[----:B------:R-:W-:Y:S05]  /*2df0*/  BSYNC B1 ;  /* 0x0000000000017941 */ /* 0x000fea0003800000 */
.L_x_307:
        /* <DEDUP_REMOVED lines=13> */
.L_x_310:
[----:B------:R-:W-:Y:S05]  /*2ed0*/  BSYNC B1 ;  /* 0x0000000000017941 */ /* 0x000fea0003800000 */
.L_x_309:
        /* <DEDUP_REMOVED lines=11> */
.L_x_312:
[----:B------:R-:W-:Y:S05]  /*2f90*/  BSYNC B1 ;  /* 0x0000000000017941 */ /* 0x000fea0003800000 */
.L_x_311:
        /* <DEDUP_REMOVED lines=12> */
.L_x_314:
[----:B------:R-:W-:Y:S05]  /*3060*/  BSYNC B1 ;  /* 0x0000000000017941 */ /* 0x000fea0003800000 */
.L_x_313:
        /* <DEDUP_REMOVED lines=10> */
.L_x_316:
[----:B------:R-:W-:Y:S05]  /*3110*/  BSYNC B1 ;  /* 0x0000000000017941 */ /* 0x000fea0003800000 */
.L_x_315:
        /* <DEDUP_REMOVED lines=13> */
.L_x_318:
[----:B------:R-:W-:Y:S05]  /*31f0*/  BSYNC B1 ;  /* 0x0000000000017941 */ /* 0x000fea0003800000 */
.L_x_317:
        /* <DEDUP_REMOVED lines=11> */
.L_x_320:
[----:B------:R-:W-:Y:S05]  /*32b0*/  BSYNC B1 ;  /* 0x0000000000017941 */ /* 0x000fea0003800000 */
.L_x_319:
        /* <DEDUP_REMOVED lines=12> */
.L_x_322:
[----:B------:R-:W-:Y:S05]  /*3380*/  BSYNC B1 ;  /* 0x0000000000017941 */ /* 0x000fea0003800000 */
.L_x_321:
        /* <DEDUP_REMOVED lines=10> */
.L_x_324:
[----:B------:R-:W-:Y:S05]  /*3430*/  BSYNC B1 ;  /* 0x0000000000017941 */ /* 0x000fea0003800000 */
.L_x_323:
[----:B---3-5:R-:W-:Y:S01]  /*3440*/  FMUL R25, R23, R6 ;  /* 0x0000000617197220 */ /* 0x028fe20000400000 */
        /* <DEDUP_REMOVED lines=12> */
.L_x_326:
[----:B------:R-:W-:Y:S05]  /*3510*/  BSYNC B1 ;  /* 0x0000000000017941 */ /* 0x000fea0003800000 */
.L_x_325:
        /* <DEDUP_REMOVED lines=11> */
.L_x_328:
[----:B------:R-:W-:Y:S05]  /*35d0*/  BSYNC B1 ;  /* 0x0000000000017941 */ /* 0x000fea0003800000 */
.L_x_327:
        /* <DEDUP_REMOVED lines=12> */
.L_x_330:
[----:B------:R-:W-:Y:S05]  /*36a0*/  BSYNC B1 ;  /* 0x0000000000017941 */ /* 0x000fea0003800000 */
.L_x_329:
        /* <DEDUP_REMOVED lines=10> */
.L_x_332:
[----:B------:R-:W-:Y:S05]  /*3750*/  BSYNC B1 ;  /* 0x0000000000017941 */ /* 0x000fea0003800000 */
.L_x_331:
        /* <DEDUP_REMOVED lines=13> */
.L_x_334:
[----:B------:R-:W-:Y:S05]  /*3830*/  BSYNC B1 ;  /* 0x0000000000017941 */ /* 0x000fea0003800000 */
.L_x_333:
        /* <DEDUP_REMOVED lines=11> */
.L_x_336:
[----:B------:R-:W-:Y:S05]  /*38f0*/  BSYNC B1 ;  /* 0x0000000000017941 */ /* 0x000fea0003800000 */
.L_x_335:
        /* <DEDUP_REMOVED lines=12> */
.L_x_338:
[----:B------:R-:W-:Y:S05]  /*39c0*/  BSYNC B1 ;  /* 0x0000000000017941 */ /* 0x000fea0003800000 */
.L_x_337:
        /* <DEDUP_REMOVED lines=10> */
.L_x_340:
[----:B------:R-:W-:Y:S05]  /*3a70*/  BSYNC B1 ;  /* 0x0000000000017941 */ /* 0x000fea0003800000 */
.L_x_339:
        /* <DEDUP_REMOVED lines=13> */
.L_x_342:
[----:B------:R-:W-:Y:S05]  /*3b50*/  BSYNC B1 ;  /* 0x0000000000017941 */ /* 0x000fea0003800000 */
.L_x_341:
        /* <DEDUP_REMOVED lines=11> */
.L_x_344:
[----:B------:R-:W-:Y:S05]  /*3c10*/  BSYNC B1 ;  /* 0x0000000000017941 */ /* 0x000fea0003800000 */
.L_x_343:
        /* <DEDUP_REMOVED lines=12> */
.L_x_346:
[----:B------:R-:W-:Y:S05]  /*3ce0*/  BSYNC B1 ;  /* 0x0000000000017941 */ /* 0x000fea0003800000 */
.L_x_345:
        /* <DEDUP_REMOVED lines=10> */
.L_x_348:
[----:B------:R-:W-:Y:S05]  /*3d90*/  BSYNC B1 ;  /* 0x0000000000017941 */ /* 0x000fea0003800000 */
.L_x_347:
        /* <DEDUP_REMOVED lines=13> */
.L_x_350:
[----:B------:R-:W-:Y:S05]  /*3e70*/  BSYNC B1 ;  /* 0x0000000000017941 */ /* 0x000fea0003800000 */
.L_x_349:
        /* <DEDUP_REMOVED lines=11> */
.L_x_352:
[----:B------:R-:W-:Y:S05]  /*3f30*/  BSYNC B1 ;  /* 0x0000000000017941 */ /* 0x000fea0003800000 */
.L_x_351:
        /* <DEDUP_REMOVED lines=12> */
.L_x_354:
[----:B------:R-:W-:Y:S05]  /*4000*/  BSYNC B1 ;  /* 0x0000000000017941 */ /* 0x000fea0003800000 */
.L_x_353:
        /* <DEDUP_REMOVED lines=10> */
.L_x_356:
[----:B------:R-:W-:Y:S05]  /*40b0*/  BSYNC B1 ;  /* 0x0000000000017941 */ /* 0x000fea0003800000 */
.L_x_355:
        /* <DEDUP_REMOVED lines=13> */
.L_x_358:
[----:B------:R-:W-:Y:S05]  /*4190*/  BSYNC B1 ;  /* 0x0000000000017941 */ /* 0x000fea0003800000 */
.L_x_357:
        /* <DEDUP_REMOVED lines=11> */
.L_x_360:
[----:B------:R-:W-:Y:S05]  /*4250*/  BSYNC B1 ;  /* 0x0000000000017941 */ /* 0x000fea0003800000 */
.L_x_359:
        /* <DEDUP_REMOVED lines=12> */
.L_x_362:
[----:B------:R-:W-:Y:S05]  /*4320*/  BSYNC B1 ;  /* 0x0000000000017941 */ /* 0x000fea0003800000 */
.L_x_361:
        /* <DEDUP_REMOVED lines=10> */
.L_x_364:
[----:B------:R-:W-:Y:S05]  /*43d0*/  BSYNC B1 ;  /* 0x0000000000017941 */ /* 0x000fea0003800000 */
.L_x_363:
        /* <DEDUP_REMOVED lines=13> */
.L_x_366:
[----:B------:R-:W-:Y:S05]  /*44b0*/  BSYNC B1 ;  /* 0x0000000000017941 */ /* 0x000fea0003800000 */
.L_x_365:
        /* <DEDUP_REMOVED lines=11> */
.L_x_368:
[----:B------:R-:W-:Y:S05]  /*4570*/  BSYNC B1 ;  /* 0x0000000000017941 */ /* 0x000fea0003800000 */
.L_x_367:
        /* <DEDUP_REMOVED lines=12> */
.L_x_370:
[----:B------:R-:W-:Y:S05]  /*4640*/  BSYNC B1 ;  /* 0x0000000000017941 */ /* 0x000fea0003800000 */
.L_x_369:
        /* <DEDUP_REMOVED lines=10> */
.L_x_372:
[----:B------:R-:W-:Y:S05]  /*46f0*/  BSYNC B1 ;  /* 0x0000000000017941 */ /* 0x000fea0003800000 */
.L_x_371:
        /* <DEDUP_REMOVED lines=13> */
.L_x_374:
[----:B------:R-:W-:Y:S05]  /*47d0*/  BSYNC B1 ;  /* 0x0000000000017941 */ /* 0x000fea0003800000 */
.L_x_373:
        /* <DEDUP_REMOVED lines=11> */
.L_x_376:
[----:B------:R-:W-:Y:S05]  /*4890*/  BSYNC B1 ;  /* 0x0000000000017941 */ /* 0x000fea0003800000 */
.L_x_375:
        /* <DEDUP_REMOVED lines=12> */
.L_x_378:
[----:B------:R-:W-:Y:S05]  /*4960*/  BSYNC B1 ;  /* 0x0000000000017941 */ /* 0x000fea0003800000 */
.L_x_377:
        /* <DEDUP_REMOVED lines=10> */
.L_x_380:
[----:B------:R-:W-:Y:S05]  /*4a10*/  BSYNC B1 ;  /* 0x0000000000017941 */ /* 0x000fea0003800000 */
.L_x_379:
        /* <DEDUP_REMOVED lines=13> */
.L_x_382:
[----:B------:R-:W-:Y:S05]  /*4af0*/  BSYNC B1 ;  /* 0x0000000000017941 */ /* 0x000fea0003800000 */
.L_x_381:
        /* <DEDUP_REMOVED lines=11> */
.L_x_384:
[----:B------:R-:W-:Y:S05]  /*4bb0*/  BSYNC B1 ;  /* 0x0000000000017941 */ /* 0x000fea0003800000 */
.L_x_383:
        /* <DEDUP_REMOVED lines=12> */
.L_x_386:
[----:B------:R-:W-:Y:S05]  /*4c80*/  BSYNC B1 ;  /* 0x0000000000017941 */ /* 0x000fea0003800000 */
.L_x_385:
[----:B0----5:R-:W-:Y:S01]  /*4c90*/  FMUL R40, R23, R6 ;  /* 0x0000000617287220 */ /* 0x021fe20000400000 */
[----:B------:R-:W-:Y:S01]  /*4ca0*/  IADD3.X R39, R35, UR7, RZ, P5, !PT ;  /* 0x0000000723277c10 */ /* 0x000fe2000affe4ff */
[----:B------:R-:W-:Y:S01]  /*4cb0*/  BSSY B1, `(.L_x_387) ;  /* 0x000000a000017945 */ /* 0x000fe20003800000 */
[----:B------:R-:W-:Y:S01]  /*4cc0*/  ISETP.GT.AND P2, PT, R21, 0x8, P2 ;  /* 0x000000081500780c */ /* 0x000fe20001744270 */
[----:B------:R-:W-:Y:S01]  /*4cd0*/  FFMA R81, R81, R5, R40 ;  /* 0x0000000551517223 */ /* 0x000fe20000000028 */
[----:B---3--:R-:W-:Y:S01]  /*4ce0*/  IADD3 R24, P5, R24, UR24, RZ ;  /* 0x0000001818187c10 */ /* 0x008fe2000ffbe0ff */
[----:B------:R-:W-:Y:S01]  /*4cf0*/  IMAD.MOV.U32 R43, RZ, RZ, R23 ;  /* 0x000000ffff2b7224 */ /* 0x000fe200078e0017 */
[----:B------:R-:W-:Y:S02]  /*4d00*/  IADD3 R40, P6, R26, UR23, RZ ;  /* 0x000000171a287c10 */ /* 0x000fe4000ffde0ff */
[----:B------:R0:W-:Y:S01]  /*4d10*/  @P3 STG.E desc[UR18][R38.64], R81 ;  /* 0x0000005126003986 */ /* 0x0001e2000c101912 */
[----:B------:R-:W-:-:S06]  /*4d20*/  IADD3.X R25, R25, UR22, RZ, P5, !PT ;  /* 0x0000001619197c10 */ /* 0x000fcc000affe4ff */
[----:B------:R-:W-:Y:S05]  /*4d30*/  @!P2 BRA `(.L_x_388) ;  /* 0x000000000004a947 */ /* 0x000fea0003800000 */
[----:B------:R3:W5:Y:S02]  /*4d40*/  LDG.E.LTC128B R43, desc[UR18][R24.64] ;  /* 0x00000012182b7981 */ /* 0x000764000c1e1920 */
.L_x_388:
[----:B------:R-:W-:Y:S05]  /*4d50*/  BSYNC B1 ;  /* 0x0000000000017941 */ /* 0x000fea0003800000 */
.L_x_387:
[----:B------:R-:W-:Y:S01]  /*4d60*/  ISETP.GT.AND P1, PT, R21, 0x8, P1 ;  /* 0x000000081500780c */ /* 0x000fe20000f24270 */
[----:B-----5:R-:W-:Y:S01]  /*4d70*/  FMUL R23, R43, R6 ;  /* 0x000000062b177220 */ /* 0x020fe20000400000 */
[----:B------:R-:W-:Y:S01]  /*4d80*/  IADD3.X R41, R27, UR21, RZ, P6, !PT ;  /* 0x000000151b297c10 */ /* 0x000fe2000b7fe4ff */
[----:B------:R-:W-:Y:S01]  /*4d90*/  BSSY B1, `(.L_x_389) ;  /* 0x000000a000017945 */ /* 0x000fe20003800000 */
[----:B------:R-:W-:Y:S01]  /*4da0*/  ISETP.GT.AND P5, PT, R22, 0x78, PT ;  /* 0x000000781600780c */ /* 0x000fe20003fa4270 */
[----:B---3--:R-:W-:Y:S01]  /*4db0*/  FFMA R25, R82, R5, R23 ;  /* 0x0000000552197223 */ /* 0x008fe20000000017 */
[----:B------:R-:W-:Y:S02]  /*4dc0*/  ISETP.GT.AND P3, PT, R22, 0x79, PT ;  /* 0x000000791600780c */ /* 0x000fe40003f64270 */
[----:B------:R-:W-:Y:S02]  /*4dd0*/  IADD3 R24, P6, R34, UR23, RZ ;  /* 0x0000001722187c10 */ /* 0x000fe4000ffde0ff */
[----:B------:R3:W-:Y:S01]  /*4de0*/  @P2 STG.E desc[UR18][R40.64], R25 ;  /* 0x0000001928002986 */ /* 0x0007e2000c101912 */
[----:B------:R-:W-:-:S04]  /*4df0*/  IADD3 R22, P2, R32, UR24, RZ ;  /* 0x0000001820167c10 */ /* 0x000fc8000ff5e0ff */
[----:B------:R-:W-:Y:S01]  /*4e00*/  IADD3.X R23, R33, UR22, RZ, P2, !PT ;  /* 0x0000001621177c10 */ /* 0x000fe200097fe4ff */
[----:B------:R-:W-:Y:S08]  /*4e10*/  @!P1 BRA `(.L_x_390) ;  /* 0x0000000000049947 */ /* 0x000ff00003800000 */
[----:B------:R0:W5:Y:S02]  /*4e20*/  LDG.E.LTC128B R43, desc[UR18][R22.64] ;  /* 0x00000012162b7981 */ /* 0x000164000c1e1920 */
.L_x_390:
[----:B------:R-:W-:Y:S05]  /*4e30*/  BSYNC B1 ;  /* 0x0000000000017941 */ /* 0x000fea0003800000 */
.L_x_389:
[----:B0----5:R-:W-:Y:S01]  /*4e40*/  FMUL R22, R43, R6 ;  /* 0x000000062b167220 */ /* 0x021fe20000400000 */
[----:B---3--:R-:W-:Y:S01]  /*4e50*/  IADD3.X R25, R35, UR21, RZ, P6, !PT ;  /* 0x0000001523197c10 */ /* 0x008fe2000b7fe4ff */
[----:B------:R-:W-:Y:S01]  /*4e60*/  BSSY B1, `(.L_x_391) ;  /* 0x0000009000017945 */ /* 0x000fe20003800000 */
[----:B------:R-:W-:Y:S01]  /*4e70*/  ISETP.GT.AND P2, PT, R21, RZ, P5 ;  /* 0x000000ff1500720c */ /* 0x000fe20002f44270 */
[----:B------:R-:W-:Y:S01]  /*4e80*/  FFMA R83, R83, R5, R22 ;  /* 0x0000000553537223 */ /* 0x000fe20000000016 */
[----:B------:R-:W-:-:S04]  /*4e90*/  IADD3 R26, P6, R30, UR12, RZ ;  /* 0x0000000c1e1a7c10 */ /* 0x000fc8000ffde0ff */
[----:B------:R0:W-:Y:S07]  /*4ea0*/  @P1 STG.E desc[UR18][R24.64], R83 ;  /* 0x0000005318001986 */ /* 0x0001ee000c101912 */
[----:B------:R-:W-:Y:S05]  /*4eb0*/  @!P2 BRA `(.L_x_392) ;  /* 0x00000000000ca947 */ /* 0x000fea0003800000 */
[----:B------:R-:W-:-:S04]  /*4ec0*/  IADD3 R22, P1, R28, UR6, RZ ;  /* 0x000000061c167c10 */ /* 0x000fc8000ff3e0ff */
[----:B------:R-:W-:-:S05]  /*4ed0*/  IADD3.X R23, R29, UR5, RZ, P1, !PT ;  /* 0x000000051d177c10 */ /* 0x000fca0008ffe4ff */
[----:B------:R3:W5:Y:S04]  /*4ee0*/  LDG.E.LTC128B R43, desc[UR18][R22.64] ;  /* 0x00000012162b7981 */ /* 0x000768000c1e1920 */
.L_x_392:
[----:B------:R-:W-:Y:S05]  /*4ef0*/  BSYNC B1 ;  /* 0x0000000000017941 */ /* 0x000fea0003800000 */
.L_x_391:
[----:B---3-5:R-:W-:Y:S01]  /*4f00*/  FMUL R23, R43, R6 ;  /* 0x000000062b177220 */ /* 0x028fe20000400000 */
[----:B------:R-:W-:Y:S01]  /*4f10*/  IADD3.X R27, R31, UR7, RZ, P6, !PT ;  /* 0x000000071f1b7c10 */ /* 0x000fe2000b7fe4ff */
[----:B------:R-:W-:Y:S01]  /*4f20*/  BSSY B1, `(.L_x_393) ;  /* 0x0000009000017945 */ /* 0x000fe20003800000 */
[----:B------:R-:W-:Y:S01]  /*4f30*/  ISETP.GT.AND P1, PT, R21, RZ, P3 ;  /* 0x000000ff1500720c */ /* 0x000fe20001f24270 */
[----:B------:R-:W-:Y:S01]  /*4f40*/  FFMA R23, R84, R5, R23 ;  /* 0x0000000554177223 */ /* 0x000fe20000000017 */
[----:B0-----:R-:W-:-:S04]  /*4f50*/  IADD3 R24, P6, R38, UR12, RZ ;  /* 0x0000000c26187c10 */ /* 0x001fc8000ffde0ff */
[----:B------:R0:W-:Y:S07]  /*4f60*/  @P2 STG.E desc[UR18][R26.64], R23 ;  /* 0x000000171a002986 */ /* 0x0001ee000c101912 */
[----:B------:R-:W-:Y:S05]  /*4f70*/  @!P1 BRA `(.L_x_394) ;  /* 0x00000000000c9947 */ /* 0x000fea0003800000 */
[----:B------:R-:W-:-:S04]  /*4f80*/  IADD3 R22, P2, R36, UR6, RZ ;  /* 0x0000000624167c10 */ /* 0x000fc8000ff5e0ff */
[----:B0-----:R-:W-:-:S05]  /*4f90*/  IADD3.X R23, R37, UR5, RZ, P2, !PT ;  /* 0x0000000525177c10 */ /* 0x001fca00097fe4ff */
[----:B------:R3:W5:Y:S04]  /*4fa0*/  LDG.E.LTC128B R43, desc[UR18][R22.64] ;  /* 0x00000012162b7981 */ /* 0x000768000c1e1920 */
.L_x_394:
[----:B------:R-:W-:Y:S05]  /*4fb0*/  BSYNC B1 ;  /* 0x0000000000017941 */ /* 0x000fea0003800000 */
.L_x_393:
[----:B---3-5:R-:W-:Y:S01]  /*4fc0*/  FMUL R22, R43, R6 ;  /* 0x000000062b167220 */ /* 0x028fe20000400000 */
[----:B------:R-:W-:Y:S01]  /*4fd0*/  IADD3.X R25, R39, UR7, RZ, P6, !PT ;  /* 0x0000000727197c10 */ /* 0x000fe2000b7fe4ff */
[----:B------:R-:W-:Y:S01]  /*4fe0*/  BSSY B1, `(.L_x_395) ;  /* 0x0000009000017945 */ /* 0x000fe20003800000 */
[----:B------:R-:W-:Y:S01]  /*4ff0*/  ISETP.GT.AND P5, PT, R21, 0x8, P5 ;  /* 0x000000081500780c */ /* 0x000fe20002fa4270 */
[----:B------:R-:W-:Y:S01]  /*5000*/  FFMA R85, R85, R5, R22 ;  /* 0x0000000555557223 */ /* 0x000fe20000000016 */
[----:B------:R-:W-:Y:S02]  /*5010*/  IADD3 R22, P2, R28, UR24, RZ ;  /* 0x000000181c167c10 */ /* 0x000fe4000ff5e0ff */
[----:B0-----:R-:W-:Y:S02]  /*5020*/  IADD3 R26, P6, R30, UR23, RZ ;  /* 0x000000171e1a7c10 */ /* 0x001fe4000ffde0ff */
[----:B------:R0:W-:Y:S01]  /*5030*/  @P1 STG.E desc[UR18][R24.64], R85 ;  /* 0x0000005518001986 */ /* 0x0001e2000c101912 */
[----:B------:R-:W-:-:S06]  /*5040*/  IADD3.X R23, R29, UR22, RZ, P2, !PT ;  /* 0x000000161d177c10 */ /* 0x000fcc00097fe4ff */
[----:B------:R-:W-:Y:S05]  /*5050*/  @!P5 BRA `(.L_x_396) ;  /* 0x000000000004d947 */ /* 0x000fea0003800000 */
[----:B------:R3:W5:Y:S02]  /*5060*/  LDG.E.LTC128B R43, desc[UR18][R22.64] ;  /* 0x00000012162b7981 */ /* 0x000764000c1e1920 */
.L_x_396:
[----:B------:R-:W-:Y:S05]  /*5070*/  BSYNC B1 ;  /* 0x0000000000017941 */ /* 0x000fea0003800000 */
.L_x_395:
[----:B---3-5:R-:W-:Y:S01]  /*5080*/  FMUL R23, R43, R6 ;  /* 0x000000062b177220 */ /* 0x028fe20000400000 */
[----:B------:R-:W-:Y:S01]  /*5090*/  IADD3.X R27, R31, UR21, RZ, P6, !PT ;  /* 0x000000151f1b7c10 */ /* 0x000fe2000b7fe4ff */
[----:B------:R-:W-:Y:S01]  /*50a0*/  BSSY B1, `(.L_x_397) ;  /* 0x0000008000017945 */ /* 0x000fe20003800000 */
[----:B------:R-:W-:Y:S01]  /*50b0*/  ISETP.GT.AND P3, PT, R21, 0x8, P3 ;  /* 0x000000081500780c */ /* 0x000fe20001f64270 */
[----:B0-----:R-:W-:Y:S01]  /*50c0*/  FFMA R25, R86, R5, R23 ;  /* 0x0000000556197223 */ /* 0x001fe20000000017 */
[----:B------:R-:W-:-:S04]  /*50d0*/  IADD3 R22, P1, R36, UR24, RZ ;  /* 0x0000001824167c10 */ /* 0x000fc8000ff3e0ff */
[----:B------:R0:W-:Y:S01]  /*50e0*/  @P5 STG.E desc[UR18][R26.64], R25 ;  /* 0x000000191a005986 */ /* 0x0001e2000c101912 */
[----:B------:R-:W-:-:S06]  /*50f0*/  IADD3.X R23, R37, UR22, RZ, P1, !PT ;  /* 0x0000001625177c10 */ /* 0x000fcc0008ffe4ff */
[----:B------:R-:W-:Y:S05]  /*5100*/  @!P3 BRA `(.L_x_398) ;  /* 0x000000000004b947 */ /* 0x000fea0003800000 */
[----:B------:R3:W5:Y:S02]  /*5110*/  LDG.E.LTC128B R43, desc[UR18][R22.64] ;  /* 0x00000012162b7981 */ /* 0x000764000c1e1920 */
.L_x_398:
[----:B------:R-:W-:Y:S05]  /*5120*/  BSYNC B1 ;  /* 0x0000000000017941 */ /* 0x000fea0003800000 */
.L_x_397:
[----:B------:R-:W-:Y:S05]  /*5130*/  @!P3 BRA `(.L_x_399) ;  /* 0x000000140084b947 */ /* 0x000fea0003800000 */
[----:B---3--:R-:W-:Y:S01]  /*5140*/  IADD3 R22, P1, R38, UR23, RZ ;  /* 0x0000001726167c10 */ /* 0x008fe2000ff3e0ff */
[----:B-----5:R-:W-:-:S03]  /*5150*/  FMUL R24, R43, R6 ;  /* 0x000000062b187220 */ /* 0x020fc60000400000 */
[----:B------:R-:W-:Y:S01]  /*5160*/  IADD3.X R23, R39, UR21, RZ, P1, !PT ;  /* 0x0000001527177c10 */ /* 0x000fe20008ffe4ff */
[----:B------:R-:W-:-:S05]  /*5170*/  FFMA R87, R87, R5, R24 ;  /* 0x0000000557577223 */ /* 0x000fca0000000018 */
[----:B------:R3:W-:Y:S01]  /*5180*/  STG.E desc[UR18][R22.64], R87 ;  /* 0x0000005716007986 */ /* 0x0007e2000c101912 */
[----:B------:R-:W-:Y:S05]  /*5190*/  BRA `(.L_x_399) ;  /* 0x00000014006c7947 */ /* 0x000fea0003800000 */
.L_x_272:
[----:B------:R-:W-:Y:S01]  /*51a0*/  ISETP.GT.AND P3, PT, R22, 0x1, PT ;  /* 0x000000011600780c */ /* 0x000fe20003f64270 */
[----:B------:R-:W-:Y:S01]  /*51b0*/  ULDC.64 UR8, c[0x0][0x6c0] ;  /* 0x0001b00000087ab9 */ /* 0x000fe20000000a00 */
[----:B------:R-:W-:Y:S01]  /*51c0*/  ISETP.GT.AND P2, PT, R21, 0x8, P2 ;  /* 0x000000081500780c */ /* 0x000fe20001744270 */
[-C--:B--2---:R-:W-:Y:S01]  /*51d0*/  FMUL R23, R24, R5.reuse ;  /* 0x0000000518177220 */ /* 0x084fe20000400000 */
[----:B------:R-:W-:Y:S01]  /*51e0*/  LEA R88, P6, R96, UR8, 0x2 ;  /* 0x0000000860587c11 */ /* 0x000fe2000f8c10ff */
[-C--:B------:R-:W-:Y:S01]  /*51f0*/  FMUL R93, R25, R5.reuse ;  /* 0x00000005195d7220 */ /* 0x080fe20000400000 */
[----:B------:R-:W-:Y:S01]  /*5200*/  ISETP.GT.AND P5, PT, R21, RZ, P3 ;  /* 0x000000ff1500720c */ /* 0x000fe20001fa4270 */
[-C--:B------:R-:W-:Y:S01]  /*5210*/  FMUL R95, R26, R5.reuse ;  /* 0x000000051a5f7220 */ /* 0x080fe20000400000 */
[----:B------:R-:W-:Y:S01]  /*5220*/  LEA.HI.X R89, R96, UR9, R111, 0x2, P6 ;  /* 0x0000000960597c11 */ /* 0x000fe2000b0f146f */
[-C--:B------:R-:W-:Y:S01]  /*5230*/  FMUL R97, R27, R5.reuse ;  /* 0x000000051b617220 */ /* 0x080fe20000400000 */
[C---:B------:R-:W-:Y:S01]  /*5240*/  LEA R90, P6, R112.reuse, R88, 0x2 ;  /* 0x00000058705a7211 */ /* 0x040fe200078c10ff */
[----:B------:R-:W-:Y:S01]  /*5250*/  FMUL R33, R33, R5 ;  /* 0x0000000521217220 */ /* 0x000fe20000400000 */
        /* <DEDUP_REMOVED lines=16> */
[----:B------:R-:W-:Y:S01]  /*5360*/  ISETP.GT.AND P3, PT, R21, RZ, P2 ;  /* 0x000000ff1500720c */ /* 0x000fe20001764270 */
[-C--:B------:R-:W-:Y:S01]  /*5370*/  FMUL R41, R41, R5.reuse ;  /* 0x0000000529297220 */ /* 0x080fe20000400000 */
[----:B------:R-:W-:Y:S01]  /*5380*/  ISETP.GT.AND P1, PT, R21, 0x8, P1 ;  /* 0x000000081500780c */ /* 0x000fe20000f24270 */
[-C--:B-1----:R-:W-:Y:S01]  /*5390*/  FMUL R93, R29, R5.reuse ;  /* 0x000000051d5d7220 */ /* 0x082fe20000400000 */
[----:B------:R-:W-:Y:S01]  /*53a0*/  IADD3.X R27, R91, UR7, RZ, P6, !PT ;  /* 0x000000075b1b7c10 */ /* 0x000fe2000b7fe4ff */
[----:B------:R1:W-:Y:S01]  /*53b0*/  @P5 STG.E desc[UR18][R24.64], R23 ;  /* 0x0000001718005986 */ /* 0x0003e2000c101912 */
[----:B------:R-:W-:Y:S01]  /*53c0*/  IADD3 R28, P5, R88, UR23, RZ ;  /* 0x00000017581c7c10 */ /* 0x000fe2000ffbe0ff */
[-C--:B--2---:R-:W-:Y:S01]  /*53d0*/  FMUL R95, R30, R5.reuse ;  /* 0x000000051e5f7220 */ /* 0x084fe20000400000 */
[----:B------:R-:W-:Y:S01]  /*53e0*/  ISETP.GT.AND P2, PT, R21, 0x8, P2 ;  /* 0x000000081500780c */ /* 0x000fe20001744270 */
[-C--:B------:R-:W-:Y:S01]  /*53f0*/  FMUL R43, R43, R5.reuse ;  /* 0x000000052b2b7220 */ /* 0x080fe20000400000 */
[----:B------:R-:W-:Y:S01]  /*5400*/  IADD3.X R29, R89, UR21, RZ, P5, !PT ;  /* 0x00000015591d7c10 */ /* 0x000fe2000affe4ff */
[-C--:B0-----:R-:W-:Y:S01]  /*5410*/  FMUL R97, R31, R5.reuse ;  /* 0x000000051f617220 */ /* 0x081fe20000400000 */
[----:B------:R-:W-:Y:S01]  /*5420*/  IADD3 R88, P5, R90, UR23, RZ ;  /* 0x000000175a587c10 */ /* 0x000fe2000ffbe0ff */
[----:B------:R-:W-:Y:S01]  /*5430*/  @P3 STG.E desc[UR18][R26.64], R93 ;  /* 0x0000005d1a003986 */ /* 0x000fe2000c101912 */
[----:B------:R-:W-:Y:S01]  /*5440*/  ISETP.GT.AND P3, PT, R22, 0x10, PT ;  /* 0x000000101600780c */ /* 0x000fe20003f64270 */
[-C--:B------:R-:W-:Y:S01]  /*5450*/  FMUL R45, R45, R5.reuse ;  /* 0x000000052d2d7220 */ /* 0x080fe20000400000 */
[----:B------:R-:W-:Y:S01]  /*5460*/  IADD3.X R89, R91, UR21, RZ, P5, !PT ;  /* 0x000000155b597c10 */ /* 0x000fe2000affe4ff */
[----:B------:R-:W-:Y:S01]  /*5470*/  @P1 STG.E desc[UR18][R28.64], R95 ;  /* 0x0000005f1c001986 */ /* 0x000fe2000c101912 */
[----:B------:R-:W-:Y:S01]  /*5480*/  ISETP.GT.AND P5, PT, R21, RZ, P3 ;  /* 0x000000ff1500720c */ /* 0x000fe20001fa4270 */
[-C--:B-1----:R-:W-:Y:S01]  /*5490*/  FMUL R23, R32, R5.reuse ;  /* 0x0000000520177220 */ /* 0x082fe20000400000 */
[----:B------:R-:W-:Y:S01]  /*54a0*/  ISETP.GT.AND P1, PT, R22, 0x11, PT ;  /* 0x000000111600780c */ /* 0x000fe20003f24270 */
[----:B------:R0:W-:Y:S01]  /*54b0*/  @P2 STG.E desc[UR18][R88.64], R97 ;  /* 0x0000006158002986 */ /* 0x0001e2000c101912 */
[----:B------:R-:W-:Y:S01]  /*54c0*/  IADD3 R30, P6, R24, UR12, RZ ;  /* 0x0000000c181e7c10 */ /* 0x000fe2000ffde0ff */
[-C--:B------:R-:W-:Y:S01]  /*54d0*/  FMUL R47, R47, R5.reuse ;  /* 0x000000052f2f7220 */ /* 0x080fe20000400000 */
[----:B------:R-:W-:Y:S01]  /*54e0*/  ISETP.GT.AND P2, PT, R21, RZ, P1 ;  /* 0x000000ff1500720c */ /* 0x000fe20000f44270 */
[-C--:B------:R-:W-:Y:S01]  /*54f0*/  FMUL R49, R49, R5.reuse ;  /* 0x0000000531317220 */ /* 0x080fe20000400000 */
[----:B------:R-:W-:Y:S01]  /*5500*/  IADD3.X R31, R25, UR7, RZ, P6, !PT ;  /* 0x00000007191f7c10 */ /* 0x000fe2000b7fe4ff */
[-C--:B------:R-:W-:Y:S01]  /*5510*/  FMUL R51, R51, R5.reuse ;  /* 0x0000000533337220 */ /* 0x080fe20000400000 */
[----:B------:R-:W-:Y:S01]  /*5520*/  IADD3 R90, P6, R26, UR12, RZ ;  /* 0x0000000c1a5a7c10 */ /* 0x000fe2000ffde0ff */
[-C--:B------:R-:W-:Y:S01]  /*5530*/  FMUL R53, R53, R5.reuse ;  /* 0x0000000535357220 */ /* 0x080fe20000400000 */
[----:B------:R-:W-:Y:S01]  /*5540*/  ISETP.GT.AND P3, PT, R21, 0x8, P3 ;  /* 0x000000081500780c */ /* 0x000fe20001f64270 */
[----:B------:R1:W-:Y:S01]  /*5550*/  @P5 STG.E desc[UR18][R30.64], R23 ;  /* 0x000000171e005986 */ /* 0x0003e2000c101912 */
[----:B------:R-:W-:Y:S01]  /*5560*/  IADD3.X R91, R27, UR7, RZ, P6, !PT ;  /* 0x000000071b5b7c10 */ /* 0x000fe2000b7fe4ff */
[-C--:B0-----:R-:W-:Y:S01]  /*5570*/  FMUL R89, R34, R5.reuse ;  /* 0x0000000522597220 */ /* 0x081fe20000400000 */
[----:B------:R-:W-:Y:S01]  /*5580*/  IADD3 R24, P5, R24, UR23, RZ ;  /* 0x0000001718187c10 */ /* 0x000fe2000ffbe0ff */
[-C--:B------:R-:W-:Y:S01]  /*5590*/  FMUL R55, R55, R5.reuse ;  /* 0x0000000537377220 */ /* 0x080fe20000400000 */
[----:B------:R-:W-:Y:S01]  /*55a0*/  ISETP.GT.AND P1, PT, R21, 0x8, P1 ;  /* 0x000000081500780c */ /* 0x000fe20000f24270 */
[----:B------:R-:W-:Y:S01]  /*55b0*/  @P2 STG.E desc[UR18][R90.64], R33 ;  /* 0x000000215a002986 */ /* 0x000fe2000c101912 */
[----:B------:R-:W-:Y:S01]  /*55c0*/  IADD3.X R25, R25, UR21, RZ, P5, !PT ;  /* 0x0000001519197c10 */ /* 0x000fe2000affe4ff */
[-C--:B------:R-:W-:Y:S01]  /*55d0*/  FMUL R57, R57, R5.reuse ;  /* 0x0000000539397220 */ /* 0x080fe20000400000 */
[----:B------:R-:W-:Y:S01]  /*55e0*/  IADD3 R26, P5, R26, UR23, RZ ;  /* 0x000000171a1a7c10 */ /* 0x000fe2000ffbe0ff */
        /* <DEDUP_REMOVED lines=24> */
[----:B------:R2:W-:Y:S01]  /*5770*/  @P1 STG.E desc[UR18][R32.64], R37 ;  /* 0x0000002520001986 */ /* 0x0005e2000c101912 */
[----:B------:R-:W-:Y:S01]  /*5780*/  IADD3.X R25, R31, UR21, RZ, P5, !PT ;  /* 0x000000151f197c10 */ /* 0x000fe2000affe4ff */
[-C--:B------:R-:W-:Y:S01]  /*5790*/  FMUL R73, R73, R5.reuse ;  /* 0x0000000549497220 */ /* 0x080fe20000400000 */
        /* <DEDUP_REMOVED lines=11> */
[-C--:B--2---:R-:W-:Y:S01]  /*5850*/  FMUL R37, R42, R5.reuse ;  /* 0x000000052a257220 */ /* 0x084fe20000400000 */
        /* <DEDUP_REMOVED lines=11> */
[----:B------:R-:W-:Y:S01]  /*5910*/  FMUL R87, R87, R5 ;  /* 0x0000000557577220 */ /* 0x000fe20000400000 */
[----:B------:R-:W-:Y:S01]  /*5920*/  ISETP.GT.AND P2, PT, R21, 0x8, P2 ;  /* 0x000000081500780c */ /* 0x000fe20001744270 */
[----:B------:R-:W-:Y:S01]  /*5930*/  @P3 STG.E desc[UR18][R34.64], R41 ;  /* 0x0000002922003986 */ /* 0x000fe2000c101912 */
[----:B------:R-:W-:-:S02]  /*5940*/  IADD3.X R25, R29, UR21, RZ, P5, !PT ;  /* 0x000000151d197c10 */ /* 0x000fc4000affe4ff */
[----:B0-----:R-:W-:Y:S02]  /*5950*/  IADD3 R26, P5, R32, UR23, RZ ;  /* 0x00000017201a7c10 */ /* 0x001fe4000ffbe0ff */
[----:B------:R-:W-:Y:S01]  /*5960*/  ISETP.GT.AND P3, PT, R22, 0x28, PT ;  /* 0x000000281600780c */ /* 0x000fe20003f64270 */
[----:B------:R0:W-:Y:S01]  /*5970*/  @P1 STG.E desc[UR18][R24.64], R37 ;  /* 0x0000002518001986 */ /* 0x0001e2000c101912 */
[----:B------:R-:W-:Y:S01]  /*5980*/  IADD3.X R27, R33, UR21, RZ, P5, !PT ;  /* 0x00000015211b7c10 */ /* 0x000fe2000affe4ff */
[----:B--2---:R-:W-:Y:S01]  /*5990*/  FMUL R23, R44, R5 ;  /* 0x000000052c177220 */ /* 0x004fe20000400000 */
[----:B------:R-:W-:Y:S02]  /*59a0*/  ISETP.GT.AND P5, PT, R21, RZ, P3 ;  /* 0x000000ff1500720c */ /* 0x000fe40001fa4270 */
[----:B------:R-:W-:Y:S01]  /*59b0*/  ISETP.GT.AND P1, PT, R22, 0x29, PT ;  /* 0x000000291600780c */ /* 0x000fe20003f24270 */
[----:B------:R1:W-:Y:S01]  /*59c0*/  @P2 STG.E desc[UR18][R26.64], R43 ;  /* 0x0000002b1a002986 */ /* 0x0003e2000c101912 */
[----:B------:R-:W-:-:S02]  /*59d0*/  IADD3 R28, P6, R30, UR12, RZ ;  /* 0x0000000c1e1c7c10 */ /* 0x000fc4000ffde0ff */
[----:B------:R-:W-:Y:S02]  /*59e0*/  ISETP.GT.AND P2, PT, R21, RZ, P1 ;  /* 0x000000ff1500720c */ /* 0x000fe40000f44270 */
[----:B------:R-:W-:Y:S01]  /*59f0*/  IADD3.X R29, R31, UR7, RZ, P6, !PT ;  /* 0x000000071f1d7c10 */ /* 0x000fe2000b7fe4ff */
[----:B0-----:R-:W-:Y:S01]  /*5a00*/  FMUL R37, R46, R5 ;  /* 0x000000052e257220 */ /* 0x001fe20000400000 */
        /* <DEDUP_REMOVED lines=168> */
[----:B-1----:R-:W-:Y:S02]  /*6490*/  IADD3 R26, P5, R34, UR23, RZ ;  /* 0x00000017221a7c10 */ /* 0x002fe4000ffbe0ff */
[----:B------:R-:W-:Y:S01]  /*64a0*/  ISETP.GT.AND P3, PT, R22, 0x70, PT ;  /* 0x000000701600780c */ /* 0x000fe20003f64270 */
[----:B------:R1:W-:Y:S01]  /*64b0*/  @P1 STG.E desc[UR18][R24.64], R37 ;  /* 0x0000002518001986 */ /* 0x0003e2000c101912 */
[----:B------:R-:W-:Y:S01]  /*64c0*/  IADD3.X R27, R35, UR21, RZ, P5, !PT ;  /* 0x00000015231b7c10 */ /* 0x000fe2000affe4ff */
[----:B0-----:R-:W-:Y:S01]  /*64d0*/  FMUL R23, R80, R5 ;  /* 0x0000000550177220 */ /* 0x001fe20000400000 */
[----:B------:R-:W-:-:S02]  /*64e0*/  ISETP.GT.AND P1, PT, R22, 0x71, PT ;  /* 0x000000711600780c */ /* 0x000fc40003f24270 */
[C---:B------:R-:W-:Y:S01]  /*64f0*/  ISETP.GT.AND P5, PT, R21.reuse, RZ, P3 ;  /* 0x000000ff1500720c */ /* 0x040fe20001fa4270 */
[----:B------:R0:W-:Y:S01]  /*6500*/  @P2 STG.E desc[UR18][R26.64], R79 ;  /* 0x0000004f1a002986 */ /* 0x0001e2000c101912 */
[----:B------:R-:W-:Y:S02]  /*6510*/  IADD3 R30, P6, R28, UR12, RZ ;  /* 0x0000000c1c1e7c10 */ /* 0x000fe4000ffde0ff */
[----:B------:R-:W-:Y:S02]  /*6520*/  ISETP.GT.AND P2, PT, R21, RZ, P1 ;  /* 0x000000ff1500720c */ /* 0x000fe40000f44270 */
[----:B------:R-:W-:Y:S01]  /*6530*/  IADD3.X R31, R29, UR7, RZ, P6, !PT ;  /* 0x000000071d1f7c10 */ /* 0x000fe2000b7fe4ff */
[----:B-1----:R-:W-:Y:S01]  /*6540*/  FMUL R37, R82, R5 ;  /* 0x0000000552257220 */ /* 0x002fe20000400000 */
[----:B------:R-:W-:Y:S02]  /*6550*/  IADD3 R34, P6, R32, UR12, RZ ;  /* 0x0000000c20227c10 */ /* 0x000fe4000ffde0ff */
[----:B------:R-:W-:-:S02]  /*6560*/  ISETP.GT.AND P3, PT, R21, 0x8, P3 ;  /* 0x000000081500780c */ /* 0x000fc40001f64270 */
[----:B------:R-:W-:Y:S01]  /*6570*/  IADD3.X R35, R33, UR7, RZ, P6, !PT ;  /* 0x0000000721237c10 */ /* 0x000fe2000b7fe4ff */
[----:B------:R1:W-:Y:S01]  /*6580*/  @P5 STG.E desc[UR18][R30.64], R23 ;  /* 0x000000171e005986 */ /* 0x0003e2000c101912 */
[----:B------:R-:W-:Y:S02]  /*6590*/  ISETP.GT.AND P5, PT, R21, 0x8, P1 ;  /* 0x000000081500780c */ /* 0x000fe40000fa4270 */
[----:B------:R-:W-:Y:S01]  /*65a0*/  IADD3 R24, P1, R28, UR23, RZ ;  /* 0x000000171c187c10 */ /* 0x000fe2000ff3e0ff */
[----:B------:R-:W-:Y:S01]  /*65b0*/  @P2 STG.E desc[UR18][R34.64], R81 ;  /* 0x0000005122002986 */ /* 0x000fe2000c101912 */
[----:B0-----:R-:W-:Y:S02]  /*65c0*/  IADD3 R26, P2, R32, UR23, RZ ;  /* 0x00000017201a7c10 */ /* 0x001fe4000ff5e0ff */
[----:B------:R-:W-:Y:S02]  /*65d0*/  IADD3.X R25, R29, UR21, RZ, P1, !PT ;  /* 0x000000151d197c10 */ /* 0x000fe40008ffe4ff */
[----:B------:R-:W-:-:S02]  /*65e0*/  IADD3.X R27, R33, UR21, RZ, P2, !PT ;  /* 0x00000015211b7c10 */ /* 0x000fc400097fe4ff */
[C---:B------:R-:W-:Y:S01]  /*65f0*/  ISETP.GT.AND P2, PT, R22.reuse, 0x78, PT ;  /* 0x000000781600780c */ /* 0x040fe20003f44270 */
[----:B------:R-:W-:Y:S01]  /*6600*/  @P3 STG.E desc[UR18][R24.64], R37 ;  /* 0x0000002518003986 */ /* 0x000fe2000c101912 */
[----:B------:R-:W-:Y:S02]  /*6610*/  ISETP.GT.AND P1, PT, R22, 0x79, PT ;  /* 0x000000791600780c */ /* 0x000fe40003f24270 */
[----:B------:R-:W-:Y:S01]  /*6620*/  IADD3 R22, P6, R30, UR12, RZ ;  /* 0x0000000c1e167c10 */ /* 0x000fe2000ffde0ff */
[----:B------:R0:W-:Y:S01]  /*6630*/  @P5 STG.E desc[UR18][R26.64], R83 ;  /* 0x000000531a005986 */ /* 0x0001e2000c101912 */
[----:B------:R-:W-:Y:S02]  /*6640*/  IADD3 R28, P3, R34, UR12, RZ ;  /* 0x0000000c221c7c10 */ /* 0x000fe4000ff7e0ff */
[----:B------:R-:W-:Y:S02]  /*6650*/  ISETP.GT.AND P5, PT, R21, RZ, P2 ;  /* 0x000000ff1500720c */ /* 0x000fe400017a4270 */
[----:B-1----:R-:W-:-:S02]  /*6660*/  IADD3.X R23, R31, UR7, RZ, P6, !PT ;  /* 0x000000071f177c10 */ /* 0x002fc4000b7fe4ff */
[----:B------:R-:W-:Y:S02]  /*6670*/  ISETP.GT.AND P6, PT, R21, RZ, P1 ;  /* 0x000000ff1500720c */ /* 0x000fe40000fc4270 */
[----:B------:R-:W-:Y:S02]  /*6680*/  IADD3.X R29, R35, UR7, RZ, P3, !PT ;  /* 0x00000007231d7c10 */ /* 0x000fe40009ffe4ff */
[C---:B------:R-:W-:Y:S01]  /*6690*/  ISETP.GT.AND P2, PT, R21.reuse, 0x8, P2 ;  /* 0x000000081500780c */ /* 0x040fe20001744270 */
[-C--:B0-----:R-:W-:Y:S01]  /*66a0*/  FMUL R27, R86, R5.reuse ;  /* 0x00000005561b7220 */ /* 0x081fe20000400000 */
[----:B------:R-:W-:Y:S02]  /*66b0*/  IADD3 R30, P3, R30, UR23, RZ ;  /* 0x000000171e1e7c10 */ /* 0x000fe4000ff7e0ff */
[----:B------:R-:W-:Y:S01]  /*66c0*/  ISETP.GT.AND P1, PT, R21, 0x8, P1 ;  /* 0x000000081500780c */ /* 0x000fe20000f24270 */
[----:B------:R-:W-:Y:S01]  /*66d0*/  FMUL R21, R84, R5 ;  /* 0x0000000554157220 */ /* 0x000fe20000400000 */
[----:B------:R-:W-:-:S02]  /*66e0*/  IADD3.X R31, R31, UR21, RZ, P3, !PT ;  /* 0x000000151f1f7c10 */ /* 0x000fc40009ffe4ff */
[----:B------:R-:W-:Y:S02]  /*66f0*/  IADD3 R24, P3, R34, UR23, RZ ;  /* 0x0000001722187c10 */ /* 0x000fe4000ff7e0ff */
[----:B------:R0:W-:Y:S02]  /*6700*/  @P5 STG.E desc[UR18][R22.64], R21 ;  /* 0x0000001516005986 */ /* 0x0001e4000c101912 */
[----:B------:R-:W-:Y:S02]  /*6710*/  IADD3.X R25, R35, UR21, RZ, P3, !PT ;  /* 0x0000001523197c10 */ /* 0x000fe40009ffe4ff */
[----:B------:R0:W-:Y:S04]  /*6720*/  @P6 STG.E desc[UR18][R28.64], R85 ;  /* 0x000000551c006986 */ /* 0x0001e8000c101912 */
[----:B------:R0:W-:Y:S04]  /*6730*/  @P2 STG.E desc[UR18][R30.64], R27 ;  /* 0x0000001b1e002986 */ /* 0x0001e8000c101912 */
[----:B------:R0:W-:Y:S02]  /*6740*/  @P1 STG.E desc[UR18][R24.64], R87 ;  /* 0x0000005718001986 */ /* 0x0001e4000c101912 */
.L_x_399:
[----:B------:R-:W-:Y:S05]  /*6750*/  BSYNC B0 ;  /* 0x0000000000007941 */ /* 0x000fea0003800000 */
.L_x_271:
[----:B------:R-:W-:Y:S01]  /*6760*/  IADD3 R2, P1, R2, UR14, RZ ;  /* 0x0000000e02027c10 */ /* 0x000fe2000ff3e0ff */
[----:B------:R-:W-:Y:S01]  /*6770*/  ULDC.64 UR8, c[0x0][0x750] ;  /* 0x0001d40000087ab9 */ /* 0x000fe20000000a00 */
[----:B0--3--:R-:W-:Y:S01]  /*6780*/  PRMT R22, RZ, 0x7610, R22 ;  /* 0x00007610ff167816 */ /* 0x009fe20000000016 */
[----:B------:R-:W-:Y:S01]  /*6790*/  IMAD.MOV.U32 R21, RZ, RZ, -0x1 ;  /* 0xffffffffff157424 */ /* 0x000fe200078e00ff */
[----:B------:R-:W-:Y:S01]  /*67a0*/  IADD3.X R3, R3, UR4, RZ, P1, !PT ;  /* 0x0000000403037c10 */ /* 0x000fe20008ffe4ff */
[----:B------:R-:W-:Y:S01]  /*67b0*/  IMAD.MOV.U32 R23, RZ, RZ, -0x1 ;  /* 0xffffffffff177424 */ /* 0x000fe200078e00ff */
[----:B------:R-:W-:-:S04]  /*67c0*/  ISETP.GE.U32.AND P1, PT, R2, UR8, PT ;  /* 0x0000000802007c0c */ /* 0x000fc8000bf26070 */
[----:B------:R-:W-:-:S13]  /*67d0*/  ISETP.GE.U32.AND.EX P1, PT, R3, UR9, PT, P1 ;  /* 0x0000000903007c0c */ /* 0x000fda000bf26110 */
[----:B------:R-:W-:Y:S05]  /*67e0*/  @P1 BRA `(.L_x_400) ;  /* 0x0000000400481947 */ /* 0x000fea0003800000 */
[----:B------:R-:W0:Y:S01]  /*67f0*/  LDC.64 R26, c[0x0][0x728] ;  /* 0x0001ca00ff1a7b82 */ /* 0x000e220000000a00 */
[----:B------:R-:W3:Y:S01]  /*6800*/  S2R R34, SR_CTAID.X ;  /* 0x0000000000227919 */ /* 0x000ee20000002500 */
[----:B------:R-:W-:Y:S02]  /*6810*/  IMAD.MOV.U32 R24, RZ, RZ, R2 ;  /* 0x000000ffff187224 */ /* 0x000fe400078e0002 */
[----:B------:R-:W-:Y:S01]  /*6820*/  IMAD.MOV.U32 R25, RZ, RZ, R3 ;  /* 0x000000ffff197224 */ /* 0x000fe200078e0003 */
[----:B------:R-:W0:Y:S03]  /*6830*/  S2R R35, SR_CTAID.Y ;  /* 0x0000000000237919 */ /* 0x000e260000002600 */
[----:B------:R-:W1:Y:S08]  /*6840*/  LDC R30, c[0x0][0x730] ;  /* 0x0001cc00ff1e7b82 */ /* 0x000e700000000800 */
[----:B------:R-:W1:Y:S01]  /*6850*/  LDC.64 R32, c[0x0][0x720] ;  /* 0x0001c800ff207b82 */ /* 0x000e620000000a00 */
[----:B0-----:R-:W-:-:S04]  /*6860*/  ISETP.NE.U32.AND P1, PT, R26, RZ, PT ;  /* 0x000000ff1a00720c */ /* 0x001fc80003f25070 */
[----:B------:R-:W-:-:S13]  /*6870*/  ISETP.NE.AND.EX P1, PT, R27, RZ, PT, P1 ;  /* 0x000000ff1b00720c */ /* 0x000fda0003f25310 */
[----:B-1-3--:R-:W-:Y:S05]  /*6880*/  @!P1 BRA `(.L_x_401) ;  /* 0x0000000000289947 */ /* 0x00afea0003800000 */
        /* <DEDUP_REMOVED lines=10> */
.L_x_401:
[-CC-:B------:R-:W-:Y:S01]  /*6930*/  SHF.R.U64 R28, R24, R30.reuse, R25.reuse ;  /* 0x0000001e181c7219 */ /* 0x180fe20000001219 */
[----:B------:R-:W0:Y:S01]  /*6940*/  LDC.64 R36, c[0x0][0x740] ;  /* 0x0001d000ff247b82 */ /* 0x000e220000000a00 */
[----:B------:R-:W-:Y:S01]  /*6950*/  SHF.R.U32.HI R20, RZ, R30, R25 ;  /* 0x0000001eff147219 */ /* 0x000fe20000011619 */
[----:B------:R-:W-:Y:S01]  /*6960*/  ULDC UR8, c[0x0][0x150] ;  /* 0x0000540000087ab9 */ /* 0x000fe20000000800 */
[----:B------:R-:W-:Y:S02]  /*6970*/  IADD3 R23, P1, RZ, -R28, RZ ;  /* 0x8000001cff177210 */ /* 0x000fe40007f3e0ff */
[----:B------:R-:W-:-:S03]  /*6980*/  I2FP.F32.U32 R25, R34 ;  /* 0x0000002200197245 */ /* 0x000fc60000201000 */
[----:B------:R-:W1:Y:S01]  /*6990*/  LDC R24, c[0x0][0x718] ;  /* 0x0001c600ff187b82 */ /* 0x000e620000000800 */
[----:B------:R-:W-:Y:S02]  /*69a0*/  IMAD.X R21, RZ, RZ, ~R20, P1 ;  /* 0x000000ffff157224 */ /* 0x000fe400008e0e14 */
[----:B------:R-:W-:Y:S01]  /*69b0*/  FMUL R25, R25, UR8 ;  /* 0x0000000819197c20 */ /* 0x000fe20008400000 */
[----:B------:R-:W-:Y:S01]  /*69c0*/  ULDC UR8, c[0x0][0x154] ;  /* 0x0000550000087ab9 */ /* 0x000fe20000000800 */
[-C--:B------:R-:W-:Y:S02]  /*69d0*/  IMAD R22, R21, R32.reuse, RZ ;  /* 0x0000002015167224 */ /* 0x080fe400078e02ff */
[C---:B------:R-:W-:Y:S01]  /*69e0*/  IMAD.WIDE.U32 R20, R23.reuse, R32, R2 ;  /* 0x0000002017147225 */ /* 0x040fe200078e0002 */
[----:B------:R-:W3:Y:S01]  /*69f0*/  LDC R30, c[0x0][0x708] ;  /* 0x0001c200ff1e7b82 */ /* 0x000ee20000000800 */
[----:B------:R-:W2:Y:S02]  /*6a00*/  F2I.U32.TRUNC.NTZ R25, R25 ;  /* 0x0000001900197305 */ /* 0x000ea4000020f000 */
[----:B------:R-:W-:Y:S01]  /*6a10*/  IMAD R23, R23, R33, R22 ;  /* 0x0000002117177224 */ /* 0x000fe200078e0216 */
[----:B------:R-:W-:-:S03]  /*6a20*/  I2FP.F32.U32 R22, R35 ;  /* 0x0000002300167245 */ /* 0x000fc60000201000 */
[----:B------:R-:W-:Y:S01]  /*6a30*/  IMAD.IADD R21, R21, 0x1, R23 ;  /* 0x0000000115157824 */ /* 0x000fe200078e0217 */
[----:B------:R-:W4:Y:S01]  /*6a40*/  LDC R33, c[0x0][0x758] ;  /* 0x0001d600ff217b82 */ /* 0x000f220000000800 */
[----:B0-----:R-:W-:Y:S01]  /*6a50*/  ISETP.NE.U32.AND P1, PT, R36, RZ, PT ;  /* 0x000000ff2400720c */ /* 0x001fe20003f25070 */
[----:B------:R-:W-:-:S03]  /*6a60*/  FMUL R22, R22, UR8 ;  /* 0x0000000816167c20 */ /* 0x000fc60008400000 */
[----:B------:R-:W-:-:S03]  /*6a70*/  ISETP.NE.AND.EX P1, PT, R37, RZ, PT, P1 ;  /* 0x000000ff2500720c */ /* 0x000fc60003f25310 */
[----:B------:R-:W0:Y:S01]  /*6a80*/  LDC R27, c[0x0][0x144] ;  /* 0x00005100ff1b7b82 */ /* 0x000e220000000800 */
[-C--:B-1----:R-:W-:Y:S01]  /*6a90*/  SHF.R.U64 R26, R20, R24.reuse, R21 ;  /* 0x00000018141a7219 */ /* 0x082fe20000001215 */
[----:B--2---:R-:W-:Y:S01]  /*6aa0*/  IMAD.MOV R25, RZ, RZ, -R25 ;  /* 0x000000ffff197224 */ /* 0x004fe200078e0a19 */
[----:B------:R-:W-:-:S05]  /*6ab0*/  SHF.R.U32.HI R21, RZ, R24, R21 ;  /* 0x00000018ff157219 */ /* 0x000fca0000011615 */
[----:B------:R-:W1:Y:S01]  /*6ac0*/  LDC R32, c[0x0][0x148] ;  /* 0x00005200ff207b82 */ /* 0x000e620000000800 */
[-CC-:B---3--:R-:W-:Y:S02]  /*6ad0*/  SHF.R.U64 R29, R26, R30.reuse, R21.reuse ;  /* 0x0000001e1a1d7219 */ /* 0x188fe40000001215 */
        /* <DEDUP_REMOVED lines=10> */
[----:B-123--:R-:W-:Y:S05]  /*6b80*/  @!P1 BRA `(.L_x_402) ;  /* 0x0000000000289947 */ /* 0x00efea0003800000 */
[----:B------:R-:W1:Y:S02]  /*6b90*/  LDC R20, c[0x0][0x74c] ;  /* 0x0001d300ff147b82 */ /* 0x000e640000000800 */
[----:B-1----:R-:W-:-:S05]  /*6ba0*/  IADD3 R25, P1, R31, R20, RZ ;  /* 0x000000141f197210 */ /* 0x002fca0007f3e0ff */
        /* <DEDUP_REMOVED lines=8> */
.L_x_402:
[----:B------:R-:W-:Y:S01]  /*6c30*/  SHF.R.U64 R20, R20, R38, R21 ;  /* 0x0000002614147219 */ /* 0x000fe20000001215 */
[----:B------:R-:W-:Y:S01]  /*6c40*/  IMAD.MOV R30, RZ, RZ, -R30 ;  /* 0x000000ffff1e7224 */ /* 0x000fe200078e0a1e */
[----:B------:R-:W-:Y:S02]  /*6c50*/  LOP3.LUT R21, R29, R14, RZ, 0xc0, !PT ;  /* 0x0000000e1d157212 */ /* 0x000fe400078ec0ff */
[----:B------:R-:W-:Y:S01]  /*6c60*/  LOP3.LUT R26, R26, R15, RZ, 0xc0, !PT ;  /* 0x0000000f1a1a7212 */ /* 0x000fe200078ec0ff */
[----:B------:R-:W-:Y:S02]  /*6c70*/  IMAD.MOV R22, RZ, RZ, -R20 ;  /* 0x000000ffff167224 */ /* 0x000fe400078e0a14 */
[----:B------:R-:W-:Y:S02]  /*6c80*/  IMAD R20, R8, R20, R21 ;  /* 0x0000001408147224 */ /* 0x000fe400078e0215 */
[----:B------:R-:W-:Y:S02]  /*6c90*/  @P4 IMAD R33, R32, R30, R35 ;  /* 0x0000001e20214224 */ /* 0x000fe400078e0223 */
[----:B----4-:R-:W-:-:S02]  /*6ca0*/  IMAD R21, R22, R39, R31 ;  /* 0x0000002716157224 */ /* 0x010fc400078e021f */
[----:B0-----:R-:W-:Y:S02]  /*6cb0*/  IMAD R20, R20, R40, R33 ;  /* 0x0000002814147224 */ /* 0x001fe400078e0221 */
[----:B------:R-:W-:Y:S02]  /*6cc0*/  IMAD R23, R21, R41, R26 ;  /* 0x0000002915177224 */ /* 0x000fe400078e021a */
[----:B------:R-:W-:-:S03]  /*6cd0*/  IMAD.MOV.U32 R22, RZ, RZ, 0x1 ;  /* 0x00000001ff167424 */ /* 0x000fc600078e00ff */
[----:B------:R-:W-:Y:S02]  /*6ce0*/  SEL R21, R23, R20, !P4 ;  /* 0x0000001417157207 */ /* 0x000fe40006000000 */
[----:B------:R-:W-:Y:S01]  /*6cf0*/  SEL R20, R20, R23, !P4 ;  /* 0x0000001714147207 */ /* 0x000fe20006000000 */
[----:B------:R-:W-:-:S07]  /*6d00*/  IMAD.MOV.U32 R23, RZ, RZ, R28 ;  /* 0x000000ffff177224 */ /* 0x000fce00078e001c */
.L_x_400:
[----:B------:R-:W-:Y:S01]  /*6d10*/  IMAD.IADD R16, R17, 0x1, R16 ;  /* 0x0000000111107824 */ /* 0x000fe200078e0210 */
[----:B------:R-:W-:-:S04]  /*6d20*/  LOP3.LUT P3, RZ, R22, 0xff, RZ, 0xc0, !PT ;  /* 0x000000ff16ff7812 */ /* 0x000fc8000786c0ff */
[----:B------:R-:W-:Y:S02]  /*6d30*/  SHF.R.U32.HI R24, RZ, 0x2, R16 ;  /* 0x00000002ff187819 */ /* 0x000fe40000011610 */
[----:B------:R-:W-:Y:S02]  /*6d40*/  ISETP.GT.U32.AND P1, PT, R16, 0x3, PT ;  /* 0x000000031000780c */ /* 0x000fe40003f24070 */
[----:B------:R-:W-:Y:S02]  /*6d50*/  LOP3.LUT R24, R24, 0x1, RZ, 0xc0, !PT ;  /* 0x0000000118187812 */ /* 0x000fe400078ec0ff */
[----:B------:R-:W-:Y:S02]  /*6d60*/  ISETP.LT.U32.AND P1, PT, R17, 0x4, P1 ;  /* 0x000000041100780c */ /* 0x000fe40000f21070 */
[----:B------:R-:W-:Y:S02]  /*6d70*/  ISETP.NE.U32.AND P2, PT, R24, 0x1, PT ;  /* 0x000000011800780c */ /* 0x000fe40003f45070 */
[----:B------:R-:W-:-:S02]  /*6d80*/  SEL R25, RZ, 0x1, !P1 ;  /* 0x00000001ff197807 */ /* 0x000fc40004800000 */
[----:B------:R-:W-:Y:S02]  /*6d90*/  ISETP.GT.U32.AND P2, PT, R17, 0x3, !P2 ;  /* 0x000000031100780c */ /* 0x000fe40005744070 */
[----:B------:R-:W-:Y:S02]  /*6da0*/  LOP3.LUT R16, R16, 0x3, RZ, 0xc0, !PT ;  /* 0x0000000310107812 */ /* 0x000fe400078ec0ff */
[----:B------:R-:W-:-:S04]  /*6db0*/  SEL R22, RZ, 0x1, !P2 ;  /* 0x00000001ff167807 */ /* 0x000fc80005000000 */
[----:B------:R-:W-:Y:S01]  /*6dc0*/  LOP3.LUT R18, R22, R18, R25, 0x96, !PT ;  /* 0x0000001216127212 */ /* 0x000fe200078e9619 */
[----:B------:R-:W-:Y:S06]  /*6dd0*/  @P3 BRA `(.L_x_403) ;  /* 0xffffffa400b43947 */ /* 0x000fec000383ffff */
[----:B------:R-:W-:Y:S05]  /*6de0*/  EXIT ;  /* 0x000000000000794d */ /* 0x000fea0003800000 */
.L_x_253:
        /* <DEDUP_REMOVED lines=26> */
.L_x_405:
        /* <DEDUP_REMOVED lines=40> */
.L_x_406:
[----:B-1----:R-:W-:Y:S01]  /*7210*/  SHF.R.U64 R7, R12, R24, R13 ;  /* 0x000000180c077219 */ /* 0x002fe2000000120d */
[----:B0-----:R-:W-:Y:S01]  /*7220*/  VIADD R13, R18, 0xffffffff ;  /* 0xffffffff120d7836 */ /* 0x001fe20000000000 */
[----:B------:R-:W-:Y:S01]  /*7230*/  SHF.L.U32 R26, R26, R27, RZ ;  /* 0x0000001b1a1a7219 */ /* 0x000fe200000006ff */
[----:B------:R-:W-:Y:S01]  /*7240*/  @P4 IMAD R9, R11, R22, R6 ;  /* 0x000000160b094224 */ /* 0x000fe200078e0206 */
[----:B------:R-:W-:Y:S01]  /*7250*/  LOP3.LUT R4, R21, R30, RZ, 0xc0, !PT ;  /* 0x0000001e15047212 */ /* 0x000fe200078ec0ff */
[----:B------:R-:W-:-:S04]  /*7260*/  IMAD.MOV R12, RZ, RZ, -R7 ;  /* 0x000000ffff0c7224 */ /* 0x000fc800078e0a07 */
[----:B------:R-:W-:Y:S01]  /*7270*/  IMAD R6, R26, R7, R4 ;  /* 0x000000071a067224 */ /* 0x000fe200078e0204 */
[----:B------:R-:W-:Y:S01]  /*7280*/  LOP3.LUT R7, R10, R13, RZ, 0xc0, !PT ;  /* 0x0000000d0a077212 */ /* 0x000fe200078ec0ff */
[----:B--2---:R-:W-:Y:S02]  /*7290*/  IMAD R4, R12, R25, R23 ;  /* 0x000000190c047224 */ /* 0x004fe400078e0217 */
[----:B---3--:R-:W-:Y:S02]  /*72a0*/  IMAD R9, R6, R31, R9 ;  /* 0x0000001f06097224 */ /* 0x008fe400078e0209 */
[----:B------:R-:W-:Y:S02]  /*72b0*/  IMAD R18, R4, R18, R7 ;  /* 0x0000001204127224 */ /* 0x000fe400078e0207 */
[----:B------:R-:W-:-:S03]  /*72c0*/  IMAD.MOV.U32 R10, RZ, RZ, 0x1 ;  /* 0x00000001ff0a7424 */ /* 0x000fc600078e00ff */
[----:B------:R-:W-:Y:S02]  /*72d0*/  SEL R4, R18, R9, !P4 ;  /* 0x0000000912047207 */ /* 0x000fe40006000000 */
[----:B------:R-:W-:-:S07]  /*72e0*/  SEL R18, R9, R18, !P4 ;  /* 0x0000001209127207 */ /* 0x000fce0006000000 */
.L_x_404:
        /* <DEDUP_REMOVED lines=9> */
[----:B------:R-:W1:Y:S01]  /*7380*/  S2R R16, SR_CgaCtaId ;  /* 0x0000000000107919 */ /* 0x000e620000008800 */
[----:B------:R-:W-:Y:S01]  /*7390*/  ULDC UR6, c[0x0][0x758] ;  /* 0x0001d60000067ab9 */ /* 0x000fe20000000800 */
[----:B------:R-:W-:Y:S01]  /*73a0*/  UMOV UR7, 0xffffffff ;  /* 0xffffffff00077882 */ /* 0x000fe20000000000 */
[----:B------:R-:W-:Y:S01]  /*73b0*/  BSSY B0, `(.L_x_407) ;  /* 0x00000dd000007945 */ /* 0x000fe20003800000 */
[----:B------:R-:W-:Y:S01]  /*73c0*/  USHF.L.U32 UR7, UR7, UR6, URZ ;  /* 0x0000000607077299 */ /* 0x000fe2000800063f */
[----:B------:R-:W-:Y:S01]  /*73d0*/  IMAD.MOV.U32 R11, RZ, RZ, 0x1 ;  /* 0x00000001ff0b7424 */ /* 0x000fe200078e00ff */
[----:B------:R-:W-:Y:S01]  /*73e0*/  LOP3.LUT R19, R0, 0x2, RZ, 0xfc, !PT ;  /* 0x0000000200137812 */ /* 0x000fe200078efcff */
[----:B------:R-:W-:Y:S01]  /*73f0*/  IMAD.MOV.U32 R9, RZ, RZ, 0x1 ;  /* 0x00000001ff097424 */ /* 0x000fe200078e00ff */
[----:B------:R-:W-:Y:S01]  /*7400*/  ULDC UR5, c[0x0][0x700] ;  /* 0x0001c00000057ab9 */ /* 0x000fe20000000800 */
[----:B------:R-:W-:Y:S01]  /*7410*/  IMAD.MOV.U32 R10, RZ, RZ, RZ ;  /* 0x000000ffff0a7224 */ /* 0x000fe200078e00ff */
[----:B------:R-:W-:Y:S01]  /*7420*/  UMOV UR8, 0x1 ;  /* 0x0000000100087882 */ /* 0x000fe20000000000 */
[----:B------:R-:W-:-:S02]  /*7430*/  UIADD3 UR5, UR5, -0x1, URZ ;  /* 0xffffffff05057890 */ /* 0x000fc4000fffe03f */
[----:B------:R-:W-:Y:S02]  /*7440*/  USHF.L.U32 UR6, UR8, UR6, URZ ;  /* 0x0000000608067299 */ /* 0x000fe4000800063f */
[----:B------:R-:W-:Y:S01]  /*7450*/  ULOP3.LUT UR7, URZ, UR7, URZ, 0x33, !UPT ;  /* 0x000000073f077292 */ /* 0x000fe2000f8e333f */
[----:B------:R-:W-:Y:S01]  /*7460*/  ULDC.64 UR42, c[0x0][0x198] ;  /* 0x00006600002a7ab9 */ /* 0x000fe20000000a00 */
[----:B0-----:R-:W-:-:S05]  /*7470*/  VIADD R5, R5, 0x7f ;  /* 0x0000007f05057836 */ /* 0x001fca0000000000 */
[----:B------:R-:W-:-:S04]  /*7480*/  SHF.R.S32.HI R6, RZ, 0x1f, R5 ;  /* 0x0000001fff067819 */ /* 0x000fc80000011405 */
[----:B------:R-:W-:Y:S01]  /*7490*/  LEA.HI R6, R6, R5, RZ, 0x7 ;  /* 0x0000000506067211 */ /* 0x000fe200078f38ff */
[C---:B-1----:R-:W-:Y:S02]  /*74a0*/  IMAD.SHL.U32 R12, R16.reuse, 0x40, RZ ;  /* 0x00000040100c7824 */ /* 0x042fe400078e00ff */
[C---:B------:R-:W-:Y:S01]  /*74b0*/  IMAD.SHL.U32 R14, R16.reuse, 0x1000, RZ ;  /* 0x00001000100e7824 */ /* 0x040fe200078e00ff */
[----:B------:R-:W-:Y:S01]  /*74c0*/  SHF.R.S32.HI R13, RZ, 0x7, R6 ;  /* 0x00000007ff0d7819 */ /* 0x000fe20000011406 */
[----:B------:R-:W-:Y:S01]  /*74d0*/  IMAD.SHL.U32 R15, R16, 0x80, RZ ;  /* 0x00000080100f7824 */ /* 0x000fe200078e00ff */
[----:B------:R-:W-:Y:S01]  /*74e0*/  LOP3.LUT R12, R12, 0x40, RZ, 0xc0, !PT ;  /* 0x000000400c0c7812 */ /* 0x000fe200078ec0ff */
[----:B------:R-:W-:Y:S01]  /*74f0*/  IMAD.SHL.U32 R16, R16, 0x400, RZ ;  /* 0x0000040010107824 */ /* 0x000fe200078e00ff */
[----:B------:R-:W-:Y:S01]  /*7500*/  LOP3.LUT R14, R14, 0x1000, RZ, 0xc0, !PT ;  /* 0x000010000e0e7812 */ /* 0x000fe200078ec0ff */
[----:B------:R-:W-:Y:S01]  /*7510*/  VIADD R17, R13, 0x1 ;  /* 0x000000010d117836 */ /* 0x000fe20000000000 */
[----:B------:R-:W-:-:S02]  /*7520*/  LOP3.LUT R15, R15, 0x80, RZ, 0xc0, !PT ;  /* 0x000000800f0f7812 */ /* 0x000fc400078ec0ff */
[----:B------:R-:W-:-:S07]  /*7530*/  LOP3.LUT R16, R16, 0x400, RZ, 0xc0, !PT ;  /* 0x0000040010107812 */ /* 0x000fce00078ec0ff */
.L_x_418:
[----:B------:R-:W-:-:S03]  /*7540*/  UMOV UR8, 0xffffffff ;  /* 0xffffffff00087882 */ /* 0x000fc60000000000 */
[----:B------:R-:W-:Y:S05]  /*7550*/  BRA.DIV UR8, `(.L_x_408) ;  /* 0x0000000e08e47947 */ /* 0x000fea000b800000 */
[----:B------:R-:W-:-:S13]  /*7560*/  ELECT P0, URZ, PT ;  /* 0x00000000003f782f */ /* 0x000fda0003800000 */
.L_x_429:
[----:B------:R-:W0:Y:S01]  /*7570*/  LDC R5, c[0x0][0x28c] ;  /* 0x0000a300ff057b82 */ /* 0x000e220000000800 */
[----:B------:R-:W-:Y:S01]  /*7580*/  BSSY B1, `(.L_x_409) ;  /* 0x000004e000017945 */ /* 0x000fe20003800000 */
[----:B0-----:R-:W-:-:S13]  /*7590*/  ISETP.LT.OR P0, PT, R5, 0x1, !P0 ;  /* 0x000000010500780c */ /* 0x001fda0004701670 */
[----:B------:R-:W-:Y:S05]  /*75a0*/  @P0 BRA `(.L_x_410) ;  /* 0x00000004002c0947 */ /* 0x000fea0003800000 */
[----:B------:R-:W-:Y:S02]  /*75b0*/  IMAD R23, R18, 0x100, R15 ;  /* 0x0000010012177824 */ /* 0x000fe400078e020f */
[----:B------:R-:W-:Y:S02]  /*75c0*/  IMAD.SHL.U32 R4, R4, 0x80, RZ ;  /* 0x0000008004047824 */ /* 0x000fe400078e00ff */
[----:B------:R-:W-:Y:S02]  /*75d0*/  IMAD R18, R18, 0x80, R12 ;  /* 0x0000008012127824 */ /* 0x000fe400078e020c */
[----:B------:R-:W-:Y:S02]  /*75e0*/  IMAD.MOV.U32 R25, RZ, RZ, RZ ;  /* 0x000000ffff197224 */ /* 0x000fe400078e00ff */
[----:B------:R-:W-:Y:S02]  /*75f0*/  IMAD.MOV.U32 R28, RZ, RZ, 0x40 ;  /* 0x00000040ff1c7424 */ /* 0x000fe400078e00ff */
[----:B------:R-:W-:-:S02]  /*7600*/  IMAD.MOV.U32 R5, RZ, RZ, R17 ;  /* 0x000000ffff057224 */ /* 0x000fc400078e0011 */
[----:B------:R-:W-:Y:S02]  /*7610*/  IMAD.MOV.U32 R6, RZ, RZ, R9 ;  /* 0x000000ffff067224 */ /* 0x000fe400078e0009 */
[----:B------:R-:W-:Y:S02]  /*7620*/  IMAD.MOV.U32 R7, RZ, RZ, R10 ;  /* 0x000000ffff077224 */ /* 0x000fe400078e000a */
[----:B------:R-:W-:-:S07]  /*7630*/  IMAD.MOV.U32 R27, RZ, RZ, RZ ;  /* 0x000000ffff1b7224 */ /* 0x000fce00078e00ff */
.L_x_413:
[----:B------:R-:W0:Y:S01]  /*7640*/  S2R R22, SR_CgaCtaId ;  /* 0x0000000000167919 */ /* 0x000e220000008800 */
[----:B------:R-:W-:Y:S02]  /*7650*/  MOV R21, 0x400 ;  /* 0x0000040000157802 */ /* 0x000fe40000000f00 */
[----:B------:R-:W-:Y:S02]  /*7660*/  ISETP.NE.AND P1, PT, R8, RZ, PT ;  /* 0x000000ff0800720c */ /* 0x000fe40003f25270 */
[----:B0-----:R-:W-:Y:S02]  /*7670*/  LEA R26, R22, R21, 0x18 ;  /* 0x00000015161a7211 */ /* 0x001fe400078ec0ff */
[----:B------:R-:W-:-:S09]  /*7680*/  SHF.L.U32 R21, R6, 0x1f, RZ ;  /* 0x0000001f06157819 */ /* 0x000fd200000006ff */
[----:B------:R-:W0:Y:S01]  /*7690*/  @!P1 LDC R22, c[0x0][0x640] ;  /* 0x00019000ff169b82 */ /* 0x000e220000000800 */
[----:B------:R-:W-:-:S04]  /*76a0*/  IMAD R24, R7, 0x8, R26 ;  /* 0x0000000807187824 */ /* 0x000fc800078e021a */
[----:B------:R-:W1:Y:S02]  /*76b0*/  SYNCS.PHASECHK.TRANS64.TRYWAIT P0, [R24+URZ+0x20], R21 ;  /* 0x00002015180075a7 */ /* 0x000e64000800017f */
[----:B-1----:R-:W-:Y:S05]  /*76c0*/  @!P0 BRA `(.L_x_411) ;  /* 0x0000000c00a88947 */ /* 0x002fea0003800000 */
.L_x_430:
[----:B-1----:R-:W-:Y:S01]  /*76d0*/  PRMT R21, R19, 0x9910, RZ ;  /* 0x0000991013157816 */ /* 0x002fe200000000ff */
[----:B0-----:R0:W-:Y:S03]  /*76e0*/  @!P1 SYNCS.ARRIVE.TRANS64 RZ, [R24+URZ], R22 ;  /* 0x0000001618ff99a7 */ /* 0x0011e6000800003f */
[----:B------:R-:W-:-:S13]  /*76f0*/  ISETP.NE.AND P0, PT, R21, 0x2, PT ;  /* 0x000000021500780c */ /* 0x000fda0003f05270 */
[----:B0-----:R-:W-:Y:S05]  /*7700*/  @P0 BRA `(.L_x_412) ;  /* 0x0000000000040947 */ /* 0x001fea0003800000 */
[----:B------:R-:W-:Y:S01]  /*7710*/  BPT.TRAP 0x1 ;  /* 0x000000040000795c */ /* 0x000fe20000300000 */
.L_x_412:
[C---:B------:R-:W-:Y:S01]  /*7720*/  IMAD R21, R7.reuse, 0x2000, R14 ;  /* 0x0000200007157824 */ /* 0x040fe200078e020e */
[----:B------:R-:W-:Y:S01]  /*7730*/  R2UR UR9, R26 ;  /* 0x000000001a0972ca */ /* 0x000fe200000e0000 */
[--C-:B------:R-:W-:Y:S01]  /*7740*/  IMAD R22, R7, 0x8000, R26.reuse ;  /* 0x0000800007167824 */ /* 0x100fe200078e021a */
[----:B------:R-:W-:Y:S01]  /*7750*/  R2UR UR10, R28 ;  /* 0x000000001c0a72ca */ /* 0x000fe200000e0000 */
[----:B------:R-:W-:Y:S01]  /*7760*/  IMAD R21, R21, 0x2, R26 ;  /* 0x0000000215157824 */ /* 0x000fe200078e021a */
[----:B------:R-:W-:Y:S01]  /*7770*/  R2UR UR33, R24 ;  /* 0x00000000182172ca */ /* 0x000fe200000e0000 */
[----:B------:R-:W-:Y:S01]  /*7780*/  VIADD R5, R5, 0xffffffff ;  /* 0xffffffff05057836 */ /* 0x000fe20000000000 */
[----:B------:R-:W-:Y:S01]  /*7790*/  R2UR UR8, R22 ;  /* 0x00000000160872ca */ /* 0x000fe200000e0000 */
[----:B------:R-:W-:Y:S01]  /*77a0*/  UIADD3 UR22, UP0, UR42, 0xf0, URZ ;  /* 0x000000f02a167890 */ /* 0x000fe2000ff1e03f */
[----:B------:R-:W-:Y:S01]  /*77b0*/  R2UR UR32, R21 ;  /* 0x00000000152072ca */ /* 0x000fe200000e0000 */
[----:B------:R-:W-:Y:S01]  /*77c0*/  IMAD R21, R7, 0x800, R16 ;  /* 0x0000080007157824 */ /* 0x000fe200078e0210 */
[----:B------:R-:W-:Y:S01]  /*77d0*/  R2UR UR36, R20 ;  /* 0x00000000142472ca */ /* 0x000fe200000e0000 */
[----:B------:R-:W-:Y:S01]  /*77e0*/  UIADD3 UR30, UP1, UR42, 0x1f0, URZ ;  /* 0x000001f02a1e7890 */ /* 0x000fe2000ff3e03f */
[----:B------:R-:W-:Y:S01]  /*77f0*/  R2UR UR34, R25 ;  /* 0x00000000192272ca */ /* 0x000fe200000e0000 */
[----:B------:R-:W-:Y:S01]  /*7800*/  UIADD3 UR38, UP2, UR42, 0x2f0, URZ ;  /* 0x000002f02a267890 */ /* 0x000fe2000ff5e03f */
[----:B------:R-:W-:Y:S01]  /*7810*/  R2UR UR24, R21 ;  /* 0x00000000151872ca */ /* 0x000fe200000e0000 */
[----:B------:R-:W-:Y:S01]  /*7820*/  UIADD3.X UR23, URZ, UR43, URZ, UP0, !UPT ;  /* 0x0000002b3f177290 */ /* 0x000fe200087fe43f */
[----:B------:R-:W-:Y:S01]  /*7830*/  R2UR UR35, R18 ;  /* 0x00000000122372ca */ /* 0x000fe200000e0000 */
[----:B------:R-:W-:Y:S01]  /*7840*/  UIADD3.X UR31, URZ, UR43, URZ, UP1, !UPT ;  /* 0x0000002b3f1f7290 */ /* 0x000fe20008ffe43f */
[----:B------:R-:W-:Y:S01]  /*7850*/  R2UR UR26, R23 ;  /* 0x00000000171a72ca */ /* 0x000fe200000e0000 */
[----:B------:R-:W-:Y:S01]  /*7860*/  UIADD3 UR18, UR10, -0x40, URZ ;  /* 0xffffffc00a127890 */ /* 0x000fe2000fffe03f */
[----:B------:R-:W-:Y:S01]  /*7870*/  R2UR UR27, R27 ;  /* 0x000000001b1b72ca */ /* 0x000fe200000e0000 */
[----:B------:R-:W-:Y:S01]  /*7880*/  UIADD3 UR32, UR32, 0x100, URZ ;  /* 0x0000010020207890 */ /* 0x000fe2000fffe03f */
[----:B------:R-:W-:Y:S01]  /*7890*/  R2UR UR19, R4 ;  /* 0x00000000041372ca */ /* 0x000fe200000e0000 */
[----:B------:R-:W-:Y:S01]  /*78a0*/  UIADD3 UR16, UR8, 0x10100, URZ ;  /* 0x0001010008107890 */ /* 0x000fe2000fffe03f */
[----:B------:R-:W-:Y:S01]  /*78b0*/  ISETP.GT.AND P1, PT, R5, 0x1, PT ;  /* 0x000000010500780c */ /* 0x000fe20003f24270 */
[----:B------:R-:W-:Y:S01]  /*78c0*/  UIADD3.X UR39, URZ, UR43, URZ, UP2, !UPT ;  /* 0x0000002b3f277290 */ /* 0x000fe200097fe43f */
[----:B------:R-:W-:Y:S01]  /*78d0*/  VIADD R7, R7, 0x1 ;  /* 0x0000000107077836 */ /* 0x000fe20000000000 */
[----:B------:R-:W-:Y:S01]  /*78e0*/  UIADD3 UR24, UR9, 0x30100, UR24 ;  /* 0x0003010009187890 */ /* 0x000fe2000fffe018 */
[----:B------:R-:W-:Y:S01]  /*78f0*/  VIADD R27, R27, 0x1 ;  /* 0x000000011b1b7836 */ /* 0x000fe20000000000 */
[----:B------:R-:W-:Y:S01]  /*7900*/  UIADD3 UR8, UR8, 0x14100, URZ ;  /* 0x0001410008087890 */ /* 0x000fe2000fffe03f */
[----:B------:R-:W-:Y:S01]  /*7910*/  VIADD R28, R28, 0x80 ;  /* 0x000000801c1c7836 */ /* 0x000fe20000000000 */
[----:B------:R-:W-:Y:S01]  /*7920*/  UMOV UR13, 0x30000 ;  /* 0x00030000000d7882 */ /* 0x000fe20000000000 */
[----:B------:R-:W-:Y:S01]  /*7930*/  UMOV UR40, 0x0 ;  /* 0x0000000000287882 */ /* 0x000fe20000000000 */
[----:B------:R-:W-:Y:S01]  /*7940*/  UMOV UR41, 0x10000000 ;  /* 0x1000000000297882 */ /* 0x000fe20000000000 */
[----:B------:R-:W-:Y:S01]  /*7950*/  ISETP.NE.AND P0, PT, R7, 0x4, PT ;  /* 0x000000040700780c */ /* 0x000fe20003f05270 */
[----:B------:R-:W-:Y:S01]  /*7960*/  UMOV UR25, UR33 ;  /* 0x0000002100197c82 */ /* 0x000fe20008000000 */
[----:B------:R-:W-:Y:S01]  /*7970*/  UMOV UR28, UR36 ;  /* 0x00000024001c7c82 */ /* 0x000fe20008000000 */
[----:B------:R0:W-:Y:S01]  /*7980*/  UTMALDG.3D.MULTICAST [UR32], [UR22], UR13, desc[UR40] ;  /* 0x00002820160073b4 */ /* 0x0001e2000801180d */
[----:B------:R-:W-:Y:S01]  /*7990*/  UMOV UR17, UR33 ;  /* 0x0000002100117c82 */ /* 0x000fe20008000000 */
[----:B------:R-:W-:Y:S01]  /*79a0*/  UMOV UR20, UR36 ;  /* 0x0000002400147c82 */ /* 0x000fe20008000000 */
[----:B------:R-:W-:Y:S01]  /*79b0*/  UMOV UR9, UR33 ;  /* 0x0000002100097c82 */ /* 0x000fe20008000000 */
[----:B------:R-:W-:Y:S01]  /*79c0*/  UMOV UR12, UR36 ;  /* 0x00000024000c7c82 */ /* 0x000fe20008000000 */
[----:B------:R-:W-:Y:S01]  /*79d0*/  UMOV UR11, UR19 ;  /* 0x00000013000b7c82 */ /* 0x000fe20008000000 */
[----:B------:R-:W-:Y:S01]  /*79e0*/  SEL R21, RZ, 0x1, P0 ;  /* 0x00000001ff157807 */ /* 0x000fe20000000000 */
[----:B------:R-:W-:Y:S01]  /*79f0*/  VIADD R25, R25, 0x40 ;  /* 0x0000004019197836 */ /* 0x000fe20000000000 */
[----:B------:R0:W-:Y:S01]  /*7a00*/  UTMALDG.3D.MULTICAST [UR24], [UR30], UR13, desc[UR40] ;  /* 0x000028181e0073b4 */ /* 0x0001e2000801180d */
[----:B------:R-:W-:-:S02]  /*7a10*/  SEL R7, R7, RZ, P0 ;  /* 0x000000ff07077207 */ /* 0x000fc40000000000 */
[----:B------:R-:W-:Y:S01]  /*7a20*/  LOP3.LUT R6, R6, R21, RZ, 0x3c, !PT ;  /* 0x0000001506067212 */ /* 0x000fe200078e3cff */
[----:B------:R0:W-:Y:S01]  /*7a30*/  UTMALDG.3D [UR16], [UR38], desc[UR40] ;  /* 0x00002810260075b4 */ /* 0x0001e20008011000 */
[----:B------:R0:W-:Y:S02]  /*7a40*/  UTMALDG.3D [UR8], [UR38], desc[UR40] ;  /* 0x00002808260075b4 */ /* 0x0001e40008011000 */
[----:B0-----:R-:W-:Y:S05]  /*7a50*/  @P1 BRA `(.L_x_413) ;  /* 0xfffffff800f81947 */ /* 0x001fea000383ffff */
.L_x_410:
[----:B------:R-:W-:Y:S05]  /*7a60*/  BSYNC B1 ;  /* 0x0000000000017941 */ /* 0x000fea0003800000 */
.L_x_409:
[----:B------:R-:W-:Y:S01]  /*7a70*/  LOP3.LUT P1, RZ, R11, 0xff, RZ, 0xc0, !PT ;  /* 0x000000ff0bff7812 */ /* 0x000fe2000782c0ff */
[----:B------:R-:W-:Y:S01]  /*7a80*/  IMAD.IADD R10, R13, 0x1, R10 ;  /* 0x000000010d0a7824 */ /* 0x000fe200078e020a */
[----:B------:R-:W-:Y:S01]  /*7a90*/  IADD3 R2, P2, R2, UR14, RZ ;  /* 0x0000000e02027c10 */ /* 0x000fe2000ff5e0ff */
[----:B------:R-:W-:Y:S01]  /*7aa0*/  ULDC.64 UR8, c[0x0][0x750] ;  /* 0x0001d40000087ab9 */ /* 0x000fe20000000a00 */
[----:B------:R-:W-:Y:S01]  /*7ab0*/  BSSY B1, `(.L_x_414) ;  /* 0x000006a000017945 */ /* 0x000fe20003800000 */
[----:B------:R-:W-:Y:S01]  /*7ac0*/  IMAD.MOV.U32 R18, RZ, RZ, -0x1 ;  /* 0xffffffffff127424 */ /* 0x000fe200078e00ff */
[----:B------:R-:W-:Y:S01]  /*7ad0*/  SHF.R.U32.HI R4, RZ, 0x2, R10 ;  /* 0x00000002ff047819 */ /* 0x000fe2000001160a */
[----:B------:R-:W-:Y:S01]  /*7ae0*/  IMAD.MOV.U32 R20, RZ, RZ, -0x1 ;  /* 0xffffffffff147424 */ /* 0x000fe200078e00ff */
[----:B------:R-:W-:Y:S02]  /*7af0*/  ISETP.GT.U32.AND P0, PT, R10, 0x3, PT ;  /* 0x000000030a00780c */ /* 0x000fe40003f04070 */
[----:B------:R-:W-:-:S02]  /*7b00*/  LOP3.LUT R4, R4, 0x1, RZ, 0xc0, !PT ;  /* 0x0000000104047812 */ /* 0x000fc400078ec0ff */
[----:B------:R-:W-:Y:S01]  /*7b10*/  ISETP.LT.U32.AND P0, PT, R13, 0x4, P0 ;  /* 0x000000040d00780c */ /* 0x000fe20000701070 */
[----:B------:R-:W0:Y:S01]  /*7b20*/  @P1 S2R R6, SR_CgaCtaId ;  /* 0x0000000000061919 */ /* 0x000e220000008800 */
[----:B------:R-:W-:Y:S02]  /*7b30*/  @P1 MOV R5, 0x400 ;  /* 0x0000040000051802 */ /* 0x000fe40000000f00 */
[----:B------:R-:W-:Y:S02]  /*7b40*/  IADD3.X R3, R3, UR4, RZ, P2, !PT ;  /* 0x0000000403037c10 */ /* 0x000fe400097fe4ff */
[----:B------:R-:W-:Y:S02]  /*7b50*/  ISETP.GE.U32.AND P2, PT, R2, UR8, PT ;  /* 0x0000000802007c0c */ /* 0x000fe4000bf46070 */
[----:B------:R-:W-:Y:S02]  /*7b60*/  LOP3.LUT R10, R10, 0x3, RZ, 0xc0, !PT ;  /* 0x000000030a0a7812 */ /* 0x000fe400078ec0ff */
[----:B------:R-:W-:-:S02]  /*7b70*/  PRMT R11, RZ, 0x7610, R11 ;  /* 0x00007610ff0b7816 */ /* 0x000fc4000000000b */
[----:B0-----:R-:W-:-:S04]  /*7b80*/  @P1 LEA R5, R6, R5, 0x18 ;  /* 0x0000000506051211 */ /* 0x001fc800078ec0ff */
[----:B------:R0:W-:Y:S01]  /*7b90*/  @P1 SYNCS.ARRIVE.TRANS64.A1T0 RZ, [R5+URZ+0x58], RZ ;  /* 0x000058ff05ff19a7 */ /* 0x0001e2000810003f */
[----:B------:R-:W-:Y:S02]  /*7ba0*/  ISETP.NE.U32.AND P1, PT, R4, 0x1, PT ;  /* 0x000000010400780c */ /* 0x000fe40003f25070 */
[----:B------:R-:W-:Y:S02]  /*7bb0*/  SEL R4, RZ, 0x1, !P0 ;  /* 0x00000001ff047807 */ /* 0x000fe40004000000 */
[----:B------:R-:W-:Y:S02]  /*7bc0*/  ISETP.GE.U32.AND.EX P0, PT, R3, UR9, PT, P2 ;  /* 0x0000000903007c0c */ /* 0x000fe4000bf06120 */
[----:B------:R-:W-:-:S04]  /*7bd0*/  ISETP.GT.U32.AND P1, PT, R13, 0x3, !P1 ;  /* 0x000000030d00780c */ /* 0x000fc80004f24070 */
[----:B0-----:R-:W-:-:S04]  /*7be0*/  SEL R5, RZ, 0x1, !P1 ;  /* 0x00000001ff057807 */ /* 0x001fc80004800000 */
[----:B------:R-:W-:Y:S01]  /*7bf0*/  LOP3.LUT R9, R5, R9, R4, 0x96, !PT ;  /* 0x0000000905097212 */ /* 0x000fe200078e9604 */
[----:B------:R-:W-:Y:S01]  /*7c00*/  IMAD.MOV.U32 R4, RZ, RZ, -0x1 ;  /* 0xffffffffff047424 */ /* 0x000fe200078e00ff */
[----:B------:R-:W-:Y:S01]  /*7c10*/  PRMT R5, RZ, 0x7610, R5 ;  /* 0x00007610ff057816 */ /* 0x000fe20000000005 */
[----:B------:R-:W-:Y:S06]  /*7c20*/  @P0 BRA `(.L_x_415) ;  /* 0x0000000400480947 */ /* 0x000fec0003800000 */
[----:B------:R-:W0:Y:S01]  /*7c30*/  S2R R18, SR_CTAID.X ;  /* 0x0000000000127919 */ /* 0x000e220000002500 */
[----:B------:R-:W-:Y:S01]  /*7c40*/  ULDC UR8, c[0x0][0x150] ;  /* 0x0000540000087ab9 */ /* 0x000fe20000000800 */
[----:B------:R-:W1:Y:S01]  /*7c50*/  LDC R5, c[0x0][0x144] ;  /* 0x00005100ff057b82 */ /* 0x000e620000000800 */
[----:B------:R-:W-:Y:S01]  /*7c60*/  ULDC UR11, c[0x0][0x730] ;  /* 0x0001cc00000b7ab9 */ /* 0x000fe20000000800 */
[----:B------:R-:W2:Y:S06]  /*7c70*/  S2R R21, SR_CTAID.Y ;  /* 0x0000000000157919 */ /* 0x000eac0000002600 */
[----:B------:R-:W3:Y:S01]  /*7c80*/  LDC R22, c[0x0][0x148] ;  /* 0x00005200ff167b82 */ /* 0x000ee20000000800 */
[----:B0-----:R-:W-:-:S02]  /*7c90*/  I2FP.F32.U32 R4, R18 ;  /* 0x0000001200047245 */ /* 0x001fc40000201000 */
[----:B--2---:R-:W-:-:S03]  /*7ca0*/  I2FP.F32.U32 R6, R21 ;  /* 0x0000001500067245 */ /* 0x004fc60000201000 */
[----:B------:R-:W-:Y:S01]  /*7cb0*/  FMUL R4, R4, UR8 ;  /* 0x0000000804047c20 */ /* 0x000fe20008400000 */
[----:B------:R-:W-:Y:S02]  /*7cc0*/  ULDC UR8, c[0x0][0x154] ;  /* 0x0000550000087ab9 */ /* 0x000fe40000000800 */
[----:B------:R-:W-:Y:S01]  /*7cd0*/  FMUL R7, R6, UR8 ;  /* 0x0000000806077c20 */ /* 0x000fe20008400000 */
[----:B------:R-:W-:Y:S02]  /*7ce0*/  ULDC.64 UR8, c[0x0][0x728] ;  /* 0x0001ca0000087ab9 */ /* 0x000fe40000000a00 */
[----:B------:R-:W0:Y:S01]  /*7cf0*/  F2I.U32.TRUNC.NTZ R4, R4 ;  /* 0x0000000400047305 */ /* 0x000e22000020f000 */
[----:B------:R-:W-:-:S04]  /*7d00*/  ISETP.NE.U32.AND P0, PT, RZ, UR8, PT ;  /* 0x00000008ff007c0c */ /* 0x000fc8000bf05070 */
[----:B------:R-:W-:-:S03]  /*7d10*/  ISETP.NE.AND.EX P0, PT, RZ, UR9, PT, P0 ;  /* 0x00000009ff007c0c */ /* 0x000fc6000bf05300 */
[----:B------:R-:W2:Y:S01]  /*7d20*/  F2I.U32.TRUNC.NTZ R7, R7 ;  /* 0x0000000700077305 */ /* 0x000ea2000020f000 */
[----:B0-----:R-:W-:Y:S02]  /*7d30*/  IMAD.MOV R6, RZ, RZ, -R4 ;  /* 0x000000ffff067224 */ /* 0x001fe400078e0a04 */
[----:B------:R-:W-:Y:S02]  /*7d40*/  IMAD.MOV.U32 R4, RZ, RZ, R2 ;  /* 0x000000ffff047224 */ /* 0x000fe400078e0002 */
[----:B-1----:R-:W-:Y:S02]  /*7d50*/  IMAD R18, R5, R6, R18 ;  /* 0x0000000605127224 */ /* 0x002fe400078e0212 */
[----:B------:R-:W-:Y:S02]  /*7d60*/  IMAD.MOV.U32 R5, RZ, RZ, R3 ;  /* 0x000000ffff057224 */ /* 0x000fe400078e0003 */
[----:B--2---:R-:W-:Y:S01]  /*7d70*/  IMAD.MOV R24, RZ, RZ, -R7 ;  /* 0x000000ffff187224 */ /* 0x004fe200078e0a07 */
[----:B---3--:R-:W-:Y:S06]  /*7d80*/  @!P0 BRA `(.L_x_416) ;  /* 0x0000000000288947 */ /* 0x008fec0003800000 */
        /* <DEDUP_REMOVED lines=10> */
.L_x_416:
[--C-:B------:R-:W-:Y:S01]  /*7e30*/  SHF.R.U64 R20, R4, UR11, R5.reuse ;  /* 0x0000000b04147c19 */ /* 0x100fe20008001205 */
[----:B------:R-:W-:Y:S01]  /*7e40*/  ULDC.64 UR8, c[0x0][0x720] ;  /* 0x0001c80000087ab9 */ /* 0x000fe20000000a00 */
[----:B------:R-:W-:Y:S01]  /*7e50*/  SHF.R.U32.HI R4, RZ, UR11, R5 ;  /* 0x0000000bff047c19 */ /* 0x000fe20008011605 */
[----:B------:R-:W-:Y:S01]  /*7e60*/  ULDC.64 UR10, c[0x0][0x740] ;  /* 0x0001d000000a7ab9 */ /* 0x000fe20000000a00 */
[----:B------:R-:W-:Y:S01]  /*7e70*/  IADD3 R5, P0, RZ, -R20, RZ ;  /* 0x80000014ff057210 */ /* 0x000fe20007f1e0ff */
[----:B------:R-:W-:-:S04]  /*7e80*/  @P4 IMAD R18, R22, R24, R21 ;  /* 0x0000001816124224 */ /* 0x000fc800078e0215 */
[----:B------:R-:W-:Y:S01]  /*7e90*/  IMAD.X R4, RZ, RZ, ~R4, P0 ;  /* 0x000000ffff047224 */ /* 0x000fe200000e0e04 */
[----:B------:R-:W-:-:S03]  /*7ea0*/  ISETP.NE.U32.AND P0, PT, RZ, UR10, PT ;  /* 0x0000000aff007c0c */ /* 0x000fc6000bf05070 */
[----:B------:R-:W-:Y:S01]  /*7eb0*/  IMAD R4, R4, UR8, RZ ;  /* 0x0000000804047c24 */ /* 0x000fe2000f8e02ff */
[----:B------:R-:W-:-:S03]  /*7ec0*/  ISETP.NE.AND.EX P0, PT, RZ, UR11, PT, P0 ;  /* 0x0000000bff007c0c */ /* 0x000fc6000bf05300 */
[C---:B------:R-:W-:Y:S02]  /*7ed0*/  IMAD R7, R5.reuse, UR9, R4 ;  /* 0x0000000905077c24 */ /* 0x040fe4000f8e0204 */
[----:B------:R-:W-:Y:S01]  /*7ee0*/  IMAD.WIDE.U32 R4, R5, UR8, R2 ;  /* 0x0000000805047c25 */ /* 0x000fe2000f8e0002 */
[----:B------:R-:W-:-:S03]  /*7ef0*/  ULDC UR8, c[0x0][0x718] ;  /* 0x0001c60000087ab9 */ /* 0x000fc60000000800 */
[----:B------:R-:W-:-:S05]  /*7f00*/  IMAD.IADD R5, R5, 0x1, R7 ;  /* 0x0000000105057824 */ /* 0x000fca00078e0207 */
[--C-:B------:R-:W-:Y:S02]  /*7f10*/  SHF.R.U64 R21, R4, UR8, R5.reuse ;  /* 0x0000000804157c19 */ /* 0x100fe40008001205 */
[----:B------:R-:W-:Y:S01]  /*7f20*/  SHF.R.U32.HI R4, RZ, UR8, R5 ;  /* 0x00000008ff047c19 */ /* 0x000fe20008011605 */
[----:B------:R-:W-:-:S03]  /*7f30*/  ULDC UR8, c[0x0][0x708] ;  /* 0x0001c20000087ab9 */ /* 0x000fc60000000800 */
[--C-:B------:R-:W-:Y:S02]  /*7f40*/  SHF.R.U64 R24, R21, UR8, R4.reuse ;  /* 0x0000000815187c19 */ /* 0x100fe40008001204 */
[----:B------:R-:W-:Y:S01]  /*7f50*/  SHF.R.U32.HI R5, RZ, UR8, R4 ;  /* 0x00000008ff057c19 */ /* 0x000fe20008011604 */
[----:B------:R-:W-:-:S03]  /*7f60*/  ULDC UR8, c[0x0][0x758] ;  /* 0x0001d60000087ab9 */ /* 0x000fc60000000800 */
[--C-:B------:R-:W-:Y:S02]  /*7f70*/  SHF.R.U64 R22, R24, UR8, R5.reuse ;  /* 0x0000000818167c19 */ /* 0x100fe40008001205 */
[----:B------:R-:W-:-:S03]  /*7f80*/  SHF.R.U32.HI R23, RZ, UR8, R5 ;  /* 0x00000008ff177c19 */ /* 0x000fc60008011605 */
[----:B------:R-:W-:Y:S02]  /*7f90*/  IMAD.MOV.U32 R4, RZ, RZ, R22 ;  /* 0x000000ffff047224 */ /* 0x000fe400078e0016 */
[----:B------:R-:W-:Y:S01]  /*7fa0*/  IMAD.MOV.U32 R5, RZ, RZ, R23 ;  /* 0x000000ffff057224 */ /* 0x000fe200078e0017 */
[----:B------:R-:W-:Y:S06]  /*7fb0*/  @!P0 BRA `(.L_x_417) ;  /* 0x0000000000288947 */ /* 0x000fec0003800000 */
        /* <DEDUP_REMOVED lines=10> */
.L_x_417:
[----:B------:R-:W-:Y:S01]  /*8060*/  ULDC UR8, c[0x0][0x748] ;  /* 0x0001d20000087ab9 */ /* 0x000fe20000000800 */
[----:B------:R-:W-:Y:S02]  /*8070*/  LOP3.LUT R21, R21, UR5, RZ, 0xc0, !PT ;  /* 0x0000000515157c12 */ /* 0x000fe4000f8ec0ff */
[----:B------:R-:W-:Y:S01]  /*8080*/  SHF.R.U64 R5, R4, UR8, R5 ;  /* 0x0000000804057c19 */ /* 0x000fe20008001205 */
[----:B------:R-:W-:Y:S01]  /*8090*/  ULDC UR8, c[0x0][0x738] ;  /* 0x0001ce0000087ab9 */ /* 0x000fe20000000800 */
[----:B------:R-:W-:-:S05]  /*80a0*/  LOP3.LUT R4, R24, UR7, RZ, 0xc0, !PT ;  /* 0x0000000718047c12 */ /* 0x000fca000f8ec0ff */
[----:B------:R-:W-:Y:S02]  /*80b0*/  IMAD R7, R5, UR6, R4 ;  /* 0x0000000605077c24 */ /* 0x000fe4000f8e0204 */
[----:B------:R-:W-:-:S04]  /*80c0*/  IMAD.MOV R5, RZ, RZ, -R5 ;  /* 0x000000ffff057224 */ /* 0x000fc800078e0a05 */
[----:B------:R-:W-:Y:S01]  /*80d0*/  IMAD R22, R5, UR8, R22 ;  /* 0x0000000805167c24 */ /* 0x000fe2000f8e0216 */
[----:B------:R-:W-:Y:S01]  /*80e0*/  ULDC UR8, c[0x0][0x710] ;  /* 0x0001c40000087ab9 */ /* 0x000fe20000000800 */
[----:B------:R-:W-:Y:S02]  /*80f0*/  IMAD.MOV.U32 R5, RZ, RZ, 0x1 ;  /* 0x00000001ff057424 */ /* 0x000fe400078e00ff */
[----:B------:R-:W-:Y:S01]  /*8100*/  IMAD R18, R7, UR8, R18 ;  /* 0x0000000807127c24 */ /* 0x000fe2000f8e0212 */
[----:B------:R-:W-:Y:S02]  /*8110*/  ULDC UR8, c[0x0][0x700] ;  /* 0x0001c00000087ab9 */ /* 0x000fe40000000800 */
[----:B------:R-:W-:-:S05]  /*8120*/  IMAD R7, R22, UR8, R21 ;  /* 0x0000000816077c24 */ /* 0x000fca000f8e0215 */
[----:B------:R-:W-:Y:S02]  /*8130*/  SEL R4, R7, R18, !P4 ;  /* 0x0000001207047207 */ /* 0x000fe40006000000 */
[----:B------:R-:W-:-:S07]  /*8140*/  SEL R18, R18, R7, !P4 ;  /* 0x0000000712127207 */ /* 0x000fce0006000000 */
.L_x_415:
[----:B------:R-:W-:Y:S05]  /*8150*/  BSYNC B1 ;  /* 0x0000000000017941 */ /* 0x000fea0003800000 */
.L_x_414:
[----:B------:R-:W-:-:S13]  /*8160*/  LOP3.LUT P0, RZ, R5, 0xff, RZ, 0xc0, !PT ;  /* 0x000000ff05ff7812 */ /* 0x000fda000780c0ff */
[----:B------:R-:W-:Y:S05]  /*8170*/  @P0 BRA `(.L_x_418) ;  /* 0xfffffff000f00947 */ /* 0x000fea000383ffff */
[----:B------:R-:W-:Y:S05]  /*8180*/  BSYNC B0 ;  /* 0x0000000000007941 */ /* 0x000fea0003800000 */
.L_x_407:
[----:B------:R-:W-:-:S03]  /*8190*/  UMOV UR8, 0xffffffff ;  /* 0xffffffff00087882 */ /* 0x000fc60000000000 */
[----:B------:R-:W-:Y:S05]  /*81a0*/  BRA.DIV UR8, `(.L_x_419) ;  /* 0x0000000608047947 */ /* 0x000fea000b800000 */
[----:B------:R-:W-:-:S13]  /*81b0*/  ELECT P0, URZ, PT ;  /* 0x00000000003f782f */ /* 0x000fda0003800000 */
.L_x_433:
[----:B------:R-:W-:Y:S04]  /*81c0*/  BSSY B0, `(.L_x_420) ;  /* 0x000002b000007945 */ /* 0x000fe80003800000 */
[----:B------:R-:W-:Y:S05]  /*81d0*/  @!P0 BRA `(.L_x_421) ;  /* 0x0000000000a48947 */ /* 0x000fea0003800000 */
[----:B------:R-:W-:-:S04]  /*81e0*/  LOP3.LUT R0, R0, 0x2, RZ, 0xfc, !PT ;  /* 0x0000000200007812 */ /* 0x000fc800078efcff */
[----:B------:R-:W-:-:S13]  /*81f0*/  ISETP.NE.AND P0, PT, R0, 0x3, PT ;  /* 0x000000030000780c */ /* 0x000fda0003f05270 */
[----:B------:R-:W-:Y:S05]  /*8200*/  @!P0 BRA `(.L_x_422) ;  /* 0x0000000000048947 */ /* 0x000fea0003800000 */
[----:B------:R-:W-:Y:S01]  /*8210*/  BPT.TRAP 0x1 ;  /* 0x000000040000795c */ /* 0x000fe20000300000 */
.L_x_422:
        /* <DEDUP_REMOVED lines=15> */
.L_x_434:
        /* <DEDUP_REMOVED lines=9> */
.L_x_435:
[----:B------:R-:W1:Y:S01]  /*83a0*/  SYNCS.PHASECHK.TRANS64.TRYWAIT P0, [R6+URZ], R5 ;  /* 0x00000005060075a7 */ /* 0x000e62000800017f */
[----:B------:R-:W-:-:S05]  /*83b0*/  VIADD R0, R0, 0x1 ;  /* 0x0000000100007836 */ /* 0x000fca0000000000 */
[----:B------:R-:W-:-:S04]  /*83c0*/  ISETP.NE.AND P1, PT, R0, 0x4, PT ;  /* 0x000000040000780c */ /* 0x000fc80003f25270 */
[----:B------:R-:W-:Y:S02]  /*83d0*/  SEL R2, RZ, 0x1, P1 ;  /* 0x00000001ff027807 */ /* 0x000fe40000800000 */
[----:B------:R-:W-:Y:S02]  /*83e0*/  SEL R0, R0, RZ, P1 ;  /* 0x000000ff00007207 */ /* 0x000fe40000800000 */
[----:B------:R-:W-:Y:S01]  /*83f0*/  LOP3.LUT R2, R9, R2, RZ, 0x3c, !PT ;  /* 0x0000000209027212 */ /* 0x000fe200078e3cff */
[----:B-1----:R-:W-:Y:S06]  /*8400*/  @!P0 BRA `(.L_x_425) ;  /* 0x0000000000b48947 */ /* 0x002fec0003800000 */
.L_x_436:
[----:B------:R-:W-:Y:S01]  /*8410*/  IMAD R3, R0, 0x8, R3 ;  /* 0x0000000800037824 */ /* 0x000fe200078e0203 */
[----:B------:R-:W-:-:S07]  /*8420*/  SHF.L.U32 R0, R2, 0x1f, RZ ;  /* 0x0000001f02007819 */ /* 0x000fce00000006ff */
.L_x_426:
[----:B--2---:R2:W3:Y:S02]  /*8430*/  SYNCS.PHASECHK.TRANS64.TRYWAIT P0, [R3+URZ], R0 ;  /* 0x00000000030075a7 */ /* 0x0044e4000800017f */
[----:B---3--:R-:W-:Y:S05]  /*8440*/  @!P0 NANOSLEEP.SYNCS 0x989680 ;  /* 0x009896800000895d */ /* 0x008fea0003900000 */
[----:B------:R-:W3:Y:S02]  /*8450*/  @!P0 SYNCS.PHASECHK.TRANS64 P0, [R3+URZ], R0 ;  /* 0x00000000030085a7 */ /* 0x000ee4000800007f */
[----:B---3--:R-:W-:Y:S05]  /*8460*/  @!P0 BRA `(.L_x_426) ;  /* 0xfffffffc00f08947 */ /* 0x008fea000383ffff */
.L_x_421:
[----:B------:R-:W-:Y:S05]  /*8470*/  BSYNC B0 ;  /* 0x0000000000007941 */ /* 0x000fea0003800000 */
.L_x_420:
[----:B------:R-:W-:Y:S05]  /*8480*/  EXIT ;  /* 0x000000000000794d */ /* 0x000fea0003800000 */
.L_x_267:
[----:B-1----:R-:W-:-:S04]  /*8490*/  IMAD.U32 R89, RZ, RZ, UR8 ;  /* 0x00000008ff597e24 */ /* 0x002fc8000f8e00ff */
[----:B------:R1:W4:Y:S03]  /*84a0*/  SYNCS.PHASECHK.TRANS64.TRYWAIT P1, [R89+URZ], R88 ;  /* 0x00000058590075a7 */ /* 0x000326000802017f */
[----:B----4-:R-:W-:Y:S05]  /*84b0*/  @!P1 NANOSLEEP.SYNCS 0x989680 ;  /* 0x009896800000995d */ /* 0x010fea0003900000 */
[----:B------:R-:W4:Y:S02]  /*84c0*/  @!P1 SYNCS.PHASECHK.TRANS64 P1, [R89+URZ], R88 ;  /* 0x00000058590095a7 */ /* 0x000f24000802007f */
[----:B----4-:R-:W-:Y:S05]  /*84d0*/  @!P1 BRA `(.L_x_267) ;  /* 0xfffffffc00ec9947 */ /* 0x010fea000383ffff */
[----:B------:R-:W-:Y:S05]  /*84e0*/  BRA `(.L_x_266) ;  /* 0xffffff9000f87947 */ /* 0x000fea000383ffff */
.L_x_408:
[----:B------:R-:W-:Y:S01]  /*84f0*/  BSSY B1, `(.L_x_427) ;  /* 0x0000006000017945 */ /* 0x000fe20003800000 */
[----:B------:R-:W-:-:S07]  /*8500*/  IMAD.MOV.U32 R5, RZ, RZ, -0x1 ;  /* 0xffffffffff057424 */ /* 0x000fce00078e00ff */
[----:B------:R-:W-:Y:S05]  /*8510*/  WARPSYNC.COLLECTIVE R5, `(.L_x_428) ;  /* 0x00000000050c7348 */ /* 0x000fea0003c00000 */
[----:B------:R-:W-:Y:S02]  /*8520*/  ELECT P0, UR62, PT ;  /* 0x00000000003e782f */ /* 0x000fe40003800000 */
[----:B------:R-:W-:Y:S01]  /*8530*/  MOV R5, UR62 ;  /* 0x0000003e00057c02 */ /* 0x000fe20008000f00 */
[----:B------:R-:W-:Y:S10]  /*8540*/  ENDCOLLECTIVE ;  /* 0x000000000000791b */ /* 0x000ff40003800000 */
.L_x_428:
[----:B------:R-:W-:Y:S05]  /*8550*/  BSYNC B1 ;  /* 0x0000000000017941 */ /* 0x000fea0003800000 */
.L_x_427:
[----:B------:R-:W-:Y:S05]  /*8560*/  BRA `(.L_x_429) ;  /* 0xfffffff000007947 */ /* 0x000fea000383ffff */
.L_x_411:
[----:B-1----:R1:W2:Y:S02]  /*8570*/  SYNCS.PHASECHK.TRANS64.TRYWAIT P0, [R24+URZ+0x20], R21 ;  /* 0x00002015180075a7 */ /* 0x0022a4000800017f */
[----:B--2---:R-:W-:Y:S05]  /*8580*/  @!P0 NANOSLEEP.SYNCS 0x989680 ;  /* 0x009896800000895d */ /* 0x004fea0003900000 */
[----:B------:R-:W2:Y:S02]  /*8590*/  @!P0 SYNCS.PHASECHK.TRANS64 P0, [R24+URZ+0x20], R21 ;  /* 0x00002015180085a7 */ /* 0x000ea4000800007f */
[----:B--2---:R-:W-:Y:S05]  /*85a0*/  @!P0 BRA `(.L_x_411) ;  /* 0xfffffffc00f08947 */ /* 0x004fea000383ffff */
[----:B------:R-:W-:Y:S05]  /*85b0*/  BRA `(.L_x_430) ;  /* 0xfffffff000447947 */ /* 0x000fea000383ffff */
.L_x_419:
[----:B------:R-:W-:Y:S01]  /*85c0*/  BSSY B0, `(.L_x_431) ;  /* 0x0000006000007945 */ /* 0x000fe20003800000 */
[----:B------:R-:W-:-:S07]  /*85d0*/  IMAD.MOV.U32 R5, RZ, RZ, -0x1 ;  /* 0xffffffffff057424 */ /* 0x000fce00078e00ff */
[----:B------:R-:W-:Y:S05]  /*85e0*/  WARPSYNC.COLLECTIVE R5, `(.L_x_432) ;  /* 0x00000000050c7348 */ /* 0x000fea0003c00000 */
[----:B------:R-:W-:Y:S02]  /*85f0*/  ELECT P0, UR62, PT ;  /* 0x00000000003e782f */ /* 0x000fe40003800000 */
[----:B------:R-:W-:Y:S01]  /*8600*/  MOV R5, UR62 ;  /* 0x0000003e00057c02 */ /* 0x000fe20008000f00 */
[----:B------:R-:W-:Y:S10]  /*8610*/  ENDCOLLECTIVE ;  /* 0x000000000000791b */ /* 0x000ff40003800000 */
.L_x_432:
[----:B------:R-:W-:Y:S05]  /*8620*/  BSYNC B0 ;  /* 0x0000000000007941 */ /* 0x000fea0003800000 */
.L_x_431:
[----:B------:R-:W-:Y:S05]  /*8630*/  BRA `(.L_x_433) ;  /* 0xfffffff800e07947 */ /* 0x000fea000383ffff */
.L_x_423:
[----:B0-----:R0:W1:Y:S02]  /*8640*/  SYNCS.PHASECHK.TRANS64.TRYWAIT P0, [R5+URZ], R2 ;  /* 0x00000002050075a7 */ /* 0x001064000800017f */
[----:B-1----:R-:W-:Y:S05]  /*8650*/  @!P0 NANOSLEEP.SYNCS 0x989680 ;  /* 0x009896800000895d */ /* 0x002fea0003900000 */
[----:B------:R-:W1:Y:S02]  /*8660*/  @!P0 SYNCS.PHASECHK.TRANS64 P0, [R5+URZ], R2 ;  /* 0x00000002050085a7 */ /* 0x000e64000800007f */
[----:B-1----:R-:W-:Y:S05]  /*8670*/  @!P0 BRA `(.L_x_423) ;  /* 0xfffffffc00f08947 */ /* 0x002fea000383ffff */
[----:B------:R-:W-:Y:S05]  /*8680*/  BRA `(.L_x_434) ;  /* 0xfffffffc00207947 */ /* 0x000fea000383ffff */
.L_x_424:
[----:B0-----:R0:W1:Y:S02]  /*8690*/  SYNCS.PHASECHK.TRANS64.TRYWAIT P0, [R7+URZ], R4 ;  /* 0x00000004070075a7 */ /* 0x001064000800017f */
[----:B-1----:R-:W-:Y:S05]  /*86a0*/  @!P0 NANOSLEEP.SYNCS 0x989680 ;  /* 0x009896800000895d */ /* 0x002fea0003900000 */
[----:B------:R-:W1:Y:S02]  /*86b0*/  @!P0 SYNCS.PHASECHK.TRANS64 P0, [R7+URZ], R4 ;  /* 0x00000004070085a7 */ /* 0x000e64000800007f */
[----:B-1----:R-:W-:Y:S05]  /*86c0*/  @!P0 BRA `(.L_x_424) ;  /* 0xfffffffc00f08947 */ /* 0x002fea000383ffff */
[----:B------:R-:W-:Y:S05]  /*86d0*/  BRA `(.L_x_435) ;  /* 0xfffffffc00307947 */ /* 0x000fea000383ffff */
.L_x_425:
[----:B-1----:R1:W2:Y:S02]  /*86e0*/  SYNCS.PHASECHK.TRANS64.TRYWAIT P0, [R6+URZ], R5 ;  /* 0x00000005060075a7 */ /* 0x0022a4000800017f */
[----:B--2---:R-:W-:Y:S05]  /*86f0*/  @!P0 NANOSLEEP.SYNCS 0x989680 ;  /* 0x009896800000895d */ /* 0x004fea0003900000 */
[----:B------:R-:W2:Y:S02]  /*8700*/  @!P0 SYNCS.PHASECHK.TRANS64 P0, [R6+URZ], R5 ;  /* 0x00000005060085a7 */ /* 0x000ea4000800007f */
[----:B--2---:R-:W-:Y:S05]  /*8710*/  @!P0 BRA `(.L_x_425) ;  /* 0xfffffffc00f08947 */ /* 0x004fea000383ffff */
[----:B------:R-:W-:Y:S05]  /*8720*/  BRA `(.L_x_436) ;  /* 0xfffffffc00387947 */ /* 0x000fea000383ffff */
.L_x_437:
        /* <DEDUP_REMOVED lines=13> */
.L_x_1379:


//--------------------- .text._ZN7cutlass13device_kernelINS_9transform6kernel30SM90StructuredSparseCompressorIN4cute5tupleIJiiiiEEENS_6half_tENS_6layout8RowMajorENS_20Sm90GemmSparseConfigINS4_11sparse_elemILi2ES7_EELNS4_4SM904GMMA5MajorE0ENSB_ILi8EhEENS4_1CILi128EEEEEEEEEvNT_6ParamsE --------------------------
	.section	.text._ZN7cutlass13device_kernelINS_9transform6kernel30SM90StructuredSparseCompressorIN4cute5tupleIJiiiiEEENS_6half_tENS_6layout8RowMajorENS_20Sm90GemmSparseConfigINS4_11sparse_elemILi2ES7_EELNS4_4SM904GMMA5MajorE0ENSB_ILi8EhEENS4_1CILi128EEEEEEEEEvNT_6ParamsE,"ax",@progbits
	.align	128
.text._ZN7cutlass13device_kernelINS_9transform6kernel30SM90StructuredSparseCompressorIN4cute5tupleIJiiiiEEENS_6half_tENS_6layout8RowMajorENS_20Sm90GemmSparseConfigINS4_11sparse_elemILi2ES7_EELNS4_4SM904GMMA5MajorE0ENSB_ILi8EhEENS4_1CILi128EEEEEEEEEvNT_6ParamsE:
        .type           _ZN7cutlass13device_kernelINS_9transform6kernel30SM90StructuredSparseCompressorIN4cute5tupleIJiiiiEEENS_6half_tENS_6layout8RowMajorENS_20Sm90GemmSparseConfigINS4_11sparse_elemILi2ES7_EELNS4_4SM904GMMA5MajorE0ENSB_ILi8EhEENS4_1CILi128EEEEEEEEEvNT_6ParamsE,@function
        .size           _ZN7cutlass13device_kernelINS_9transform6kernel30SM90StructuredSparseCompressorIN4cute5tupleIJiiiiEEENS_6half_tENS_6layout8RowMajorENS_20Sm90GemmSparseConfigINS4_11sparse_elemILi2ES7_EELNS4_4SM904GMMA5MajorE0ENSB_ILi8EhEENS4_1CILi128EEEEEEEEEvNT_6ParamsE,(.L_x_1380 - _ZN7cutlass13device_kernelINS_9transform6kernel30SM90StructuredSparseCompressorIN4cute5tupleIJiiiiEEENS_6half_tENS_6layout8RowMajorENS_20Sm90GemmSparseConfigINS4_11sparse_elemILi2ES7_EELNS4_4SM904GMMA5MajorE0ENSB_ILi8EhEENS4_1CILi128EEEEEEEEEvNT_6ParamsE)
        .other          _ZN7cutlass13device_kernelINS_9transform6kernel30SM90StructuredSparseCompressorIN4cute5tupleIJiiiiEEENS_6half_tENS_6layout8RowMajorENS_20Sm90GemmSparseConfigINS4_11sparse_elemILi2ES7_EELNS4_4SM904GMMA5MajorE0ENSB_ILi8EhEENS4_1CILi128EEEEEEEEEvNT_6ParamsE,@"STO_CUDA_ENTRY STV_DEFAULT"
_ZN7cutlass13device_kernelINS_9transform6kernel30SM90StructuredSparseCompressorIN4cute5tupleIJiiiiEEENS_6half_tENS_6layout8RowMajorENS_20Sm90GemmSparseConfigINS4_11sparse_elemILi2ES7_EELNS4_4SM904GMMA5MajorE0ENSB_ILi8EhEENS4_1CILi128EEEEEEEEEvNT_6ParamsE:
[----:B------:R-:W0:Y:S01]  /*0000*/  LDC R1, c[0x0][0x28] ;  /* 0x00000a00ff017b82 */ /* 0x000e220000000800 */
[----:B------:R-:W1:Y:S07]  /*0010*/  S2R R52, SR_CTAID.Y ;  /* 0x0000000000347919 */ /* 0x000e6e0000002600 */
[----:B------:R-:W2:Y:S01]  /*0020*/  S2UR UR4, SR_CgaCtaId ;  /* 0x00000000000479c3 */ /* 0x000ea20000008800 */
[----:B------:R-:W-:Y:S01]  /*0030*/  ULDC.64 UR6, c[0x0][0x228] ;  /* 0x00008a0000067ab9 */ /* 0x000fe20000000a00 */
[----:B------:R-:W-:Y:S01]  /*0040*/  ULDC.64 UR8, c[0x0][0x230] ;  /* 0x00008c0000087ab9 */ /* 0x000fe20000000a00 */
[----:B------:R-:W3:Y:S01]  /*0050*/  S2R R14, SR_CTAID.X ;  /* 0x00000000000e7919 */ /* 0x000ee20000002500 */
[----:B------:R-:W-:Y:S01]  /*0060*/  UMOV UR38, 0x400 ;  /* 0x0000040000267882 */ /* 0x000fe20000000000 */
[----:B------:R-:W-:Y:S01]  /*0070*/  ULDC.64 UR36, c[0x0][0x208] ;  /* 0x0000820000247ab9 */ /* 0x000fe20000000a00 */
[----:B------:R-:W4:Y:S02]  /*0080*/  S2R R12, SR_CTAID.Z ;  /* 0x00000000000c7919 */ /* 0x000f240000002700 */
[----:B------:R-:W5:Y:S01]  /*0090*/  LDC R23, c[0x0][0x210] ;  /* 0x00008400ff177b82 */ /* 0x000f620000000800 */
[----:B------:R-:W0:Y:S01]  /*00a0*/  S2R R3, SR_TID.X ;  /* 0x0000000000037919 */ /* 0x000e220000002100 */
[----:B--2---:R-:W-:-:S03]  /*00b0*/  ULEA UR38, UR4, UR38, 0x18 ;  /* 0x0000002604267291 */ /* 0x004fc6000f8ec03f */
[----:B------:R-:W-:Y:S01]  /*00c0*/  ULDC.64 UR4, c[0x0][0x220] ;  /* 0x0000880000047ab9 */ /* 0x000fe20000000a00 */
[----:B-1----:R-:W-:Y:S02]  /*00d0*/  IMAD.SHL.U32 R6, R52, 0x80, RZ ;  /* 0x0000008034067824 */ /* 0x002fe400078e00ff */
[----:B---3--:R-:W-:-:S03]  /*00e0*/  IMAD.WIDE R8, R14, 0x40, RZ ;  /* 0x000000400e087825 */ /* 0x008fc600078e02ff */
[----:B------:R-:W-:Y:S01]  /*00f0*/  SHF.R.S32.HI R7, RZ, 0x1f, R6 ;  /* 0x0000001fff077819 */ /* 0x000fe20000011406 */
[----:B------:R-:W-:Y:S01]  /*0100*/  IMAD R5, R9, UR6, RZ ;  /* 0x0000000609057c24 */ /* 0x000fe2000f8e02ff */
[----:B----4-:R-:W-:-:S03]  /*0110*/  SHF.R.S32.HI R0, RZ, 0x1f, R12 ;  /* 0x0000001fff007819 */ /* 0x010fc6000001140c */
[C---:B------:R-:W-:Y:S02]  /*0120*/  IMAD R11, R8.reuse, UR7, R5 ;  /* 0x00000007080b7c24 */ /* 0x040fe4000f8e0205 */
[----:B------:R-:W-:-:S04]  /*0130*/  IMAD.WIDE.U32 R4, R8, UR6, R6 ;  /* 0x0000000608047c25 */ /* 0x000fc8000f8e0006 */
[----:B------:R-:W-:Y:S02]  /*0140*/  IMAD.IADD R5, R5, 0x1, R11 ;  /* 0x0000000105057824 */ /* 0x000fe400078e020b */
[----:B------:R-:W-:Y:S01]  /*0150*/  IMAD R11, R0, UR8, RZ ;  /* 0x00000008000b7c24 */ /* 0x000fe2000f8e02ff */
[----:B0-----:R-:W-:Y:S01]  /*0160*/  SHF.R.S32.HI R0, RZ, 0x1f, R3 ;  /* 0x0000001fff007819 */ /* 0x001fe20000011403 */
[----:B------:R-:W-:Y:S02]  /*0170*/  IMAD.SHL.U32 R2, R3, 0x80, RZ ;  /* 0x0000008003027824 */ /* 0x000fe400078e00ff */
[----:B------:R-:W-:Y:S01]  /*0180*/  IMAD R44, R12, UR9, R11 ;  /* 0x000000090c2c7c24 */ /* 0x000fe2000f8e020b */
[----:B------:R-:W-:Y:S01]  /*0190*/  LEA.HI R47, R0, R3, RZ, 0x4 ;  /* 0x00000003002f7211 */ /* 0x000fe200078f20ff */
[----:B------:R-:W0:Y:S01]  /*01a0*/  LDC.64 R10, c[0x0][0x218] ;  /* 0x00008600ff0a7b82 */ /* 0x000e220000000a00 */
[----:B------:R-:W-:Y:S01]  /*01b0*/  IMAD.WIDE.U32 R4, R12, UR8, R4 ;  /* 0x000000080c047c25 */ /* 0x000fe2000f8e0004 */
[----:B------:R-:W-:-:S02]  /*01c0*/  LOP3.LUT R0, R2, 0x1f80, RZ, 0xc0, !PT ;  /* 0x00001f8002007812 */ /* 0x000fc400078ec0ff */
[----:B------:R-:W-:Y:S01]  /*01d0*/  LOP3.LUT R16, R47, 0x1ffffff0, RZ, 0xc0, !PT ;  /* 0x1ffffff02f107812 */ /* 0x000fe200078ec0ff */
[----:B------:R-:W-:Y:S01]  /*01e0*/  IMAD.IADD R5, R5, 0x1, R44 ;  /* 0x0000000105057824 */ /* 0x000fe200078e022c */
[----:B------:R-:W-:Y:S01]  /*01f0*/  SHF.R.S32.HI R47, RZ, 0x4, R47 ;  /* 0x00000004ff2f7819 */ /* 0x000fe2000001142f */
[C---:B------:R-:W-:Y:S01]  /*0200*/  IMAD.SHL.U32 R15, R3.reuse, 0x10, RZ ;  /* 0x00000010030f7824 */ /* 0x040fe200078e00ff */
[----:B------:R-:W-:Y:S01]  /*0210*/  STS.128 [R0+UR38+0x2000], RZ ;  /* 0x002000ff00007988 */ /* 0x000fe20008000c26 */
[----:B------:R-:W-:Y:S01]  /*0220*/  IMAD.IADD R16, R3, 0x1, -R16 ;  /* 0x0000000103107824 */ /* 0x000fe200078e0a10 */
[----:B------:R-:W-:Y:S01]  /*0230*/  SHF.R.S32.HI R13, RZ, 0x1f, R47 ;  /* 0x0000001fff0d7819 */ /* 0x000fe2000001142f */
[----:B------:R-:W-:Y:S01]  /*0240*/  IMAD.WIDE.U32 R4, R47, UR6, R4 ;  /* 0x000000062f047c25 */ /* 0x000fe2000f8e0004 */
[----:B------:R-:W-:Y:S01]  /*0250*/  STS.128 [R0+UR38+0x2010], RZ ;  /* 0x002010ff00007988 */ /* 0x000fe20008000c26 */
[----:B------:R-:W-:Y:S02]  /*0260*/  LOP3.LUT R20, R15, 0x3f0, RZ, 0xc0, !PT ;  /* 0x000003f00f147812 */ /* 0x000fe400078ec0ff */
[----:B------:R-:W-:Y:S01]  /*0270*/  IMAD.SHL.U32 R46, R16, 0x8, RZ ;  /* 0x00000008102e7824 */ /* 0x000fe200078e00ff */
[----:B------:R-:W-:Y:S01]  /*0280*/  STS.128 [R0+UR38+0x2020], RZ ;  /* 0x002020ff00007988 */ /* 0x000fe20008000c26 */
[----:B------:R-:W-:-:S02]  /*0290*/  IMAD R16, R13, UR6, RZ ;  /* 0x000000060d107c24 */ /* 0x000fc4000f8e02ff */
[----:B-----5:R-:W-:Y:S01]  /*02a0*/  VIADD R15, R23, 0x3f ;  /* 0x0000003f170f7836 */ /* 0x020fe20000000000 */
[----:B------:R-:W-:Y:S01]  /*02b0*/  STS.128 [R0+UR38+0x2030], RZ ;  /* 0x002030ff00007988 */ /* 0x000fe20008000c26 */
[----:B------:R-:W-:Y:S01]  /*02c0*/  IMAD R13, R47, UR7, R16 ;  /* 0x000000072f0d7c24 */ /* 0x000fe2000f8e0210 */
[----:B------:R-:W-:Y:S02]  /*02d0*/  SHF.R.S32.HI R48, RZ, 0x1f, R46 ;  /* 0x0000001fff307819 */ /* 0x000fe4000001142e */
[----:B------:R-:W-:Y:S01]  /*02e0*/  STS.128 [R0+UR38+0x2040], RZ ;  /* 0x002040ff00007988 */ /* 0x000fe20008000c26 */
[----:B------:R-:W-:Y:S01]  /*02f0*/  IADD3 R17, P0, R46, R4, RZ ;  /* 0x000000042e117210 */ /* 0x000fe20007f1e0ff */
[----:B0-----:R-:W-:Y:S01]  /*0300*/  VIADD R18, R10, 0x7f ;  /* 0x0000007f0a127836 */ /* 0x001fe20000000000 */
[----:B------:R-:W-:Y:S01]  /*0310*/  SHF.R.S32.HI R16, RZ, 0x1f, R15 ;  /* 0x0000001fff107819 */ /* 0x000fe2000001140f */
[----:B------:R-:W-:Y:S01]  /*0320*/  STS.128 [R0+UR38+0x2050], RZ ;  /* 0x002050ff00007988 */ /* 0x000fe20008000c26 */
[----:B------:R-:W-:-:S02]  /*0330*/  IADD3.X R22, R48, R5, R13, P0, !PT ;  /* 0x0000000530167210 */ /* 0x000fc400007fe40d */
[C---:B------:R-:W-:Y:S01]  /*0340*/  LEA R4, P0, R17.reuse, UR4, 0x1 ;  /* 0x0000000411047c11 */ /* 0x040fe2000f8008ff */
[----:B------:R-:W-:Y:S01]  /*0350*/  STS.128 [R0+UR38+0x2060], RZ ;  /* 0x002060ff00007988 */ /* 0x000fe20008000c26 */
[----:B------:R-:W-:Y:S02]  /*0360*/  SHF.R.S32.HI R19, RZ, 0x1f, R18 ;  /* 0x0000001fff137819 */ /* 0x000fe40000011412 */
[----:B------:R-:W-:Y:S01]  /*0370*/  LEA.HI.X R5, R17, UR5, R22, 0x1, P0 ;  /* 0x0000000511057c11 */ /* 0x000fe200080f0c16 */
[----:B------:R0:W-:Y:S01]  /*0380*/  STS.128 [R0+UR38+0x2070], RZ ;  /* 0x002070ff00007988 */ /* 0x0001e20008000c26 */
[----:B------:R-:W-:Y:S01]  /*0390*/  LEA.HI R17, R16, R15, RZ, 0x6 ;  /* 0x0000000f10117211 */ /* 0x000fe200078f30ff */
[----:B------:R-:W-:Y:S01]  /*03a0*/  IMAD.SHL.U32 R16, R14, 0x400, RZ ;  /* 0x000004000e107824 */ /* 0x000fe200078e00ff */
[----:B------:R-:W-:Y:S01]  /*03b0*/  LEA.HI R18, R19, R18, RZ, 0x7 ;  /* 0x0000001213127211 */ /* 0x000fe200078f38ff */
[----:B------:R-:W-:Y:S01]  /*03c0*/  BAR.SYNC.DEFER_BLOCKING 0x0 ;  /* 0x0000000000007b1d */ /* 0x000fe20000010000 */
[C---:B------:R-:W-:Y:S01]  /*03d0*/  LOP3.LUT R19, R17.reuse, 0x1ffffc0, RZ, 0xc0, !PT ;  /* 0x01ffffc011137812 */ /* 0x040fe200078ec0ff */
[----:B------:R-:W-:Y:S01]  /*03e0*/  IMAD.SHL.U32 R21, R17, 0x10, RZ ;  /* 0x0000001011157824 */ /* 0x000fe200078e00ff */
[----:B------:R-:W-:Y:S01]  /*03f0*/  SHF.R.S32.HI R17, RZ, 0x1f, R16 ;  /* 0x0000001fff117819 */ /* 0x000fe20000011410 */
[C---:B0-----:R-:W-:Y:S01]  /*0400*/  VIADD R0, R10.reuse, 0xf ;  /* 0x0000000f0a007836 */ /* 0x041fe20000000000 */
[----:B------:R-:W-:Y:S01]  /*0410*/  ISETP.NE.AND P0, PT, R11, 0x1, PT ;  /* 0x000000010b00780c */ /* 0x000fe20003f05270 */
[----:B------:R-:W-:Y:S01]  /*0420*/  IMAD.IADD R10, R10, 0x1, -R6 ;  /* 0x000000010a0a7824 */ /* 0x000fe200078e0a06 */
[----:B------:R-:W-:-:S02]  /*0430*/  LOP3.LUT R21, R21, 0xfffffc00, RZ, 0xc0, !PT ;  /* 0xfffffc0015157812 */ /* 0x000fc400078ec0ff */
[----:B------:R-:W-:-:S04]  /*0440*/  SHF.R.S32.HI R15, RZ, 0x1f, R0 ;  /* 0x0000001fff0f7819 */ /* 0x000fc80000011400 */
[----:B------:R-:W-:-:S04]  /*0450*/  LEA.HI R15, R15, R0, RZ, 0x4 ;  /* 0x000000000f0f7211 */ /* 0x000fc800078f20ff */
[----:B------:R-:W-:Y:S01]  /*0460*/  LOP3.LUT R15, R15, 0xfffffff0, RZ, 0xc0, !PT ;  /* 0xfffffff00f0f7812 */ /* 0x000fe200078ec0ff */
[----:B------:R0:W-:Y:S02]  /*0470*/  STS.128 [R20+UR38], RZ ;  /* 0x000000ff14007988 */ /* 0x0001e40008000c26 */
[----:B0-----:R-:W-:Y:S01]  /*0480*/  SHF.R.U32.HI R20, RZ, 0x7, R18 ;  /* 0x00000007ff147819 */ /* 0x001fe20000011612 */
[----:B------:R-:W-:Y:S02]  /*0490*/  IMAD.SHL.U32 R18, R52, 0x40, RZ ;  /* 0x0000004034127824 */ /* 0x000fe400078e00ff */
[----:B------:R-:W-:Y:S01]  /*04a0*/  IMAD.WIDE R52, R21, R52, R16 ;  /* 0x0000003415347225 */ /* 0x000fe200078e0210 */
[----:B------:R-:W-:-:S03]  /*04b0*/  SHF.R.S32.HI R16, RZ, 0x1, R15 ;  /* 0x00000001ff107819 */ /* 0x000fc6000001140f */
[----:B------:R-:W-:Y:S01]  /*04c0*/  IMAD R20, R19, R20, RZ ;  /* 0x0000001413147224 */ /* 0x000fe200078e02ff */
[----:B------:R-:W-:Y:S01]  /*04d0*/  SHF.R.S32.HI R17, RZ, 0x1f, R16 ;  /* 0x0000001fff117819 */ /* 0x000fe20000011410 */
[----:B------:R-:W-:Y:S01]  /*04e0*/  IMAD R15, R15, R23, RZ ;  /* 0x000000170f0f7224 */ /* 0x000fe200078e02ff */
[--C-:B------:R-:W-:Y:S01]  /*04f0*/  SHF.R.S32.HI R19, RZ, 0x1f, R18.reuse ;  /* 0x0000001fff137819 */ /* 0x100fe20000011412 */
[----:B------:R-:W-:Y:S02]  /*0500*/  IMAD.SHL.U32 R20, R20, 0x80, RZ ;  /* 0x0000008014147824 */ /* 0x000fe400078e00ff */
[----:B------:R-:W-:Y:S01]  /*0510*/  IMAD R0, R9, R16, RZ ;  /* 0x0000001009007224 */ /* 0x000fe200078e02ff */
[----:B------:R-:W-:Y:S01]  /*0520*/  SHF.R.S32.HI R15, RZ, 0x1, R15 ;  /* 0x00000001ff0f7819 */ /* 0x000fe2000001140f */
[----:B------:R-:W-:Y:S01]  /*0530*/  IMAD.WIDE.U32 R18, R16, R8, R18 ;  /* 0x0000000810127225 */ /* 0x000fe200078e0012 */
[----:B------:R-:W-:Y:S02]  /*0540*/  SHF.R.S32.HI R20, RZ, 0x3, R20 ;  /* 0x00000003ff147819 */ /* 0x000fe40000011414 */
[----:B------:R-:W-:Y:S01]  /*0550*/  SEL R15, R15, RZ, P0 ;  /* 0x000000ff0f0f7207 */ /* 0x000fe20000000000 */
[----:B------:R-:W-:Y:S01]  /*0560*/  IMAD R11, R8, R17, R0 ;  /* 0x00000011080b7224 */ /* 0x000fe200078e0200 */
[----:B------:R-:W-:Y:S01]  /*0570*/  SEL R9, R20, RZ, P0 ;  /* 0x000000ff14097207 */ /* 0x000fe20000000000 */
[----:B------:R-:W-:Y:S01]  /*0580*/  IMAD R0, R14, -0x40, R23 ;  /* 0xffffffc00e007824 */ /* 0x000fe200078e0217 */
[----:B------:R-:W-:Y:S01]  /*0590*/  BAR.SYNC.DEFER_BLOCKING 0x0 ;  /* 0x0000000000007b1d */ /* 0x000fe20000010000 */
[----:B------:R-:W-:Y:S01]  /*05a0*/  ISETP.GT.AND P0, PT, R10, 0x7f, PT ;  /* 0x0000007f0a00780c */ /* 0x000fe20003f04270 */
[----:B------:R-:W-:-:S02]  /*05b0*/  IMAD.IADD R19, R19, 0x1, R11 ;  /* 0x0000000113137824 */ /* 0x000fc400078e020b */
[C---:B------:R-:W-:Y:S01]  /*05c0*/  ISETP.GT.AND P1, PT, R0.reuse, 0x3f, PT ;  /* 0x0000003f0000780c */ /* 0x040fe20003f24270 */
[----:B------:R-:W-:Y:S02]  /*05d0*/  IMAD R8, R47, 0x80, R46 ;  /* 0x000000802f087824 */ /* 0x000fe400078e022e */
[-C--:B------:R-:W-:Y:S01]  /*05e0*/  IMAD.WIDE R22, R15, R12.reuse, R18 ;  /* 0x0000000c0f167225 */ /* 0x080fe200078e0212 */
[----:B------:R-:W-:Y:S02]  /*05f0*/  VIMNMX R18, R0, 0x40, PT ;  /* 0x0000004000127848 */ /* 0x000fe40003fe0100 */
[----:B------:R-:W-:Y:S01]  /*0600*/  VIMNMX R19, R10, 0x80, PT ;  /* 0x000000800a137848 */ /* 0x000fe20003fe0100 */
[----:B------:R-:W-:Y:S01]  /*0610*/  IMAD.WIDE R52, R9, R12, R52 ;  /* 0x0000000c09347225 */ /* 0x000fe200078e0234 */
[----:B------:R-:W-:-:S05]  /*0620*/  LEA R0, R8, UR38, 0x1 ;  /* 0x0000002608007c11 */ /* 0x000fca000f8e08ff */
[----:B------:R-:W-:Y:S05]  /*0630*/  @P0 BRA P1, `(.L_x_438) ;  /* 0x0000002400400947 */ /* 0x000fea0000800000 */
[C---:B------:R-:W-:Y:S01]  /*0640*/  ISETP.GE.AND P0, PT, R46.reuse, R19, PT ;  /* 0x000000132e00720c */ /* 0x040fe20003f06270 */
[----:B------:R-:W-:-:S03]  /*0650*/  VIADD R50, R46, 0x1 ;  /* 0x000000012e327836 */ /* 0x000fc60000000000 */
[----:B------:R-:W-:Y:S02]  /*0660*/  ISETP.GE.OR P2, PT, R47, R18, P0 ;  /* 0x000000122f00720c */ /* 0x000fe40000746670 */
[----:B------:R-:W-:-:S04]  /*0670*/  ISETP.GE.AND P0, PT, R50, R19, PT ;  /* 0x000000133200720c */ /* 0x000fc80003f06270 */
[----:B------:R-:W-:-:S07]  /*0680*/  ISETP.GE.OR P3, PT, R47, R18, P0 ;  /* 0x000000122f00720c */ /* 0x000fce0000766670 */
[----:B------:R-:W2:Y:S06]  /*0690*/  @!P2 LDG.E.U16 R11, desc[UR36][R4.64] ;  /* 0x00000024040ba981 */ /* 0x000eac000c1e1500 */
[----:B------:R-:W3:Y:S01]  /*06a0*/  @!P3 LDG.E.U16 R15, desc[UR36][R4.64+0x2] ;  /* 0x00000224040fb981 */ /* 0x000ee2000c1e1500 */
[----:B------:R-:W-:Y:S01]  /*06b0*/  SHF.R.S32.HI R8, RZ, 0x1f, R14 ;  /* 0x0000001fff087819 */ /* 0x000fe2000001140e */
[----:B------:R-:W-:Y:S02]  /*06c0*/  VIADD R10, R46, 0x6 ;  /* 0x000000062e0a7836 */ /* 0x000fe40000000000 */
[----:B------:R-:W-:-:S02]  /*06d0*/  VIADD R49, R47, 0x4 ;  /* 0x000000042f317836 */ /* 0x000fc40000000000 */
[----:B------:R-:W-:Y:S01]  /*06e0*/  IMAD R21, R8, UR6, RZ ;  /* 0x0000000608157c24 */ /* 0x000fe2000f8e02ff */
[----:B------:R-:W-:Y:S01]  /*06f0*/  ISETP.GE.AND P0, PT, R10, R19, PT ;  /* 0x000000130a00720c */ /* 0x000fe20003f06270 */
[----:B------:R-:W-:-:S03]  /*0700*/  IMAD.WIDE.U32 R8, R14, UR6, RZ ;  /* 0x000000060e087c25 */ /* 0x000fc6000f8e00ff */
[----:B------:R-:W-:Y:S01]  /*0710*/  P2R R54, PR, RZ, 0x1 ;  /* 0x00000001ff367803 */ /* 0x000fe20000000000 */
[----:B------:R-:W-:Y:S01]  /*0720*/  IMAD R21, R14, UR7, R21 ;  /* 0x000000070e157c24 */ /* 0x000fe2000f8e0215 */
[C---:B------:R-:W-:Y:S01]  /*0730*/  LEA R6, P1, R8.reuse, R6, 0x6 ;  /* 0x0000000608067211 */ /* 0x040fe200078230ff */
[----:B------:R-:W-:Y:S02]  /*0740*/  VIADD R51, R47, 0x8 ;  /* 0x000000082f337836 */ /* 0x000fe40000000000 */
[----:B------:R-:W-:Y:S02]  /*0750*/  IMAD.IADD R9, R9, 0x1, R21 ;  /* 0x0000000109097824 */ /* 0x000fe400078e0215 */
[C---:B------:R-:W-:Y:S02]  /*0760*/  VIADD R55, R47.reuse, 0xc ;  /* 0x0000000c2f377836 */ /* 0x040fe40000000000 */
[C---:B------:R-:W-:Y:S01]  /*0770*/  VIADD R57, R47.reuse, 0x10 ;  /* 0x000000102f397836 */ /* 0x040fe20000000000 */
[----:B------:R-:W-:Y:S01]  /*0780*/  LEA.HI.X R7, R8, R7, R9, 0x6, P1 ;  /* 0x0000000708077211 */ /* 0x000fe200008f3409 */
[C---:B------:R-:W-:Y:S01]  /*0790*/  VIADD R59, R47.reuse, 0x14 ;  /* 0x000000142f3b7836 */ /* 0x040fe20000000000 */
[C---:B------:R-:W-:Y:S01]  /*07a0*/  ISETP.GE.OR P1, PT, R47.reuse, R18, P0 ;  /* 0x000000122f00720c */ /* 0x040fe20000726670 */
[----:B------:R-:W-:-:S02]  /*07b0*/  VIADD R61, R47, 0x18 ;  /* 0x000000182f3d7836 */ /* 0x000fc40000000000 */
[----:B------:R-:W-:Y:S01]  /*07c0*/  IMAD.WIDE.U32 R6, R12, UR8, R6 ;  /* 0x000000080c067c25 */ /* 0x000fe2000f8e0006 */
[----:B------:R-:W-:-:S03]  /*07d0*/  P2R R8, PR, RZ, 0x2 ;  /* 0x00000002ff087803 */ /* 0x000fc60000000000 */
[----:B------:R-:W-:Y:S01]  /*07e0*/  IMAD.IADD R45, R44, 0x1, R7 ;  /* 0x000000012c2d7824 */ /* 0x000fe200078e0207 */
[----:B------:R-:W-:Y:S01]  /*07f0*/  ISETP.NE.AND P0, PT, R8, RZ, PT ;  /* 0x000000ff0800720c */ /* 0x000fe20003f05270 */
[----:B------:R-:W-:Y:S02]  /*0800*/  VIADD R8, R46, 0x7 ;  /* 0x000000072e087836 */ /* 0x000fe40000000000 */
[----:B------:R-:W-:Y:S02]  /*0810*/  IMAD.MOV.U32 R44, RZ, RZ, R6 ;  /* 0x000000ffff2c7224 */ /* 0x000fe400078e0006 */
[C---:B------:R-:W-:Y:S01]  /*0820*/  VIADD R63, R47.reuse, 0x1c ;  /* 0x0000001c2f3f7836 */ /* 0x040fe20000000000 */
[----:B------:R-:W-:Y:S01]  /*0830*/  ISETP.GE.AND P1, PT, R8, R19, PT ;  /* 0x000000130800720c */ /* 0x000fe20003f26270 */
[C---:B------:R-:W-:Y:S02]  /*0840*/  VIADD R65, R47.reuse, 0x20 ;  /* 0x000000202f417836 */ /* 0x040fe40000000000 */
[C---:B------:R-:W-:Y:S01]  /*0850*/  VIADD R67, R47.reuse, 0x24 ;  /* 0x000000242f437836 */ /* 0x040fe20000000000 */
[----:B------:R-:W-:Y:S01]  /*0860*/  P2R R56, PR, RZ, 0x2 ;  /* 0x00000002ff387803 */ /* 0x000fe20000000000 */
[----:B------:R-:W-:-:S02]  /*0870*/  VIADD R69, R47, 0x28 ;  /* 0x000000282f457836 */ /* 0x000fc40000000000 */
[----:B------:R-:W-:-:S04]  /*0880*/  @!P0 IMAD.WIDE.U32 R6, R47, UR6, R44 ;  /* 0x000000062f068c25 */ /* 0x000fc8000f8e002c */
[C---:B------:R-:W-:Y:S02]  /*0890*/  VIADD R71, R47.reuse, 0x2c ;  /* 0x0000002c2f477836 */ /* 0x040fe40000000000 */
[C---:B------:R-:W-:Y:S02]  /*08a0*/  VIADD R73, R47.reuse, 0x30 ;  /* 0x000000302f497836 */ /* 0x040fe40000000000 */
[C---:B------:R-:W-:Y:S02]  /*08b0*/  VIADD R75, R47.reuse, 0x34 ;  /* 0x000000342f4b7836 */ /* 0x040fe40000000000 */
[C---:B------:R-:W-:Y:S02]  /*08c0*/  VIADD R77, R47.reuse, 0x38 ;  /* 0x000000382f4d7836 */ /* 0x040fe40000000000 */
[C---:B------:R-:W-:Y:S01]  /*08d0*/  VIADD R79, R47.reuse, 0x3c ;  /* 0x0000003c2f4f7836 */ /* 0x040fe20000000000 */
[----:B--2---:R0:W-:Y:S01]  /*08e0*/  @!P2 STS.U16 [R0+0x6000], R11 ;  /* 0x0060000b0000a388 */ /* 0x0041e20000000400 */
[----:B------:R-:W-:-:S03]  /*08f0*/  ISETP.GE.OR P2, PT, R47, R18, P1 ;  /* 0x000000122f00720c */ /* 0x000fc60000f46670 */
[----:B---3--:R1:W-:Y:S01]  /*0900*/  @!P3 STS.U16 [R0+0x6002], R15 ;  /* 0x0060020f0000b388 */ /* 0x0083e20000000400 */
[----:B------:R-:W-:-:S04]  /*0910*/  @!P0 IADD3 R8, P3, R46, R6, RZ ;  /* 0x000000062e088210 */ /* 0x000fc80007f7e0ff */
[----:B------:R-:W-:Y:S02]  /*0920*/  @!P0 IADD3.X R9, R48, R13, R7, P3, !PT ;  /* 0x0000000d30098210 */ /* 0x000fe40001ffe407 */
[----:B------:R-:W-:-:S03]  /*0930*/  @!P0 LEA R36, P3, R8, UR4, 0x1 ;  /* 0x0000000408248c11 */ /* 0x000fc6000f8608ff */
[----:B------:R-:W-:Y:S01]  /*0940*/  @!P2 IMAD.WIDE.U32 R6, R47, UR6, R44 ;  /* 0x000000062f06ac25 */ /* 0x000fe2000f8e002c */
[----:B------:R-:W-:Y:S02]  /*0950*/  @!P0 LEA.HI.X R37, R8, UR5, R9, 0x1, P3 ;  /* 0x0000000508258c11 */ /* 0x000fe400098f0c09 */
[----:B------:R-:W-:Y:S02]  /*0960*/  @!P2 IADD3 R9, P3, R46, R6, RZ ;  /* 0x000000062e09a210 */ /* 0x000fe40007f7e0ff */
[----:B------:R-:W-:Y:S02]  /*0970*/  SHF.R.S32.HI R6, RZ, 0x1f, R49 ;  /* 0x0000001fff067819 */ /* 0x000fe40000011431 */
[----:B------:R-:W-:Y:S01]  /*0980*/  @!P2 IADD3.X R10, R48, R13, R7, P3, !PT ;  /* 0x0000000d300aa210 */ /* 0x000fe20001ffe407 */
[----:B------:R-:W2:Y:S01]  /*0990*/  @!P0 LDG.E.U16 R37, desc[UR36][R36.64+0xc] ;  /* 0x00000c2424258981 */ /* 0x000ea2000c1e1500 */
[----:B------:R-:W-:Y:S01]  /*09a0*/  @!P2 LEA R34, P3, R9, UR4, 0x1 ;  /* 0x000000040922ac11 */ /* 0x000fe2000f8608ff */
[----:B------:R-:W-:-:S02]  /*09b0*/  IMAD R8, R6, UR6, RZ ;  /* 0x0000000606087c24 */ /* 0x000fc4000f8e02ff */
[----:B------:R-:W-:Y:S01]  /*09c0*/  IMAD.WIDE.U32 R6, R49, UR6, R44 ;  /* 0x0000000631067c25 */ /* 0x000fe2000f8e002c */
[----:B------:R-:W-:-:S03]  /*09d0*/  @!P2 LEA.HI.X R35, R9, UR5, R10, 0x1, P3 ;  /* 0x000000050923ac11 */ /* 0x000fc600098f0c0a */
[----:B------:R-:W-:Y:S01]  /*09e0*/  IMAD R9, R49, UR7, R8 ;  /* 0x0000000731097c24 */ /* 0x000fe2000f8e0208 */
[----:B------:R-:W-:Y:S02]  /*09f0*/  IADD3 R8, P3, R46, R6, RZ ;  /* 0x000000062e087210 */ /* 0x000fe40007f7e0ff */
[----:B------:R-:W-:Y:S01]  /*0a00*/  SHF.R.S32.HI R6, RZ, 0x1f, R51 ;  /* 0x0000001fff067819 */ /* 0x000fe20000011433 */
[----:B------:R-:W3:Y:S01]  /*0a10*/  @!P2 LDG.E.U16 R35, desc[UR36][R34.64+0xe] ;  /* 0x00000e242223a981 */ /* 0x000ee2000c1e1500 */
[----:B------:R-:W-:Y:S02]  /*0a20*/  IADD3.X R9, R48, R7, R9, P3, !PT ;  /* 0x0000000730097210 */ /* 0x000fe40001ffe409 */
[----:B------:R-:W-:Y:S01]  /*0a30*/  LEA R32, P3, R8, UR4, 0x1 ;  /* 0x0000000408207c11 */ /* 0x000fe2000f8608ff */
[----:B------:R-:W-:Y:S02]  /*0a40*/  IMAD R10, R6, UR6, RZ ;  /* 0x00000006060a7c24 */ /* 0x000fe4000f8e02ff */
[----:B------:R-:W-:Y:S01]  /*0a50*/  IMAD.WIDE.U32 R6, R51, UR6, R44 ;  /* 0x0000000633067c25 */ /* 0x000fe2000f8e002c */
[----:B------:R-:W-:-:S02]  /*0a60*/  LEA.HI.X R33, R8, UR5, R9, 0x1, P3 ;  /* 0x0000000508217c11 */ /* 0x000fc400098f0c09 */
[----:B------:R-:W-:Y:S01]  /*0a70*/  SHF.R.S32.HI R8, RZ, 0x1f, R55 ;  /* 0x0000001fff087819 */ /* 0x000fe20000011437 */
[----:B0-----:R-:W-:Y:S01]  /*0a80*/  IMAD R11, R51, UR7, R10 ;  /* 0x00000007330b7c24 */ /* 0x001fe2000f8e020a */
[----:B------:R-:W-:-:S03]  /*0a90*/  IADD3 R9, P3, R46, R6, RZ ;  /* 0x000000062e097210 */ /* 0x000fc60007f7e0ff */
[----:B------:R-:W-:Y:S01]  /*0aa0*/  IMAD R8, R8, UR6, RZ ;  /* 0x0000000608087c24 */ /* 0x000fe2000f8e02ff */
[----:B------:R-:W-:Y:S01]  /*0ab0*/  IADD3.X R10, R48, R7, R11, P3, !PT ;  /* 0x00000007300a7210 */ /* 0x000fe20001ffe40b */
[----:B------:R-:W-:Y:S01]  /*0ac0*/  IMAD.WIDE.U32 R6, R55, UR6, R44 ;  /* 0x0000000637067c25 */ /* 0x000fe2000f8e002c */
[----:B------:R-:W-:-:S04]  /*0ad0*/  LEA R30, P3, R9, UR4, 0x1 ;  /* 0x00000004091e7c11 */ /* 0x000fc8000f8608ff */
[----:B------:R-:W-:Y:S01]  /*0ae0*/  LEA.HI.X R31, R9, UR5, R10, 0x1, P3 ;  /* 0x00000005091f7c11 */ /* 0x000fe200098f0c0a */
[----:B------:R-:W-:Y:S01]  /*0af0*/  IMAD R9, R55, UR7, R8 ;  /* 0x0000000737097c24 */ /* 0x000fe2000f8e0208 */
[----:B------:R-:W-:Y:S02]  /*0b00*/  IADD3 R8, P3, R46, R6, RZ ;  /* 0x000000062e087210 */ /* 0x000fe40007f7e0ff */
[----:B------:R-:W-:Y:S02]  /*0b10*/  SHF.R.S32.HI R6, RZ, 0x1f, R57 ;  /* 0x0000001fff067819 */ /* 0x000fe40000011439 */
[----:B------:R-:W-:Y:S02]  /*0b20*/  IADD3.X R9, R48, R7, R9, P3, !PT ;  /* 0x0000000730097210 */ /* 0x000fe40001ffe409 */
[----:B------:R-:W-:Y:S01]  /*0b30*/  LEA R28, P3, R8, UR4, 0x1 ;  /* 0x00000004081c7c11 */ /* 0x000fe2000f8608ff */
[----:B------:R-:W-:Y:S02]  /*0b40*/  IMAD R10, R6, UR6, RZ ;  /* 0x00000006060a7c24 */ /* 0x000fe4000f8e02ff */
[----:B------:R-:W-:Y:S01]  /*0b50*/  IMAD.WIDE.U32 R6, R57, UR6, R44 ;  /* 0x0000000639067c25 */ /* 0x000fe2000f8e002c */
[----:B------:R-:W-:-:S03]  /*0b60*/  LEA.HI.X R29, R8, UR5, R9, 0x1, P3 ;  /* 0x00000005081d7c11 */ /* 0x000fc600098f0c09 */
[----:B------:R-:W-:Y:S01]  /*0b70*/  IMAD R9, R57, UR7, R10 ;  /* 0x0000000739097c24 */ /* 0x000fe2000f8e020a */
[----:B------:R-:W-:Y:S02]  /*0b80*/  IADD3 R8, P3, R46, R6, RZ ;  /* 0x000000062e087210 */ /* 0x000fe40007f7e0ff */
[----:B------:R-:W-:Y:S02]  /*0b90*/  SHF.R.S32.HI R6, RZ, 0x1f, R59 ;  /* 0x0000001fff067819 */ /* 0x000fe4000001143b */
[----:B------:R-:W-:Y:S02]  /*0ba0*/  IADD3.X R9, R48, R7, R9, P3, !PT ;  /* 0x0000000730097210 */ /* 0x000fe40001ffe409 */
[----:B------:R-:W-:Y:S01]  /*0bb0*/  LEA R26, P3, R8, UR4, 0x1 ;  /* 0x00000004081a7c11 */ /* 0x000fe2000f8608ff */
[----:B------:R-:W-:Y:S02]  /*0bc0*/  IMAD R10, R6, UR6, RZ ;  /* 0x00000006060a7c24 */ /* 0x000fe4000f8e02ff */
[----:B------:R-:W-:Y:S01]  /*0bd0*/  IMAD.WIDE.U32 R6, R59, UR6, R44 ;  /* 0x000000063b067c25 */ /* 0x000fe2000f8e002c */
[----:B------:R-:W-:-:S02]  /*0be0*/  LEA.HI.X R27, R8, UR5, R9, 0x1, P3 ;  /* 0x00000005081b7c11 */ /* 0x000fc400098f0c09 */
[----:B------:R-:W-:Y:S01]  /*0bf0*/  SHF.R.S32.HI R8, RZ, 0x1f, R61 ;  /* 0x0000001fff087819 */ /* 0x000fe2000001143d */
[----:B------:R-:W-:Y:S01]  /*0c00*/  IMAD R11, R59, UR7, R10 ;  /* 0x000000073b0b7c24 */ /* 0x000fe2000f8e020a */
        /* <DEDUP_REMOVED lines=21> */
[----:B-1----:R-:W-:-:S02]  /*0d60*/  LEA.HI.X R15, R8, UR5, R9, 0x1, P3 ;  /* 0x00000005080f7c11 */ /* 0x002fc400098f0c09 */
        /* <DEDUP_REMOVED lines=30> */
[----:B------:R-:W-:-:S03]  /*0f50*/  LEA R6, P3, R40, UR4, 0x1 ;  /* 0x0000000428067c11 */ /* 0x000fc6000f8608ff */
[----:B------:R-:W-:Y:S01]  /*0f60*/  IMAD R41, R73, UR7, R42 ;  /* 0x0000000749297c24 */ /* 0x000fe2000f8e022a */
[----:B------:R-:W-:Y:S02]  /*0f70*/  LEA.HI.X R7, R40, UR5, R7, 0x1, P3 ;  /* 0x0000000528077c11 */ /* 0x000fe400098f0c07 */
[----:B------:R-:W-:Y:S02]  /*0f80*/  IADD3 R42, P3, R46, R38, RZ ;  /* 0x000000262e2a7210 */ /* 0x000fe40007f7e0ff */
[----:B------:R-:W-:Y:S02]  /*0f90*/  SHF.R.S32.HI R40, RZ, 0x1f, R75 ;  /* 0x0000001fff287819 */ /* 0x000fe4000001144b */
[----:B------:R-:W-:Y:S02]  /*0fa0*/  IADD3.X R39, R48, R39, R41, P3, !PT ;  /* 0x0000002730277210 */ /* 0x000fe40001ffe429 */
[----:B------:R-:W-:Y:S01]  /*0fb0*/  LEA R38, P3, R42, UR4, 0x1 ;  /* 0x000000042a267c11 */ /* 0x000fe2000f8608ff */
[----:B------:R-:W-:-:S02]  /*0fc0*/  IMAD R58, R40, UR6, RZ ;  /* 0x00000006283a7c24 */ /* 0x000fc4000f8e02ff */
[C---:B------:R-:W-:Y:S01]  /*0fd0*/  IMAD.WIDE.U32 R40, R75.reuse, UR6, R44 ;  /* 0x000000064b287c25 */ /* 0x040fe2000f8e002c */
[----:B------:R-:W-:Y:S02]  /*0fe0*/  LEA.HI.X R39, R42, UR5, R39, 0x1, P3 ;  /* 0x000000052a277c11 */ /* 0x000fe400098f0c27 */
        /* <DEDUP_REMOVED lines=8> */
[----:B------:R-:W-:Y:S01]  /*1070*/  LEA.HI.X R41, R58, UR5, R41, 0x1, P3 ;  /* 0x000000053a297c11 */ /* 0x000fe200098f0c29 */
[----:B------:R-:W-:Y:S01]  /*1080*/  IMAD.WIDE.U32 R44, R79, UR6, R44 ;  /* 0x000000064f2c7c25 */ /* 0x000fe2000f8e002c */
[----:B------:R-:W-:Y:S02]  /*1090*/  SHF.R.S32.HI R58, RZ, 0x1f, R79 ;  /* 0x0000001fff3a7819 */ /* 0x000fe4000001144f */
[----:B------:R-:W-:-:S03]  /*10a0*/  IADD3 R60, P3, R46, R42, RZ ;  /* 0x0000002a2e3c7210 */ /* 0x000fc60007f7e0ff */
[----:B------:R-:W-:Y:S01]  /*10b0*/  IMAD R58, R58, UR6, RZ ;  /* 0x000000063a3a7c24 */ /* 0x000fe2000f8e02ff */
[----:B------:R-:W-:Y:S02]  /*10c0*/  IADD3.X R43, R48, R43, R81, P3, !PT ;  /* 0x0000002b302b7210 */ /* 0x000fe40001ffe451 */
[----:B------:R-:W-:Y:S01]  /*10d0*/  LEA R42, P3, R60, UR4, 0x1 ;  /* 0x000000043c2a7c11 */ /* 0x000fe2000f8608ff */
[----:B------:R-:W-:-:S03]  /*10e0*/  IMAD R81, R79, UR7, R58 ;  /* 0x000000074f517c24 */ /* 0x000fc6000f8e023a */
[----:B------:R-:W-:Y:S02]  /*10f0*/  LEA.HI.X R43, R60, UR5, R43, 0x1, P3 ;  /* 0x000000053c2b7c11 */ /* 0x000fe400098f0c2b */
[----:B------:R-:W-:-:S04]  /*1100*/  IADD3 R58, P3, R46, R44, RZ ;  /* 0x0000002c2e3a7210 */ /* 0x000fc80007f7e0ff */
[----:B------:R-:W-:Y:S02]  /*1110*/  IADD3.X R45, R48, R45, R81, P3, !PT ;  /* 0x0000002d302d7210 */ /* 0x000fe40001ffe451 */
[----:B------:R-:W-:Y:S02]  /*1120*/  LEA R44, P3, R58, UR4, 0x1 ;  /* 0x000000043a2c7c11 */ /* 0x000fe4000f8608ff */
[----:B------:R-:W-:Y:S02]  /*1130*/  IADD3 R48, R46, 0x2, RZ ;  /* 0x000000022e307810 */ /* 0x000fe40007ffe0ff */
[----:B------:R-:W-:Y:S02]  /*1140*/  LEA.HI.X R45, R58, UR5, R45, 0x1, P3 ;  /* 0x000000053a2d7c11 */ /* 0x000fe400098f0c2d */
[----:B------:R-:W-:-:S04]  /*1150*/  ISETP.GE.AND P3, PT, R48, R19, PT ;  /* 0x000000133000720c */ /* 0x000fc80003f66270 */
[----:B------:R-:W-:-:S13]  /*1160*/  ISETP.GE.OR P4, PT, R47, R18, P3 ;  /* 0x000000122f00720c */ /* 0x000fda0001f86670 */
[----:B------:R-:W4:Y:S01]  /*1170*/  @!P4 LDG.E.U16 R81, desc[UR36][R4.64+0x4] ;  /* 0x000004240451c981 */ /* 0x000f22000c1e1500 */
[----:B------:R-:W-:-:S03]  /*1180*/  VIADD R48, R46, 0x3 ;  /* 0x000000032e307836 */ /* 0x000fc60000000000 */
[----:B---3--:R-:W-:Y:S01]  /*1190*/  @!P2 STS.U16 [R0+0x600e], R35 ;  /* 0x00600e230000a388 */ /* 0x008fe20000000400 */
[----:B------:R-:W-:-:S04]  /*11a0*/  ISETP.GE.AND P2, PT, R46, R19, PT ;  /* 0x000000132e00720c */ /* 0x000fc80003f46270 */
[----:B------:R-:W-:Y:S01]  /*11b0*/  ISETP.GE.OR P2, PT, R49, R18, P2 ;  /* 0x000000123100720c */ /* 0x000fe20001746670 */
[----:B----4-:R0:W-:Y:S01]  /*11c0*/  @!P4 STS.U16 [R0+0x6004], R81 ;  /* 0x006004510000c388 */ /* 0x0101e20000000400 */
[----:B------:R-:W-:-:S04]  /*11d0*/  ISETP.GE.AND P4, PT, R48, R19, PT ;  /* 0x000000133000720c */ /* 0x000fc80003f86270 */
[----:B------:R-:W-:-:S07]  /*11e0*/  ISETP.GE.OR P5, PT, R47, R18, P4 ;  /* 0x000000122f00720c */ /* 0x000fce00027a6670 */
[----:B0-----:R-:W3:Y:S06]  /*11f0*/  @!P2 LDG.E.U16 R81, desc[UR36][R32.64] ;  /* 0x000000242051a981 */ /* 0x001eec000c1e1500 */
[----:B------:R-:W4:Y:S01]  /*1200*/  @!P5 LDG.E.U16 R83, desc[UR36][R4.64+0x6] ;  /* 0x000006240453d981 */ /* 0x000f22000c1e1500 */
[----:B------:R-:W-:-:S03]  /*1210*/  VIADD R48, R46, 0x4 ;  /* 0x000000042e307836 */ /* 0x000fc60000000000 */
[----:B---3--:R-:W-:Y:S01]  /*1220*/  @!P2 STS.U16 [R0+0x6400], R81 ;  /* 0x006400510000a388 */ /* 0x008fe20000000400 */
[----:B------:R-:W-:-:S03]  /*1230*/  ISETP.GE.AND P2, PT, R50, R19, PT ;  /* 0x000000133200720c */ /* 0x000fc60003f46270 */
[----:B----4-:R0:W-:Y:S01]  /*1240*/  @!P5 STS.U16 [R0+0x6006], R83 ;  /* 0x006006530000d388 */ /* 0x0101e20000000400 */
[----:B------:R-:W-:-:S04]  /*1250*/  ISETP.GE.AND P5, PT, R48, R19, PT ;  /* 0x000000133000720c */ /* 0x000fc80003fa6270 */
[-C--:B------:R-:W-:Y:S02]  /*1260*/  ISETP.GE.OR P6, PT, R47, R18.reuse, P5 ;  /* 0x000000122f00720c */ /* 0x080fe40002fc6670 */
[----:B------:R-:W-:-:S11]  /*1270*/  ISETP.GE.OR P2, PT, R49, R18, P2 ;  /* 0x000000123100720c */ /* 0x000fd60001746670 */
[----:B------:R-:W3:Y:S01]  /*1280*/  @!P6 LDG.E.U16 R85, desc[UR36][R4.64+0x8] ;  /* 0x000008240455e981 */ /* 0x000ee2000c1e1500 */
[----:B------:R-:W-:-:S03]  /*1290*/  VIADD R48, R46, 0x5 ;  /* 0x000000052e307836 */ /* 0x000fc60000000000 */
[----:B0-----:R-:W4:Y:S04]  /*12a0*/  @!P2 LDG.E.U16 R83, desc[UR36][R32.64+0x2] ;  /* 0x000002242053a981 */ /* 0x001f28000c1e1500 */
[----:B---3--:R-:W-:Y:S01]  /*12b0*/  @!P6 STS.U16 [R0+0x6008], R85 ;  /* 0x006008550000e388 */ /* 0x008fe20000000400 */
[----:B------:R-:W-:-:S03]  /*12c0*/  ISETP.GE.AND P6, PT, R48, R19, PT ;  /* 0x000000133000720c */ /* 0x000fc60003fc6270 */
[----:B----4-:R-:W-:Y:S01]  /*12d0*/  @!P2 STS.U16 [R0+0x6402], R83 ;  /* 0x006402530000a388 */ /* 0x010fe20000000400 */
[-C--:B------:R-:W-:Y:S02]  /*12e0*/  ISETP.GE.OR P1, PT, R47, R18.reuse, P6 ;  /* 0x000000122f00720c */ /* 0x080fe40003726670 */
[----:B------:R-:W-:-:S11]  /*12f0*/  ISETP.GE.OR P2, PT, R49, R18, P3 ;  /* 0x000000123100720c */ /* 0x000fd60001f46670 */
[----:B------:R-:W3:Y:S04]  /*1300*/  @!P1 LDG.E.U16 R47, desc[UR36][R4.64+0xa] ;  /* 0x00000a24042f9981 */ /* 0x000ee8000c1e1500 */
[----:B------:R-:W4:Y:S04]  /*1310*/  @!P2 LDG.E.U16 R5, desc[UR36][R32.64+0x4] ;  /* 0x000004242005a981 */ /* 0x000f28000c1e1500 */
[----:B--2---:R0:W-:Y:S04]  /*1320*/  @!P0 STS.U16 [R0+0x600c], R37 ;  /* 0x00600c2500008388 */ /* 0x0041e80000000400 */
[----:B---3--:R1:W-:Y:S04]  /*1330*/  @!P1 STS.U16 [R0+0x600a], R47 ;  /* 0x00600a2f00009388 */ /* 0x0083e80000000400 */
[----:B----4-:R2:W-:Y:S01]  /*1340*/  @!P2 STS.U16 [R0+0x6404], R5 ;  /* 0x006404050000a388 */ /* 0x0105e20000000400 */
[----:B------:R-:W-:-:S02]  /*1350*/  ISETP.GE.OR P2, PT, R49, R18, P4 ;  /* 0x000000123100720c */ /* 0x000fc40002746670 */
[----:B------:R-:W-:Y:S02]  /*1360*/  ISETP.NE.AND P0, PT, R54, RZ, PT ;  /* 0x000000ff3600720c */ /* 0x000fe40003f05270 */
[----:B------:R-:W-:-:S09]  /*1370*/  ISETP.NE.AND P1, PT, R56, RZ, PT ;  /* 0x000000ff3800720c */ /* 0x000fd20003f25270 */
[----:B------:R-:W3:Y:S04]  /*1380*/  @!P2 LDG.E.U16 R35, desc[UR36][R32.64+0x6] ;  /* 0x000006242023a981 */ /* 0x000ee8000c1e1500 */
[----:B---3--:R3:W-:Y:S01]  /*1390*/  @!P2 STS.U16 [R0+0x6406], R35 ;  /* 0x006406230000a388 */ /* 0x0087e20000000400 */
[----:B------:R-:W-:-:S13]  /*13a0*/  ISETP.GE.OR P2, PT, R49, R18, P5 ;  /* 0x000000123100720c */ /* 0x000fda0002f46670 */
[----:B0-----:R-:W4:Y:S04]  /*13b0*/  @!P2 LDG.E.U16 R37, desc[UR36][R32.64+0x8] ;  /* 0x000008242025a981 */ /* 0x001f28000c1e1500 */
[----:B----4-:R0:W-:Y:S01]  /*13c0*/  @!P2 STS.U16 [R0+0x6408], R37 ;  /* 0x006408250000a388 */ /* 0x0101e20000000400 */
[----:B------:R-:W-:-:S13]  /*13d0*/  ISETP.GE.OR P2, PT, R49, R18, P6 ;  /* 0x000000123100720c */ /* 0x000fda0003746670 */
[----:B-1----:R-:W4:Y:S04]  /*13e0*/  @!P2 LDG.E.U16 R47, desc[UR36][R32.64+0xa] ;  /* 0x00000a24202fa981 */ /* 0x002f28000c1e1500 */
[----:B----4-:R1:W-:Y:S01]  /*13f0*/  @!P2 STS.U16 [R0+0x640a], R47 ;  /* 0x00640a2f0000a388 */ /* 0x0103e20000000400 */
[----:B------:R-:W-:-:S13]  /*1400*/  ISETP.GE.OR P2, PT, R49, R18, P0 ;  /* 0x000000123100720c */ /* 0x000fda0000746670 */
[----:B--2---:R-:W2:Y:S04]  /*1410*/  @!P2 LDG.E.U16 R5, desc[UR36][R32.64+0xc] ;  /* 0x00000c242005a981 */ /* 0x004ea8000c1e1500 */
[----:B--2---:R2:W-:Y:S01]  /*1420*/  @!P2 STS.U16 [R0+0x640c], R5 ;  /* 0x00640c050000a388 */ /* 0x0045e20000000400 */
[----:B------:R-:W-:-:S13]  /*1430*/  ISETP.GE.OR P2, PT, R49, R18, P1 ;  /* 0x000000123100720c */ /* 0x000fda0000f46670 */
[----:B---3--:R-:W3:Y:S04]  /*1440*/  @!P2 LDG.E.U16 R35, desc[UR36][R32.64+0xe] ;  /* 0x00000e242023a981 */ /* 0x008ee8000c1e1500 */
[----:B---3--:R3:W-:Y:S01]  /*1450*/  @!P2 STS.U16 [R0+0x640e], R35 ;  /* 0x00640e230000a388 */ /* 0x0087e20000000400 */
[----:B------:R-:W-:-:S04]  /*1460*/  ISETP.GE.AND P2, PT, R46, R19, PT ;  /* 0x000000132e00720c */ /* 0x000fc80003f46270 */
[----:B------:R-:W-:-:S13]  /*1470*/  ISETP.GE.OR P2, PT, R51, R18, P2 ;  /* 0x000000123300720c */ /* 0x000fda0001746670 */
[----:B0-----:R-:W4:Y:S04]  /*1480*/  @!P2 LDG.E.U16 R37, desc[UR36][R30.64] ;  /* 0x000000241e25a981 */ /* 0x001f28000c1e1500 */
[----:B----4-:R0:W-:Y:S01]  /*1490*/  @!P2 STS.U16 [R0+0x6800], R37 ;  /* 0x006800250000a388 */ /* 0x0101e20000000400 */
[----:B------:R-:W-:-:S04]  /*14a0*/  ISETP.GE.AND P2, PT, R50, R19, PT ;  /* 0x000000133200720c */ /* 0x000fc80003f46270 */
[----:B------:R-:W-:-:S13]  /*14b0*/  ISETP.GE.OR P2, PT, R51, R18, P2 ;  /* 0x000000123300720c */ /* 0x000fda0001746670 */
[----:B-1----:R-:W4:Y:S04]  /*14c0*/  @!P2 LDG.E.U16 R47, desc[UR36][R30.64+0x2] ;  /* 0x000002241e2fa981 */ /* 0x002f28000c1e1500 */
[----:B----4-:R-:W-:Y:S01]  /*14d0*/  @!P2 STS.U16 [R0+0x6802], R47 ;  /* 0x0068022f0000a388 */ /* 0x010fe20000000400 */
[----:B------:R-:W-:-:S13]  /*14e0*/  ISETP.GE.OR P2, PT, R51, R18, P3 ;  /* 0x000000123300720c */ /* 0x000fda0001f46670 */
[----:B--2---:R-:W2:Y:S04]  /*14f0*/  @!P2 LDG.E.U16 R5, desc[UR36][R30.64+0x4] ;  /* 0x000004241e05a981 */ /* 0x004ea8000c1e1500 */
[----:B--2---:R1:W-:Y:S01]  /*1500*/  @!P2 STS.U16 [R0+0x6804], R5 ;  /* 0x006804050000a388 */ /* 0x0043e20000000400 */
[----:B------:R-:W-:-:S13]  /*1510*/  ISETP.GE.OR P2, PT, R51, R18, P4 ;  /* 0x000000123300720c */ /* 0x000fda0002746670 */
[----:B------:R-:W2:Y:S04]  /*1520*/  @!P2 LDG.E.U16 R33, desc[UR36][R30.64+0x6] ;  /* 0x000006241e21a981 */ /* 0x000ea8000c1e1500 */
[----:B--2---:R2:W-:Y:S01]  /*1530*/  @!P2 STS.U16 [R0+0x6806], R33 ;  /* 0x006806210000a388 */ /* 0x0045e20000000400 */
[----:B------:R-:W-:-:S13]  /*1540*/  ISETP.GE.OR P2, PT, R51, R18, P5 ;  /* 0x000000123300720c */ /* 0x000fda0002f46670 */
[----:B---3--:R-:W3:Y:S04]  /*1550*/  @!P2 LDG.E.U16 R35, desc[UR36][R30.64+0x8] ;  /* 0x000008241e23a981 */ /* 0x008ee8000c1e1500 */
        /* <DEDUP_REMOVED lines=10> */
[----:B------:R-:W-:-:S04]  /*1600*/  ISETP.GE.AND P2, PT, R46, R19, PT ;  /* 0x000000132e00720c */ /* 0x000fc80003f46270 */
[----:B------:R-:W-:-:S13]  /*1610*/  ISETP.GE.OR P2, PT, R55, R18, P2 ;  /* 0x000000123700720c */ /* 0x000fda0001746670 */
[----:B---3--:R-:W3:Y:S04]  /*1620*/  @!P2 LDG.E.U16 R35, desc[UR36][R28.64] ;  /* 0x000000241c23a981 */ /* 0x008ee8000c1e1500 */
[----:B---3--:R3:W-:Y:S01]  /*1630*/  @!P2 STS.U16 [R0+0x6c00], R35 ;  /* 0x006c00230000a388 */ /* 0x0087e20000000400 */
[----:B------:R-:W-:-:S04]  /*1640*/  ISETP.GE.AND P2, PT, R50, R19, PT ;  /* 0x000000133200720c */ /* 0x000fc80003f46270 */
[----:B------:R-:W-:-:S13]  /*1650*/  ISETP.GE.OR P2, PT, R55, R18, P2 ;  /* 0x000000123700720c */ /* 0x000fda0001746670 */
[----:B0-----:R-:W4:Y:S04]  /*1660*/  @!P2 LDG.E.U16 R37, desc[UR36][R28.64+0x2] ;  /* 0x000002241c25a981 */ /* 0x001f28000c1e1500 */
[----:B----4-:R-:W-:Y:S01]  /*1670*/  @!P2 STS.U16 [R0+0x6c02], R37 ;  /* 0x006c02250000a388 */ /* 0x010fe20000000400 */
[----:B------:R-:W-:-:S13]  /*1680*/  ISETP.GE.OR P2, PT, R55, R18, P3 ;  /* 0x000000123700720c */ /* 0x000fda0001f46670 */
[----:B-1----:R-:W4:Y:S04]  /*1690*/  @!P2 LDG.E.U16 R5, desc[UR36][R28.64+0x4] ;  /* 0x000004241c05a981 */ /* 0x002f28000c1e1500 */
[----:B----4-:R0:W-:Y:S01]  /*16a0*/  @!P2 STS.U16 [R0+0x6c04], R5 ;  /* 0x006c04050000a388 */ /* 0x0101e20000000400 */
[----:B------:R-:W-:-:S13]  /*16b0*/  ISETP.GE.OR P2, PT, R55, R18, P4 ;  /* 0x000000123700720c */ /* 0x000fda0002746670 */
[----:B------:R-:W4:Y:S04]  /*16c0*/  @!P2 LDG.E.U16 R31, desc[UR36][R28.64+0x6] ;  /* 0x000006241c1fa981 */ /* 0x000f28000c1e1500 */
[----:B----4-:R1:W-:Y:S01]  /*16d0*/  @!P2 STS.U16 [R0+0x6c06], R31 ;  /* 0x006c061f0000a388 */ /* 0x0103e20000000400 */
[----:B------:R-:W-:-:S13]  /*16e0*/  ISETP.GE.OR P2, PT, R55, R18, P5 ;  /* 0x000000123700720c */ /* 0x000fda0002f46670 */
[----:B--2---:R-:W2:Y:S04]  /*16f0*/  @!P2 LDG.E.U16 R33, desc[UR36][R28.64+0x8] ;  /* 0x000008241c21a981 */ /* 0x004ea8000c1e1500 */
        /* <DEDUP_REMOVED lines=10> */
[----:B------:R-:W-:-:S04]  /*17a0*/  ISETP.GE.AND P2, PT, R46, R19, PT ;  /* 0x000000132e00720c */ /* 0x000fc80003f46270 */
[----:B------:R-:W-:-:S13]  /*17b0*/  ISETP.GE.OR P2, PT, R57, R18, P2 ;  /* 0x000000123900720c */ /* 0x000fda0001746670 */
[----:B--2---:R-:W2:Y:S04]  /*17c0*/  @!P2 LDG.E.U16 R33, desc[UR36][R26.64] ;  /* 0x000000241a21a981 */ /* 0x004ea8000c1e1500 */
[----:B--2---:R2:W-:Y:S01]  /*17d0*/  @!P2 STS.U16 [R0+0x7000], R33 ;  /* 0x007000210000a388 */ /* 0x0045e20000000400 */
[----:B------:R-:W-:-:S04]  /*17e0*/  ISETP.GE.AND P2, PT, R50, R19, PT ;  /* 0x000000133200720c */ /* 0x000fc80003f46270 */
[----:B------:R-:W-:-:S13]  /*17f0*/  ISETP.GE.OR P2, PT, R57, R18, P2 ;  /* 0x000000123900720c */ /* 0x000fda0001746670 */
[----:B---3--:R-:W3:Y:S04]  /*1800*/  @!P2 LDG.E.U16 R35, desc[UR36][R26.64+0x2] ;  /* 0x000002241a23a981 */ /* 0x008ee8000c1e1500 */
[----:B---3--:R-:W-:Y:S01]  /*1810*/  @!P2 STS.U16 [R0+0x7002], R35 ;  /* 0x007002230000a388 */ /* 0x008fe20000000400 */
[----:B------:R-:W-:-:S13]  /*1820*/  ISETP.GE.OR P2, PT, R57, R18, P3 ;  /* 0x000000123900720c */ /* 0x000fda0001f46670 */
[----:B0-----:R-:W3:Y:S04]  /*1830*/  @!P2 LDG.E.U16 R5, desc[UR36][R26.64+0x4] ;  /* 0x000004241a05a981 */ /* 0x001ee8000c1e1500 */
[----:B---3--:R0:W-:Y:S01]  /*1840*/  @!P2 STS.U16 [R0+0x7004], R5 ;  /* 0x007004050000a388 */ /* 0x0081e20000000400 */
[----:B------:R-:W-:-:S13]  /*1850*/  ISETP.GE.OR P2, PT, R57, R18, P4 ;  /* 0x000000123900720c */ /* 0x000fda0002746670 */
[----:B------:R-:W3:Y:S04]  /*1860*/  @!P2 LDG.E.U16 R29, desc[UR36][R26.64+0x6] ;  /* 0x000006241a1da981 */ /* 0x000ee8000c1e1500 */
[----:B---3--:R3:W-:Y:S01]  /*1870*/  @!P2 STS.U16 [R0+0x7006], R29 ;  /* 0x0070061d0000a388 */ /* 0x0087e20000000400 */
[----:B------:R-:W-:-:S13]  /*1880*/  ISETP.GE.OR P2, PT, R57, R18, P5 ;  /* 0x000000123900720c */ /* 0x000fda0002f46670 */
[----:B-1----:R-:W4:Y:S04]  /*1890*/  @!P2 LDG.E.U16 R31, desc[UR36][R26.64+0x8] ;  /* 0x000008241a1fa981 */ /* 0x002f28000c1e1500 */
[----:B----4-:R1:W-:Y:S01]  /*18a0*/  @!P2 STS.U16 [R0+0x7008], R31 ;  /* 0x0070081f0000a388 */ /* 0x0103e20000000400 */
[----:B------:R-:W-:-:S13]  /*18b0*/  ISETP.GE.OR P2, PT, R57, R18, P6 ;  /* 0x000000123900720c */ /* 0x000fda0003746670 */
[----:B--2---:R-:W2:Y:S04]  /*18c0*/  @!P2 LDG.E.U16 R33, desc[UR36][R26.64+0xa] ;  /* 0x00000a241a21a981 */ /* 0x004ea8000c1e1500 */
[----:B--2---:R2:W-:Y:S01]  /*18d0*/  @!P2 STS.U16 [R0+0x700a], R33 ;  /* 0x00700a210000a388 */ /* 0x0045e20000000400 */
[----:B------:R-:W-:-:S13]  /*18e0*/  ISETP.GE.OR P2, PT, R57, R18, P0 ;  /* 0x000000123900720c */ /* 0x000fda0000746670 */
[----:B0-----:R-:W4:Y:S04]  /*18f0*/  @!P2 LDG.E.U16 R5, desc[UR36][R26.64+0xc] ;  /* 0x00000c241a05a981 */ /* 0x001f28000c1e1500 */
[----:B----4-:R0:W-:Y:S01]  /*1900*/  @!P2 STS.U16 [R0+0x700c], R5 ;  /* 0x00700c050000a388 */ /* 0x0101e20000000400 */
[----:B------:R-:W-:-:S13]  /*1910*/  ISETP.GE.OR P2, PT, R57, R18, P1 ;  /* 0x000000123900720c */ /* 0x000fda0000f46670 */
[----:B---3--:R-:W3:Y:S04]  /*1920*/  @!P2 LDG.E.U16 R29, desc[UR36][R26.64+0xe] ;  /* 0x00000e241a1da981 */ /* 0x008ee8000c1e1500 */
[----:B---3--:R3:W-:Y:S01]  /*1930*/  @!P2 STS.U16 [R0+0x700e], R29 ;  /* 0x00700e1d0000a388 */ /* 0x0087e20000000400 */
[----:B------:R-:W-:-:S04]  /*1940*/  ISETP.GE.AND P2, PT, R46, R19, PT ;  /* 0x000000132e00720c */ /* 0x000fc80003f46270 */
[----:B------:R-:W-:-:S13]  /*1950*/  ISETP.GE.OR P2, PT, R59, R18, P2 ;  /* 0x000000123b00720c */ /* 0x000fda0001746670 */
[----:B-1----:R-:W4:Y:S04]  /*1960*/  @!P2 LDG.E.U16 R31, desc[UR36][R24.64] ;  /* 0x00000024181fa981 */ /* 0x002f28000c1e1500 */
[----:B----4-:R1:W-:Y:S01]  /*1970*/  @!P2 STS.U16 [R0+0x7400], R31 ;  /* 0x0074001f0000a388 */ /* 0x0103e20000000400 */
[----:B------:R-:W-:-:S04]  /*1980*/  ISETP.GE.AND P2, PT, R50, R19, PT ;  /* 0x000000133200720c */ /* 0x000fc80003f46270 */
[----:B------:R-:W-:-:S13]  /*1990*/  ISETP.GE.OR P2, PT, R59, R18, P2 ;  /* 0x000000123b00720c */ /* 0x000fda0001746670 */
[----:B--2---:R-:W2:Y:S04]  /*19a0*/  @!P2 LDG.E.U16 R33, desc[UR36][R24.64+0x2] ;  /* 0x000002241821a981 */ /* 0x004ea8000c1e1500 */
[----:B--2---:R-:W-:Y:S01]  /*19b0*/  @!P2 STS.U16 [R0+0x7402], R33 ;  /* 0x007402210000a388 */ /* 0x004fe20000000400 */
[----:B------:R-:W-:-:S13]  /*19c0*/  ISETP.GE.OR P2, PT, R59, R18, P3 ;  /* 0x000000123b00720c */ /* 0x000fda0001f46670 */
[----:B0-----:R-:W2:Y:S04]  /*19d0*/  @!P2 LDG.E.U16 R5, desc[UR36][R24.64+0x4] ;  /* 0x000004241805a981 */ /* 0x001ea8000c1e1500 */
        /* <DEDUP_REMOVED lines=8> */
[----:B-1----:R-:W4:Y:S04]  /*1a60*/  @!P2 LDG.E.U16 R31, desc[UR36][R24.64+0xa] ;  /* 0x00000a24181fa981 */ /* 0x002f28000c1e1500 */
[----:B----4-:R1:W-:Y:S01]  /*1a70*/  @!P2 STS.U16 [R0+0x740a], R31 ;  /* 0x00740a1f0000a388 */ /* 0x0103e20000000400 */
[----:B------:R-:W-:-:S13]  /*1a80*/  ISETP.GE.OR P2, PT, R59, R18, P0 ;  /* 0x000000123b00720c */ /* 0x000fda0000746670 */
[----:B0-----:R-:W4:Y:S04]  /*1a90*/  @!P2 LDG.E.U16 R5, desc[UR36][R24.64+0xc] ;  /* 0x00000c241805a981 */ /* 0x001f28000c1e1500 */
        /* <DEDUP_REMOVED lines=10> */
[----:B-1----:R-:W4:Y:S04]  /*1b40*/  @!P2 LDG.E.U16 R31, desc[UR36][R20.64+0x2] ;  /* 0x00000224141fa981 */ /* 0x002f28000c1e1500 */
[----:B----4-:R-:W-:Y:S01]  /*1b50*/  @!P2 STS.U16 [R0+0x7802], R31 ;  /* 0x0078021f0000a388 */ /* 0x010fe20000000400 */
[----:B------:R-:W-:-:S13]  /*1b60*/  ISETP.GE.OR P2, PT, R61, R18, P3 ;  /* 0x000000123d00720c */ /* 0x000fda0001f46670 */
[----:B0-----:R-:W4:Y:S04]  /*1b70*/  @!P2 LDG.E.U16 R5, desc[UR36][R20.64+0x4] ;  /* 0x000004241405a981 */ /* 0x001f28000c1e1500 */
        /* <DEDUP_REMOVED lines=217> */
[----:B---3--:R-:W-:Y:S01]  /*2910*/  @!P2 STS.U16 [R0+0x980a], R11 ;  /* 0x00980a0b0000a388 */ /* 0x008fe20000000400 */
[----:B------:R-:W-:-:S13]  /*2920*/  ISETP.GE.OR P2, PT, R77, R18, P0 ;  /* 0x000000124d00720c */ /* 0x000fda0000746670 */
[----:B0-----:R-:W3:Y:S04]  /*2930*/  @!P2 LDG.E.U16 R5, desc[UR36][R42.64+0xc] ;  /* 0x00000c242a05a981 */ /* 0x001ee8000c1e1500 */
[----:B---3--:R-:W-:Y:S01]  /*2940*/  @!P2 STS.U16 [R0+0x980c], R5 ;  /* 0x00980c050000a388 */ /* 0x008fe20000000400 */
[----:B------:R-:W-:-:S13]  /*2950*/  ISETP.GE.OR P2, PT, R77, R18, P1 ;  /* 0x000000124d00720c */ /* 0x000fda0000f46670 */
[----:B-1----:R-:W3:Y:S04]  /*2960*/  @!P2 LDG.E.U16 R7, desc[UR36][R42.64+0xe] ;  /* 0x00000e242a07a981 */ /* 0x002ee8000c1e1500 */
[----:B---3--:R0:W-:Y:S01]  /*2970*/  @!P2 STS.U16 [R0+0x980e], R7 ;  /* 0x00980e070000a388 */ /* 0x0081e20000000400 */
[----:B------:R-:W-:-:S04]  /*2980*/  ISETP.GE.AND P2, PT, R46, R19, PT ;  /* 0x000000132e00720c */ /* 0x000fc80003f46270 */
[----:B------:R-:W-:-:S13]  /*2990*/  ISETP.GE.OR P2, PT, R79, R18, P2 ;  /* 0x000000124f00720c */ /* 0x000fda0001746670 */
[----:B--2---:R-:W2:Y:S01]  /*29a0*/  @!P2 LDG.E.U16 R9, desc[UR36][R44.64] ;  /* 0x000000242c09a981 */ /* 0x004ea2000c1e1500 */
[CC--:B------:R-:W-:Y:S02]  /*29b0*/  ISETP.GE.OR P3, PT, R79.reuse, R18.reuse, P3 ;  /* 0x000000124f00720c */ /* 0x0c0fe40001f66670 */
[CC--:B------:R-:W-:Y:S02]  /*29c0*/  ISETP.GE.OR P4, PT, R79.reuse, R18.reuse, P4 ;  /* 0x000000124f00720c */ /* 0x0c0fe40002786670 */
[CC--:B------:R-:W-:Y:S02]  /*29d0*/  ISETP.GE.OR P5, PT, R79.reuse, R18.reuse, P5 ;  /* 0x000000124f00720c */ /* 0x0c0fe40002fa6670 */
[CC--:B------:R-:W-:Y:S02]  /*29e0*/  ISETP.GE.OR P6, PT, R79.reuse, R18.reuse, P6 ;  /* 0x000000124f00720c */ /* 0x0c0fe400037c6670 */
[CC--:B------:R-:W-:Y:S02]  /*29f0*/  ISETP.GE.OR P0, PT, R79.reuse, R18.reuse, P0 ;  /* 0x000000124f00720c */ /* 0x0c0fe40000706670 */
[----:B------:R-:W-:-:S03]  /*2a00*/  ISETP.GE.OR P1, PT, R79, R18, P1 ;  /* 0x000000124f00720c */ /* 0x000fc60000f26670 */
[----:B0-----:R-:W3:Y:S04]  /*2a10*/  @!P3 LDG.E.U16 R7, desc[UR36][R44.64+0x4] ;  /* 0x000004242c07b981 */ /* 0x001ee8000c1e1500 */
[----:B------:R-:W4:Y:S04]  /*2a20*/  @!P4 LDG.E.U16 R11, desc[UR36][R44.64+0x6] ;  /* 0x000006242c0bc981 */ /* 0x000f28000c1e1500 */
[----:B------:R-:W5:Y:S04]  /*2a30*/  @!P6 LDG.E.U16 R13, desc[UR36][R44.64+0xa] ;  /* 0x00000a242c0de981 */ /* 0x000f68000c1e1500 */
[----:B------:R-:W5:Y:S04]  /*2a40*/  @!P0 LDG.E.U16 R15, desc[UR36][R44.64+0xc] ;  /* 0x00000c242c0f8981 */ /* 0x000f68000c1e1500 */
[----:B------:R-:W5:Y:S04]  /*2a50*/  @!P1 LDG.E.U16 R21, desc[UR36][R44.64+0xe] ;  /* 0x00000e242c159981 */ /* 0x000f68000c1e1500 */
[----:B--2---:R0:W-:Y:S01]  /*2a60*/  @!P2 STS.U16 [R0+0x9c00], R9 ;  /* 0x009c00090000a388 */ /* 0x0041e20000000400 */
[----:B------:R-:W-:-:S04]  /*2a70*/  ISETP.GE.AND P2, PT, R50, R19, PT ;  /* 0x000000133200720c */ /* 0x000fc80003f46270 */
[----:B------:R-:W-:Y:S01]  /*2a80*/  ISETP.GE.OR P2, PT, R79, R18, P2 ;  /* 0x000000124f00720c */ /* 0x000fe20001746670 */
[----:B0-----:R-:W2:-:S12]  /*2a90*/  @!P5 LDG.E.U16 R9, desc[UR36][R44.64+0x8] ;  /* 0x000008242c09d981 */ /* 0x001e98000c1e1500 */
[----:B------:R-:W2:Y:S04]  /*2aa0*/  @!P2 LDG.E.U16 R5, desc[UR36][R44.64+0x2] ;  /* 0x000002242c05a981 */ /* 0x000ea8000c1e1500 */
[----:B---3--:R0:W-:Y:S04]  /*2ab0*/  @!P3 STS.U16 [R0+0x9c04], R7 ;  /* 0x009c04070000b388 */ /* 0x0081e80000000400 */
[----:B----4-:R0:W-:Y:S04]  /*2ac0*/  @!P4 STS.U16 [R0+0x9c06], R11 ;  /* 0x009c060b0000c388 */ /* 0x0101e80000000400 */
[----:B-----5:R0:W-:Y:S04]  /*2ad0*/  @!P6 STS.U16 [R0+0x9c0a], R13 ;  /* 0x009c0a0d0000e388 */ /* 0x0201e80000000400 */
[----:B------:R0:W-:Y:S04]  /*2ae0*/  @!P0 STS.U16 [R0+0x9c0c], R15 ;  /* 0x009c0c0f00008388 */ /* 0x0001e80000000400 */
[----:B------:R0:W-:Y:S04]  /*2af0*/  @!P1 STS.U16 [R0+0x9c0e], R21 ;  /* 0x009c0e1500009388 */ /* 0x0001e80000000400 */
[----:B--2---:R0:W-:Y:S04]  /*2b00*/  @!P5 STS.U16 [R0+0x9c08], R9 ;  /* 0x009c08090000d388 */ /* 0x0041e80000000400 */
[----:B------:R0:W-:Y:S01]  /*2b10*/  @!P2 STS.U16 [R0+0x9c02], R5 ;  /* 0x009c02050000a388 */ /* 0x0001e20000000400 */
[----:B------:R-:W-:Y:S06]  /*2b20*/  BAR.SYNC.DEFER_BLOCKING 0x0 ;  /* 0x0000000000007b1d */ /* 0x000fec0000010000 */
[----:B------:R-:W-:Y:S05]  /*2b30*/  BRA `(.L_x_439) ;  /* 0x0000000c00c47947 */ /* 0x000fea0003800000 */
.L_x_438:
[----:B------:R-:W-:Y:S01]  /*2b40*/  USHF.L.U32 UR5, UR6, 0x3, URZ ;  /* 0x0000000306057899 */ /* 0x000fe2000800063f */
[----:B------:R-:W2:Y:S01]  /*2b50*/  LDG.E.U16 R138, desc[UR36][R4.64+0xe] ;  /* 0x00000e24048a7981 */ /* 0x000ea2000c1e1500 */
[----:B------:R-:W-:-:S03]  /*2b60*/  USHF.L.U64.HI UR4, UR6, 0x3, UR7 ;  /* 0x0000000306047899 */ /* 0x000fc60008010207 */
[----:B------:R-:W2:Y:S01]  /*2b70*/  LDG.E.U16 R27, desc[UR36][R4.64+0xc] ;  /* 0x00000c24041b7981 */ /* 0x000ea2000c1e1500 */
[----:B------:R-:W-:-:S03]  /*2b80*/  IADD3 R6, P0, R4, UR5, RZ ;  /* 0x0000000504067c10 */ /* 0x000fc6000ff1e0ff */
[----:B------:R-:W3:Y:S01]  /*2b90*/  LDG.E.U16 R139, desc[UR36][R4.64+0xa] ;  /* 0x00000a24048b7981 */ /* 0x000ee2000c1e1500 */
[----:B------:R-:W-:-:S03]  /*2ba0*/  IADD3.X R7, R5, UR4, RZ, P0, !PT ;  /* 0x0000000405077c10 */ /* 0x000fc600087fe4ff */
[----:B------:R-:W3:Y:S01]  /*2bb0*/  LDG.E.U16 R26, desc[UR36][R4.64+0x8] ;  /* 0x00000824041a7981 */ /* 0x000ee2000c1e1500 */
[----:B------:R-:W-:-:S03]  /*2bc0*/  IADD3 R8, P0, R6, UR5, RZ ;  /* 0x0000000506087c10 */ /* 0x000fc6000ff1e0ff */
[----:B------:R-:W4:Y:S04]  /*2bd0*/  LDG.E.U16 R137, desc[UR36][R4.64+0x2] ;  /* 0x0000022404897981 */ /* 0x000f28000c1e1500 */
[----:B------:R-:W4:Y:S04]  /*2be0*/  LDG.E.U16 R24, desc[UR36][R4.64] ;  /* 0x0000002404187981 */ /* 0x000f28000c1e1500 */
[----:B------:R-:W5:Y:S04]  /*2bf0*/  LDG.E.U16 R136, desc[UR36][R4.64+0x6] ;  /* 0x0000062404887981 */ /* 0x000f68000c1e1500 */
[----:B------:R0:W5:Y:S01]  /*2c00*/  LDG.E.U16 R25, desc[UR36][R4.64+0x4] ;  /* 0x0000042404197981 */ /* 0x000162000c1e1500 */
[----:B------:R-:W-:-:S03]  /*2c10*/  IADD3.X R9, R7, UR4, RZ, P0, !PT ;  /* 0x0000000407097c10 */ /* 0x000fc600087fe4ff */
[----:B------:R-:W5:Y:S01]  /*2c20*/  LDG.E.U16 R135, desc[UR36][R6.64+0x2] ;  /* 0x0000022406877981 */ /* 0x000f62000c1e1500 */
[----:B------:R-:W-:-:S03]  /*2c30*/  IADD3 R12, P0, R8, UR5, RZ ;  /* 0x00000005080c7c10 */ /* 0x000fc6000ff1e0ff */
[----:B------:R-:W5:Y:S04]  /*2c40*/  LDG.E.U16 R134, desc[UR36][R6.64] ;  /* 0x0000002406867981 */ /* 0x000f68000c1e1500 */
[----:B------:R-:W5:Y:S04]  /*2c50*/  LDG.E.U16 R133, desc[UR36][R6.64+0x6] ;  /* 0x0000062406857981 */ /* 0x000f68000c1e1500 */
[----:B------:R-:W5:Y:S04]  /*2c60*/  LDG.E.U16 R132, desc[UR36][R6.64+0x4] ;  /* 0x0000042406847981 */ /* 0x000f68000c1e1500 */
[----:B------:R-:W5:Y:S04]  /*2c70*/  LDG.E.U16 R131, desc[UR36][R6.64+0xa] ;  /* 0x00000a2406837981 */ /* 0x000f68000c1e1500 */
[----:B------:R-:W5:Y:S04]  /*2c80*/  LDG.E.U16 R130, desc[UR36][R6.64+0x8] ;  /* 0x0000082406827981 */ /* 0x000f68000c1e1500 */
[----:B------:R-:W5:Y:S04]  /*2c90*/  LDG.E.U16 R129, desc[UR36][R6.64+0xe] ;  /* 0x00000e2406817981 */ /* 0x000f68000c1e1500 */
[----:B------:R1:W5:Y:S01]  /*2ca0*/  LDG.E.U16 R128, desc[UR36][R6.64+0xc] ;  /* 0x00000c2406807981 */ /* 0x000362000c1e1500 */
[----:B------:R-:W-:-:S03]  /*2cb0*/  IADD3.X R13, R9, UR4, RZ, P0, !PT ;  /* 0x00000004090d7c10 */ /* 0x000fc600087fe4ff */
[----:B------:R-:W5:Y:S01]  /*2cc0*/  LDG.E.U16 R127, desc[UR36][R8.64+0x2] ;  /* 0x00000224087f7981 */ /* 0x000f62000c1e1500 */
[----:B0-----:R-:W-:-:S03]  /*2cd0*/  IADD3 R4, P0, R12, UR5, RZ ;  /* 0x000000050c047c10 */ /* 0x001fc6000ff1e0ff */
        /* <DEDUP_REMOVED lines=9> */
[----:B-1----:R-:W-:-:S03]  /*2d70*/  IADD3 R6, P0, R4, UR5, RZ ;  /* 0x0000000504067c10 */ /* 0x002fc6000ff1e0ff */
[----:B------:R-:W5:Y:S04]  /*2d80*/  LDG.E.U16 R118, desc[UR36][R12.64] ;  /* 0x000000240c767981 */ /* 0x000f68000c1e1500 */
[----:B------:R-:W5:Y:S04]  /*2d90*/  LDG.E.U16 R117, desc[UR36][R12.64+0x6] ;  /* 0x000006240c757981 */ /* 0x000f68000c1e1500 */
[----:B------:R-:W5:Y:S04]  /*2da0*/  LDG.E.U16 R116, desc[UR36][R12.64+0x4] ;  /* 0x000004240c747981 */ /* 0x000f68000c1e1500 */
[----:B------:R-:W5:Y:S04]  /*2db0*/  LDG.E.U16 R115, desc[UR36][R12.64+0xa] ;  /* 0x00000a240c737981 */ /* 0x000f68000c1e1500 */
[----:B------:R-:W5:Y:S04]  /*2dc0*/  LDG.E.U16 R114, desc[UR36][R12.64+0x8] ;  /* 0x000008240c727981 */ /* 0x000f68000c1e1500 */
[----:B------:R-:W5:Y:S04]  /*2dd0*/  LDG.E.U16 R113, desc[UR36][R12.64+0xe] ;  /* 0x00000e240c717981 */ /* 0x000f68000c1e1500 */
[----:B------:R-:W5:Y:S01]  /*2de0*/  LDG.E.U16 R112, desc[UR36][R12.64+0xc] ;  /* 0x00000c240c707981 */ /* 0x000f62000c1e1500 */
        /* <DEDUP_REMOVED lines=50> */
[----:B------:R-:W-:-:S02]  /*3110*/  IADD3.X R11, R7, UR4, RZ, P0, !PT ;  /* 0x00000004070b7c10 */ /* 0x000fc400087fe4ff */
[----:B0-----:R-:W-:Y:S01]  /*3120*/  IADD3 R8, P0, R10, UR5, RZ ;  /* 0x000000050a087c10 */ /* 0x001fe2000ff1e0ff */
[----:B------:R-:W5:Y:S04]  /*3130*/  LDG.E.U16 R71, desc[UR36][R6.64+0x2] ;  /* 0x0000022406477981 */ /* 0x000f68000c1e1500 */
        /* <DEDUP_REMOVED lines=8> */
[----:B-1----:R-:W-:Y:S01]  /*31c0*/  IADD3 R4, P0, R8, UR5, RZ ;  /* 0x0000000508047c10 */ /* 0x002fe2000ff1e0ff */
[----:B------:R-:W5:Y:S04]  /*31d0*/  LDG.E.U16 R63, desc[UR36][R10.64+0x2] ;  /* 0x000002240a3f7981 */ /* 0x000f68000c1e1500 */
[----:B------:R-:W5:Y:S04]  /*31e0*/  LDG.E.U16 R62, desc[UR36][R10.64] ;  /* 0x000000240a3e7981 */ /* 0x000f68000c1e1500 */
[----:B------:R-:W5:Y:S04]  /*31f0*/  LDG.E.U16 R61, desc[UR36][R10.64+0x6] ;  /* 0x000006240a3d7981 */ /* 0x000f68000c1e1500 */
[----:B------:R-:W5:Y:S04]  /*3200*/  LDG.E.U16 R60, desc[UR36][R10.64+0x4] ;  /* 0x000004240a3c7981 */ /* 0x000f68000c1e1500 */
[----:B------:R-:W5:Y:S04]  /*3210*/  LDG.E.U16 R59, desc[UR36][R10.64+0xa] ;  /* 0x00000a240a3b7981 */ /* 0x000f68000c1e1500 */
[----:B------:R-:W5:Y:S04]  /*3220*/  LDG.E.U16 R58, desc[UR36][R10.64+0x8] ;  /* 0x000008240a3a7981 */ /* 0x000f68000c1e1500 */
[----:B------:R-:W5:Y:S04]  /*3230*/  LDG.E.U16 R57, desc[UR36][R10.64+0xe] ;  /* 0x00000e240a397981 */ /* 0x000f68000c1e1500 */
[----:B------:R-:W5:Y:S01]  /*3240*/  LDG.E.U16 R56, desc[UR36][R10.64+0xc] ;  /* 0x00000c240a387981 */ /* 0x000f62000c1e1500 */
[----:B------:R-:W-:-:S02]  /*3250*/  IADD3.X R5, R9, UR4, RZ, P0, !PT ;  /* 0x0000000409057c10 */ /* 0x000fc400087fe4ff */
[----:B0-----:R-:W-:Y:S01]  /*3260*/  IADD3 R6, P0, R4, UR5, RZ ;  /* 0x0000000504067c10 */ /* 0x001fe2000ff1e0ff */
[----:B------:R-:W5:Y:S04]  /*3270*/  LDG.E.U16 R55, desc[UR36][R8.64+0x2] ;  /* 0x0000022408377981 */ /* 0x000f68000c1e1500 */
[----:B------:R-:W5:Y:S01]  /*3280*/  LDG.E.U16 R54, desc[UR36][R8.64] ;  /* 0x0000002408367981 */ /* 0x000f62000c1e1500 */
[----:B------:R-:W-:-:S03]  /*3290*/  IADD3.X R7, R5, UR4, RZ, P0, !PT ;  /* 0x0000000405077c10 */ /* 0x000fc600087fe4ff */
[----:B------:R-:W5:Y:S04]  /*32a0*/  LDG.E.U16 R50, desc[UR36][R8.64+0x6] ;  /* 0x0000062408327981 */ /* 0x000f68000c1e1500 */
[----:B------:R-:W5:Y:S04]  /*32b0*/  LDG.E.U16 R51, desc[UR36][R8.64+0x4] ;  /* 0x0000042408337981 */ /* 0x000f68000c1e1500 */
[----:B------:R-:W5:Y:S04]  /*32c0*/  LDG.E.U16 R48, desc[UR36][R8.64+0xa] ;  /* 0x00000a2408307981 */ /* 0x000f68000c1e1500 */
[----:B------:R-:W5:Y:S04]  /*32d0*/  LDG.E.U16 R49, desc[UR36][R8.64+0x8] ;  /* 0x0000082408317981 */ /* 0x000f68000c1e1500 */
[----:B------:R-:W5:Y:S04]  /*32e0*/  LDG.E.U16 R46, desc[UR36][R8.64+0xe] ;  /* 0x00000e24082e7981 */ /* 0x000f68000c1e1500 */
[----:B------:R-:W5:Y:S01]  /*32f0*/  LDG.E.U16 R47, desc[UR36][R8.64+0xc] ;  /* 0x00000c24082f7981 */ /* 0x000f62000c1e1500 */
[----:B------:R-:W-:-:S03]  /*3300*/  IADD3 R140, P0, R6, UR5, RZ ;  /* 0x00000005068c7c10 */ /* 0x000fc6000ff1e0ff */
        /* <DEDUP_REMOVED lines=9> */
[----:B------:R0:W5:Y:S01]  /*33a0*/  LDG.E.U16 R39, desc[UR36][R4.64+0xc] ;  /* 0x00000c2404277981 */ /* 0x000162000c1e1500 */
[----:B------:R-:W-:-:S03]  /*33b0*/  IADD3.X R143, R141, UR4, RZ, P0, !PT ;  /* 0x000000048d8f7c10 */ /* 0x000fc600087fe4ff */
[----:B------:R-:W5:Y:S04]  /*33c0*/  LDG.E.U16 R36, desc[UR36][R6.64+0x2] ;  /* 0x0000022406247981 */ /* 0x000f68000c1e1500 */
[----:B------:R-:W5:Y:S04]  /*33d0*/  LDG.E.U16 R37, desc[UR36][R6.64] ;  /* 0x0000002406257981 */ /* 0x000f68000c1e1500 */
[----:B------:R-:W5:Y:S04]  /*33e0*/  LDG.E.U16 R34, desc[UR36][R6.64+0x6] ;  /* 0x0000062406227981 */ /* 0x000f68000c1e1500 */
[----:B------:R-:W5:Y:S04]  /*33f0*/  LDG.E.U16 R35, desc[UR36][R6.64+0x4] ;  /* 0x0000042406237981 */ /* 0x000f68000c1e1500 */
[----:B------:R-:W5:Y:S04]  /*3400*/  LDG.E.U16 R32, desc[UR36][R6.64+0xa] ;  /* 0x00000a2406207981 */ /* 0x000f68000c1e1500 */
[----:B------:R-:W5:Y:S04]  /*3410*/  LDG.E.U16 R33, desc[UR36][R6.64+0x8] ;  /* 0x0000082406217981 */ /* 0x000f68000c1e1500 */
[----:B------:R-:W5:Y:S04]  /*3420*/  LDG.E.U16 R30, desc[UR36][R6.64+0xe] ;  /* 0x00000e24061e7981 */ /* 0x000f68000c1e1500 */
[----:B------:R1:W5:Y:S04]  /*3430*/  LDG.E.U16 R31, desc[UR36][R6.64+0xc] ;  /* 0x00000c24061f7981 */ /* 0x000368000c1e1500 */
[----:B------:R-:W0:Y:S04]  /*3440*/  LDG.E.U16 R4, desc[UR36][R140.64+0x2] ;  /* 0x000002248c047981 */ /* 0x000e28000c1e1500 */
[----:B------:R-:W0:Y:S04]  /*3450*/  LDG.E.U16 R5, desc[UR36][R140.64] ;  /* 0x000000248c057981 */ /* 0x000e28000c1e1500 */
[----:B------:R-:W5:Y:S04]  /*3460*/  LDG.E.U16 R6, desc[UR36][R140.64+0x6] ;  /* 0x000006248c067981 */ /* 0x000f68000c1e1500 */
        /* <DEDUP_REMOVED lines=9> */
[----:B------:R-:W1:Y:S04]  /*3500*/  LDG.E.U16 R8, desc[UR36][R140.64+0xa] ;  /* 0x00000a248c087981 */ /* 0x000e68000c1e1500 */
[----:B------:R-:W1:Y:S04]  /*3510*/  LDG.E.U16 R9, desc[UR36][R140.64+0x8] ;  /* 0x000008248c097981 */ /* 0x000e68000c1e1500 */
[----:B------:R-:W5:Y:S04]  /*3520*/  LDG.E.U16 R10, desc[UR36][R140.64+0xe] ;  /* 0x00000e248c0a7981 */ /* 0x000f68000c1e1500 */
[----:B------:R-:W5:Y:S01]  /*3530*/  LDG.E.U16 R11, desc[UR36][R140.64+0xc] ;  /* 0x00000c248c0b7981 */ /* 0x000f62000c1e1500 */
[----:B--2---:R-:W-:-:S02]  /*3540*/  PRMT R27, R27, 0x5410, R138 ;  /* 0x000054101b1b7816 */ /* 0x004fc4000000008a */
[----:B---3--:R-:W-:Y:S02]  /*3550*/  PRMT R26, R26, 0x5410, R139 ;  /* 0x000054101a1a7816 */ /* 0x008fe4000000008b */
[----:B----4-:R-:W-:Y:S02]  /*3560*/  PRMT R24, R24, 0x5410, R137 ;  /* 0x0000541018187816 */ /* 0x010fe40000000089 */
[----:B-----5:R-:W-:-:S05]  /*3570*/  PRMT R25, R25, 0x5410, R136 ;  /* 0x0000541019197816 */ /* 0x020fca0000000088 */
[----:B------:R2:W-:Y:S02]  /*3580*/  STS.128 [R0+0x6000], R24 ;  /* 0x0060001800007388 */ /* 0x0005e40000000c00 */
[----:B--2---:R-:W-:Y:S02]  /*3590*/  PRMT R24, R134, 0x5410, R135 ;  /* 0x0000541086187816 */ /* 0x004fe40000000087 */
[----:B------:R-:W-:Y:S02]  /*35a0*/  PRMT R25, R132, 0x5410, R133 ;  /* 0x0000541084197816 */ /* 0x000fe40000000085 */
[----:B------:R-:W-:Y:S02]  /*35b0*/  PRMT R26, R130, 0x5410, R131 ;  /* 0x00005410821a7816 */ /* 0x000fe40000000083 */
[----:B------:R-:W-:-:S05]  /*35c0*/  PRMT R27, R128, 0x5410, R129 ;  /* 0x00005410801b7816 */ /* 0x000fca0000000081 */
        /* <DEDUP_REMOVED lines=50> */
[----:B------:R2:W-:Y:S01]  /*38f0*/  STS.128 [R0+0x8c00], R24 ;  /* 0x008c001800007388 */ /* 0x0005e20000000c00 */
[----:B0-----:R-:W-:Y:S02]  /*3900*/  PRMT R4, R5, 0x5410, R4 ;  /* 0x0000541005047816 */ /* 0x001fe40000000004 */
[----:B------:R-:W-:Y:S02]  /*3910*/  PRMT R5, R7, 0x5410, R6 ;  /* 0x0000541007057816 */ /* 0x000fe40000000006 */
[----:B--2---:R-:W-:Y:S02]  /*3920*/  PRMT R24, R45, 0x5410, R44 ;  /* 0x000054102d187816 */ /* 0x004fe4000000002c */
[----:B------:R-:W-:Y:S02]  /*3930*/  PRMT R25, R43, 0x5410, R42 ;  /* 0x000054102b197816 */ /* 0x000fe4000000002a */
[----:B------:R-:W-:Y:S02]  /*3940*/  PRMT R26, R41, 0x5410, R40 ;  /* 0x00005410291a7816 */ /* 0x000fe40000000028 */
[----:B------:R-:W-:-:S05]  /*3950*/  PRMT R27, R39, 0x5410, R38 ;  /* 0x00005410271b7816 */ /* 0x000fca0000000026 */
[----:B------:R0:W-:Y:S01]  /*3960*/  STS.128 [R0+0x9000], R24 ;  /* 0x0090001800007388 */ /* 0x0001e20000000c00 */
[----:B-1----:R-:W-:Y:S02]  /*3970*/  PRMT R6, R9, 0x5410, R8 ;  /* 0x0000541009067816 */ /* 0x002fe40000000008 */
[----:B------:R-:W-:Y:S02]  /*3980*/  PRMT R7, R11, 0x5410, R10 ;  /* 0x000054100b077816 */ /* 0x000fe4000000000a */
[----:B0-----:R-:W-:Y:S02]  /*3990*/  PRMT R24, R37, 0x5410, R36 ;  /* 0x0000541025187816 */ /* 0x001fe40000000024 */
[----:B------:R-:W-:Y:S02]  /*39a0*/  PRMT R25, R35, 0x5410, R34 ;  /* 0x0000541023197816 */ /* 0x000fe40000000022 */
[----:B------:R-:W-:Y:S02]  /*39b0*/  PRMT R26, R33, 0x5410, R32 ;  /* 0x00005410211a7816 */ /* 0x000fe40000000020 */
[----:B------:R-:W-:-:S05]  /*39c0*/  PRMT R27, R31, 0x5410, R30 ;  /* 0x000054101f1b7816 */ /* 0x000fca000000001e */
[----:B------:R0:W-:Y:S04]  /*39d0*/  STS.128 [R0+0x9400], R24 ;  /* 0x0094001800007388 */ /* 0x0001e80000000c00 */
[----:B------:R1:W-:Y:S01]  /*39e0*/  STS.128 [R0+0x9800], R4 ;  /* 0x0098000400007388 */ /* 0x0003e20000000c00 */
[----:B0-----:R-:W-:Y:S02]  /*39f0*/  PRMT R24, R29, 0x5410, R28 ;  /* 0x000054101d187816 */ /* 0x001fe4000000001c */
[----:B------:R-:W-:Y:S02]  /*3a00*/  PRMT R25, R21, 0x5410, R20 ;  /* 0x0000541015197816 */ /* 0x000fe40000000014 */
[----:B------:R-:W-:Y:S02]  /*3a10*/  PRMT R26, R15, 0x5410, R14 ;  /* 0x000054100f1a7816 */ /* 0x000fe4000000000e */
[----:B------:R-:W-:-:S05]  /*3a20*/  PRMT R27, R13, 0x5410, R12 ;  /* 0x000054100d1b7816 */ /* 0x000fca000000000c */
[----:B------:R1:W-:Y:S01]  /*3a30*/  STS.128 [R0+0x9c00], R24 ;  /* 0x009c001800007388 */ /* 0x0003e20000000c00 */
[----:B------:R-:W-:Y:S06]  /*3a40*/  BAR.SYNC.DEFER_BLOCKING 0x0 ;  /* 0x0000000000007b1d */ /* 0x000fec0000010000 */
.L_x_439:
[----:B------:R-:W-:-:S04]  /*3a50*/  ISETP.GE.AND P0, PT, R19, 0x4, PT ;  /* 0x000000041300780c */ /* 0x000fc80003f06270 */
[----:B------:R-:W-:-:S13]  /*3a60*/  ISETP.GE.OR P0, PT, R3, R18, !P0 ;  /* 0x000000120300720c */ /* 0x000fda0004706670 */
[----:B------:R-:W-:Y:S05]  /*3a70*/  @P0 BRA `(.L_x_440) ;  /* 0x0000013400940947 */ /* 0x000fea0003800000 */
[----:B-1----:R-:W-:Y:S01]  /*3a80*/  LEA R24, R3, UR38, 0x8 ;  /* 0x0000002603187c11 */ /* 0x002fe2000f8e40ff */
[----:B------:R-:W-:Y:S01]  /*3a90*/  BSSY B0, `(.L_x_441) ;  /* 0x0000014000007945 */ /* 0x000fe20003800000 */
[----:B0-----:R-:W-:Y:S02]  /*3aa0*/  IMAD.MOV.U32 R0, RZ, RZ, RZ ;  /* 0x000000ffff007224 */ /* 0x001fe400078e00ff */
[----:B------:R-:W-:Y:S01]  /*3ab0*/  IMAD.MOV.U32 R25, RZ, RZ, RZ ;  /* 0x000000ffff197224 */ /* 0x000fe200078e00ff */
[----:B------:R-:W0:Y:S01]  /*3ac0*/  LDS.U16 R5, [R24+0x6000] ;  /* 0x0060000018057984 */ /* 0x000e220000000400 */
[----:B------:R-:W-:Y:S01]  /*3ad0*/  IMAD.MOV.U32 R26, RZ, RZ, RZ ;  /* 0x000000ffff1a7224 */ /* 0x000fe200078e00ff */
[----:B0-----:R-:W-:-:S13]  /*3ae0*/  LOP3.LUT P0, RZ, R5, 0x7fff, RZ, 0xc0, !PT ;  /* 0x00007fff05ff7812 */ /* 0x001fda000780c0ff */
[----:B------:R-:W-:Y:S01]  /*3af0*/  @P0 STS.U16 [R2+UR38+0x2000], R5 ;  /* 0x0020000502000988 */ /* 0x000fe20008000426 */
[----:B------:R-:W-:-:S03]  /*3b00*/  @P0 IMAD.MOV.U32 R0, RZ, RZ, 0x1 ;  /* 0x00000001ff000424 */ /* 0x000fc600078e00ff */
[----:B------:R-:W0:Y:S02]  /*3b10*/  LDS.U16 R4, [R24+0x6002] ;  /* 0x0060020018047984 */ /* 0x000e240000000400 */
[----:B0-----:R-:W-:-:S13]  /*3b20*/  LOP3.LUT P1, RZ, R4, 0x7fff, RZ, 0xc0, !PT ;  /* 0x00007fff04ff7812 */ /* 0x001fda000782c0ff */
[----:B------:R-:W-:Y:S05]  /*3b30*/  @!P1 BRA `(.L_x_442) ;  /* 0x0000000000249947 */ /* 0x000fea0003800000 */
[----:B------:R-:W-:Y:S02]  /*3b40*/  IMAD R5, R3, 0x40, R0 ;  /* 0x0000004003057824 */ /* 0x000fe400078e0200 */
[C---:B------:R-:W-:Y:S02]  /*3b50*/  IMAD.SHL.U32 R6, R0.reuse, 0x4, RZ ;  /* 0x0000000400067824 */ /* 0x040fe400078e00ff */
[----:B------:R-:W-:Y:S01]  /*3b60*/  VIADD R0, R0, 0x1 ;  /* 0x0000000100007836 */ /* 0x000fe20000000000 */
[----:B------:R-:W-:Y:S02]  /*3b70*/  LEA R5, R5, UR38, 0x1 ;  /* 0x0000002605057c11 */ /* 0x000fe4000f8e08ff */
[C---:B------:R-:W-:Y:S02]  /*3b80*/  ISETP.EQ.AND P0, PT, R6.reuse, RZ, PT ;  /* 0x000000ff0600720c */ /* 0x040fe40003f02270 */
[----:B------:R-:W-:Y:S01]  /*3b90*/  ISETP.EQ.AND P1, PT, R6, 0x4, PT ;  /* 0x000000040600780c */ /* 0x000fe20003f22270 */
[----:B------:R0:W-:Y:S10]  /*3ba0*/  STS.U16 [R5+0x2000], R4 ;  /* 0x0020000405007388 */ /* 0x0001f40000000400 */
[----:B------:R-:W-:-:S02]  /*3bb0*/  @P0 IMAD.MOV.U32 R26, RZ, RZ, 0x1 ;  /* 0x00000001ff1a0424 */ /* 0x000fc400078e00ff */
[----:B0-----:R-:W-:-:S07]  /*3bc0*/  @P1 IMAD.MOV.U32 R25, RZ, RZ, 0x1 ;  /* 0x00000001ff191424 */ /* 0x001fce00078e00ff */
.L_x_442:
[----:B------:R-:W-:Y:S05]  /*3bd0*/  BSYNC B0 ;  /* 0x0000000000007941 */ /* 0x000fea0003800000 */
.L_x_441:
[----:B------:R-:W0:Y:S01]  /*3be0*/  LDS.U16 R4, [R24+0x6004] ;  /* 0x0060040018047984 */ /* 0x000e220000000400 */
[----:B------:R-:W-:Y:S01]  /*3bf0*/  BSSY B0, `(.L_x_443) ;  /* 0x000000c000007945 */ /* 0x000fe20003800000 */
        /* <DEDUP_REMOVED lines=11> */
.L_x_444:
[----:B------:R-:W-:Y:S05]  /*3cb0*/  BSYNC B0 ;  /* 0x0000000000007941 */ /* 0x000fea0003800000 */
.L_x_443:
        /* <DEDUP_REMOVED lines=13> */
.L_x_446:
[----:B------:R-:W-:Y:S05]  /*3d90*/  BSYNC B0 ;  /* 0x0000000000007941 */ /* 0x000fea0003800000 */
.L_x_445:
[----:B------:R-:W-:Y:S01]  /*3da0*/  ISETP.NE.AND P0, PT, R26, 0x3, PT ;  /* 0x000000031a00780c */ /* 0x000fe20003f05270 */
[----:B------:R-:W-:Y:S01]  /*3db0*/  BSSY B0, `(.L_x_447) ;  /* 0x000000d000007945 */ /* 0x000fe20003800000 */
[----:B------:R-:W-:-:S13]  /*3dc0*/  ISETP.EQ.AND P1, PT, R0, 0x1, PT ;  /* 0x000000010000780c */ /* 0x000fda0003f22270 */
[----:B------:R-:W-:Y:S05]  /*3dd0*/  @!P0 BRA P1, `(.L_x_448) ;  /* 0x0000000000148947 */ /* 0x000fea0000800000 */
[----:B------:R-:W-:-:S13]  /*3de0*/  ISETP.NE.AND P0, PT, R0, 0x1, PT ;  /* 0x000000010000780c */ /* 0x000fda0003f05270 */
[----:B------:R-:W-:Y:S05]  /*3df0*/  @P0 BRA `(.L_x_449) ;  /* 0x0000000000200947 */ /* 0x000fea0003800000 */
[----:B------:R1:W-:Y:S01]  /*3e00*/  STS.U16 [R2+UR38+0x2002], RZ ;  /* 0x002002ff02007988 */ /* 0x0003e20008000426 */
[----:B------:R-:W-:Y:S01]  /*3e10*/  IMAD.MOV.U32 R25, RZ, RZ, 0x3 ;  /* 0x00000003ff197424 */ /* 0x000fe200078e00ff */
[----:B------:R-:W-:Y:S06]  /*3e20*/  BRA `(.L_x_449) ;  /* 0x0000000000147947 */ /* 0x000fec0003800000 */
.L_x_448:
[----:B------:R-:W0:Y:S01]  /*3e30*/  LDS.U16 R0, [R2+UR38+0x2000] ;  /* 0x0020002602007984 */ /* 0x000e220008000400 */
[----:B------:R-:W-:Y:S02]  /*3e40*/  IMAD.MOV.U32 R25, RZ, RZ, 0x3 ;  /* 0x00000003ff197424 */ /* 0x000fe400078e00ff */
[----:B------:R-:W-:Y:S01]  /*3e50*/  IMAD.MOV.U32 R26, RZ, RZ, RZ ;  /* 0x000000ffff1a7224 */ /* 0x000fe200078e00ff */
[----:B0-----:R-:W-:-:S05]  /*3e60*/  PRMT R3, RZ, 0x5410, R0 ;  /* 0x00005410ff037816 */ /* 0x001fca0000000000 */
[----:B------:R0:W-:Y:S02]  /*3e70*/  STS [R2+UR38+0x2000], R3 ;  /* 0x0020000302007988 */ /* 0x0001e40008000826 */
.L_x_449:
[----:B------:R-:W-:Y:S05]  /*3e80*/  BSYNC B0 ;  /* 0x0000000000007941 */ /* 0x000fea0003800000 */
.L_x_447:
[----:B------:R-:W-:Y:S01]  /*3e90*/  ISETP.GE.U32.AND P0, PT, R26, 0x4, PT ;  /* 0x000000041a00780c */ /* 0x000fe20003f06070 */
[----:B------:R-:W-:-:S12]  /*3ea0*/  BSSY B6, `(.L_x_450) ;  /* 0x0000012000067945 */ /* 0x000fd80003800000 */
[----:B------:R-:W-:Y:S05]  /*3eb0*/  @!P0 BRA `(.L_x_451) ;  /* 0x0000000000408947 */ /* 0x000fea0003800000 */
[----:B------:R-:W-:Y:S01]  /*3ec0*/  MOV R0, 0xf8 ;  /* 0x000000f800007802 */ /* 0x000fe20000000f00 */
[----:B------:R-:W-:Y:S01]  /*3ed0*/  ULDC.64 UR4, c[0x4][0xc0] ;  /* 0x0100300000047ab9 */ /* 0x000fe20000000a00 */
[----:B------:R-:W-:Y:S01]  /*3ee0*/  ULDC.64 UR6, c[0x4][0x40] ;  /* 0x0100100000067ab9 */ /* 0x000fe20000000a00 */
[----:B------:R-:W-:Y:S01]  /*3ef0*/  IMAD.U32 R4, RZ, RZ, UR4 ;  /* 0x00000004ff047e24 */ /* 0x000fe2000f8e00ff */
[----:B------:R2:W3:Y:S01]  /*3f00*/  LDC.64 R14, c[0x4][R0] ;  /* 0x01000000000e7b82 */ /* 0x0004e20000000a00 */
        /* <DEDUP_REMOVED lines=8> */
[----:B--2---:R-:W-:-:S07]  /*3f90*/  IMAD.MOV.U32 R13, RZ, RZ, RZ ;  /* 0x000000ffff0d7224 */ /* 0x004fce00078e00ff */
[----:B------:R-:W-:-:S07]  /*3fa0*/  LEPC R20, `(.L_x_451) ;  /* 0x000000001014794e */ /* 0x000fce0000000000 */
[----:B01-3--:R-:W-:Y:S05]  /*3fb0*/  CALL.ABS.NOINC R14 ;  /* 0x000000000e007343 */ /* 0x00bfea0003c00000 */
.L_x_451:
[----:B------:R-:W-:Y:S05]  /*3fc0*/  BSYNC B6 ;  /* 0x0000000000067941 */ /* 0x000fea0003800000 */
.L_x_450:
[----:B------:R-:W-:Y:S01]  /*3fd0*/  ISETP.GT.AND P0, PT, R26, 0x1, PT ;  /* 0x000000011a00780c */ /* 0x000fe20003f04270 */
[----:B------:R-:W-:Y:S04]  /*3fe0*/  BSSY B0, `(.L_x_452) ;  /* 0x0000013000007945 */ /* 0x000fe80003800000 */
[----:B------:R-:W2:Y:S08]  /*3ff0*/  BMOV.32.CLEAR R88, B0 ;  /* 0x0000000000587355 */ /* 0x000eb00000100000 */
[----:B--2---:R-:W-:Y:S05]  /*4000*/  @P0 BRA `(.L_x_453) ;  /* 0x0000000000200947 */ /* 0x004fea0003800000 */
[----:B------:R-:W-:-:S05]  /*4010*/  VIMNMX.U32 R26, R26, 0x2, PT ;  /* 0x000000021a1a7848 */ /* 0x000fca0003fe0000 */
[----:B------:R-:W-:Y:S02]  /*4020*/  IMAD.SHL.U32 R0, R26, 0x4, RZ ;  /* 0x000000041a007824 */ /* 0x000fe400078e00ff */
[----:B------:R-:W-:Y:S02]  /*4030*/  IMAD.MOV.U32 R26, RZ, RZ, RZ ;  /* 0x000000ffff1a7224 */ /* 0x000fe400078e00ff */
[----:B------:R-:W2:Y:S02]  /*4040*/  LDC R4, c[0x2][R0] ;  /* 0x0080000000047b82 */ /* 0x000ea40000000800 */
[----:B--2---:R-:W-:-:S04]  /*4050*/  SHF.R.S32.HI R5, RZ, 0x1f, R4 ;  /* 0x0000001fff057819 */ /* 0x004fc80000011404 */
.L_x_1122:
[----:B------:R-:W-:Y:S05]  /*4060*/  BRX R4 -0x4070                                               (*"BRANCH_TARGETS .L_x_454,.L_x_1124,.L_x_456"*) ;  /* 0xffffffbc04e47949 */ /* 0x000fea000383ffff */
.L_x_1124:
[----:B------:R-:W-:Y:S01]  /*4070*/  IMAD.MOV.U32 R26, RZ, RZ, 0x1 ;  /* 0x00000001ff1a7424 */ /* 0x000fe200078e00ff */
[----:B------:R-:W-:Y:S06]  /*4080*/  BRA `(.L_x_454) ;  /* 0x00000000001c7947 */ /* 0x000fec0003800000 */
.L_x_453:
[----:B------:R-:W-:-:S13]  /*4090*/  ISETP.NE.AND P0, PT, R26, 0x2, PT ;  /* 0x000000021a00780c */ /* 0x000fda0003f05270 */
[----:B------:R-:W-:Y:S05]  /*40a0*/  @!P0 BRA `(.L_x_455) ;  /* 0x0000000000108947 */ /* 0x000fea0003800000 */
[----:B------:R-:W-:-:S13]  /*40b0*/  ISETP.NE.AND P0, PT, R26, 0x3, PT ;  /* 0x000000031a00780c */ /* 0x000fda0003f05270 */
[----:B------:R-:W-:Y:S05]  /*40c0*/  @P0 BRA `(.L_x_456) ;  /* 0x0000012c009c0947 */ /* 0x000fea0003800000 */
[----:B------:R-:W-:Y:S01]  /*40d0*/  HFMA2.MMA R26, -RZ, RZ, 0, 1.78813934326171875e-07 ;  /* 0x00000003ff1a7435 */ /* 0x000fe200000001ff */
[----:B------:R-:W-:Y:S10]  /*40e0*/  BRA `(.L_x_454) ;  /* 0x0000000000047947 */ /* 0x000ff40003800000 */
.L_x_455:
[----:B------:R-:W-:-:S07]  /*40f0*/  IMAD.MOV.U32 R26, RZ, RZ, 0x2 ;  /* 0x00000002ff1a7424 */ /* 0x000fce00078e00ff */
.L_x_454:
[----:B------:R2:W-:Y:S05]  /*4100*/  BMOV.32 B11, R88 ;  /* 0x000000580b007356 */ /* 0x0005ea0000000000 */
[----:B------:R-:W-:Y:S05]  /*4110*/  BSYNC B11 ;  /* 0x00000000000b7941 */ /* 0x000fea0003800000 */
.L_x_452:
[----:B------:R-:W-:Y:S01]  /*4120*/  ISETP.GE.U32.AND P0, PT, R25, 0x4, PT ;  /* 0x000000041900780c */ /* 0x000fe20003f06070 */
[----:B------:R-:W-:-:S12]  /*4130*/  BSSY B6, `(.L_x_457) ;  /* 0x0000012000067945 */ /* 0x000fd80003800000 */
[----:B------:R-:W-:Y:S05]  /*4140*/  @!P0 BRA `(.L_x_458) ;  /* 0x0000000000408947 */ /* 0x000fea0003800000 */
[----:B------:R-:W-:Y:S01]  /*4150*/  MOV R0, 0xf8 ;  /* 0x000000f800007802 */ /* 0x000fe20000000f00 */
[----:B------:R-:W-:Y:S01]  /*4160*/  ULDC.64 UR4, c[0x4][0xc0] ;  /* 0x0100300000047ab9 */ /* 0x000fe20000000a00 */
[----:B------:R-:W-:Y:S01]  /*4170*/  ULDC.64 UR6, c[0x4][0x40] ;  /* 0x0100100000067ab9 */ /* 0x000fe20000000a00 */
[----:B------:R-:W-:Y:S01]  /*4180*/  IMAD.U32 R4, RZ, RZ, UR4 ;  /* 0x00000004ff047e24 */ /* 0x000fe2000f8e00ff */
[----:B------:R3:W4:Y:S01]  /*4190*/  LDC.64 R14, c[0x4][R0] ;  /* 0x01000000000e7b82 */ /* 0x0007220000000a00 */
        /* <DEDUP_REMOVED lines=8> */
[----:B---3--:R-:W-:-:S07]  /*4220*/  IMAD.MOV.U32 R13, RZ, RZ, RZ ;  /* 0x000000ffff0d7224 */ /* 0x008fce00078e00ff */
[----:B------:R-:W-:-:S07]  /*4230*/  LEPC R20, `(.L_x_458) ;  /* 0x000000001014794e */ /* 0x000fce0000000000 */
[----:B012-4-:R-:W-:Y:S05]  /*4240*/  CALL.ABS.NOINC R14 ;  /* 0x000000000e007343 */ /* 0x017fea0003c00000 */
.L_x_458:
[----:B------:R-:W-:Y:S05]  /*4250*/  BSYNC B6 ;  /* 0x0000000000067941 */ /* 0x000fea0003800000 */
.L_x_457:
[----:B------:R-:W-:Y:S01]  /*4260*/  ISETP.GT.AND P0, PT, R25, 0x1, PT ;  /* 0x000000011900780c */ /* 0x000fe20003f04270 */
[----:B------:R-:W-:Y:S04]  /*4270*/  BSSY B0, `(.L_x_459) ;  /* 0x0000013000007945 */ /* 0x000fe80003800000 */
[----:B------:R-:W3:Y:S08]  /*4280*/  BMOV.32.CLEAR R75, B0 ;  /* 0x00000000004b7355 */ /* 0x000ef00000100000 */
[----:B---3--:R-:W-:Y:S05]  /*4290*/  @P0 BRA `(.L_x_460) ;  /* 0x0000000000200947 */ /* 0x008fea0003800000 */
[----:B------:R-:W-:Y:S01]  /*42a0*/  VIMNMX.U32 R25, R25, 0x2, PT ;  /* 0x0000000219197848 */ /* 0x000fe20003fe0000 */
[----:B0-----:R-:W-:-:S04]  /*42b0*/  IMAD.MOV.U32 R3, RZ, RZ, RZ ;  /* 0x000000ffff037224 */ /* 0x001fc800078e00ff */
[----:B------:R-:W-:-:S04]  /*42c0*/  IMAD.SHL.U32 R25, R25, 0x4, RZ ;  /* 0x0000000419197824 */ /* 0x000fc800078e00ff */
[----:B------:R-:W0:Y:S02]  /*42d0*/  LDC R4, c[0x2][R25+0xc] ;  /* 0x0080030019047b82 */ /* 0x000e240000000800 */
[----:B0-----:R-:W-:-:S04]  /*42e0*/  SHF.R.S32.HI R5, RZ, 0x1f, R4 ;  /* 0x0000001fff057819 */ /* 0x001fc80000011404 */
.L_x_1126:
[----:B------:R-:W-:Y:S05]  /*42f0*/  BRX R4 -0x4300                                               (*"BRANCH_TARGETS .L_x_461,.L_x_1128,.L_x_456"*) ;  /* 0xffffffbc04407949 */ /* 0x000fea000383ffff */
.L_x_1128:
[----:B------:R-:W-:Y:S01]  /*4300*/  IMAD.MOV.U32 R3, RZ, RZ, 0x4 ;  /* 0x00000004ff037424 */ /* 0x000fe200078e00ff */
[----:B------:R-:W-:Y:S06]  /*4310*/  BRA `(.L_x_461) ;  /* 0x00000000001c7947 */ /* 0x000fec0003800000 */
.L_x_460:
[----:B------:R-:W-:-:S13]  /*4320*/  ISETP.NE.AND P0, PT, R25, 0x2, PT ;  /* 0x000000021900780c */ /* 0x000fda0003f05270 */
[----:B------:R-:W-:Y:S05]  /*4330*/  @!P0 BRA `(.L_x_462) ;  /* 0x0000000000108947 */ /* 0x000fea0003800000 */
[----:B------:R-:W-:-:S13]  /*4340*/  ISETP.NE.AND P0, PT, R25, 0x3, PT ;  /* 0x000000031900780c */ /* 0x000fda0003f05270 */
[----:B------:R-:W-:Y:S05]  /*4350*/  @P0 BRA `(.L_x_456) ;  /* 0x0000012800f80947 */ /* 0x000fea0003800000 */
[----:B0-----:R-:W-:Y:S01]  /*4360*/  IMAD.MOV.U32 R3, RZ, RZ, 0xc ;  /* 0x0000000cff037424 */ /* 0x001fe200078e00ff */
[----:B------:R-:W-:Y:S06]  /*4370*/  BRA `(.L_x_461) ;  /* 0x0000000000047947 */ /* 0x000fec0003800000 */
.L_x_462:
[----:B0-----:R-:W-:-:S07]  /*4380*/  IMAD.MOV.U32 R3, RZ, RZ, 0x8 ;  /* 0x00000008ff037424 */ /* 0x001fce00078e00ff */
.L_x_461:
[----:B------:R0:W-:Y:S05]  /*4390*/  BMOV.32 B11, R75 ;  /* 0x0000004b0b007356 */ /* 0x0001ea0000000000 */
[----:B------:R-:W-:Y:S05]  /*43a0*/  BSYNC B11 ;  /* 0x00000000000b7941 */ /* 0x000fea0003800000 */
.L_x_459:
[----:B------:R-:W3:Y:S01]  /*43b0*/  S2R R7, SR_TID.X ;  /* 0x0000000000077919 */ /* 0x000ee20000002100 */
[----:B------:R-:W-:Y:S02]  /*43c0*/  ISETP.GE.AND P0, PT, R19, 0x8, PT ;  /* 0x000000081300780c */ /* 0x000fe40003f06270 */
[----:B---3--:R-:W-:-:S05]  /*43d0*/  LEA R0, R7, UR38, 0x4 ;  /* 0x0000002607007c11 */ /* 0x008fca000f8e20ff */
[----:B------:R-:W3:Y:S02]  /*43e0*/  LDS.U8 R4, [R0] ;  /* 0x0000000000047984 */ /* 0x000ee40000000000 */
[----:B---3--:R-:W-:-:S04]  /*43f0*/  LOP3.LUT R4, R4, 0xf0, RZ, 0xc0, !PT ;  /* 0x000000f004047812 */ /* 0x008fc800078ec0ff */
[----:B------:R-:W-:-:S05]  /*4400*/  LOP3.LUT R3, R4, R26, R3, 0xfe, !PT ;  /* 0x0000001a04037212 */ /* 0x000fca00078efe03 */
[----:B------:R3:W-:Y:S01]  /*4410*/  STS.U8 [R0], R3 ;  /* 0x0000000300007388 */ /* 0x0007e20000000000 */
[----:B------:R-:W-:Y:S05]  /*4420*/  @!P0 BRA `(.L_x_440) ;  /* 0x0000012c00288947 */ /* 0x000fea0003800000 */
[----:B---3--:R-:W3:Y:S01]  /*4430*/  LDS.U16 R3, [R24+0x6008] ;  /* 0x0060080018037984 */ /* 0x008ee20000000400 */
[----:B------:R-:W-:Y:S01]  /*4440*/  VIADD R28, R2, 0x2 ;  /* 0x00000002021c7836 */ /* 0x000fe20000000000 */
[----:B------:R-:W-:Y:S01]  /*4450*/  BSSY B0, `(.L_x_463) ;  /* 0x0000014000007945 */ /* 0x000fe20003800000 */
[----:B------:R-:W-:Y:S02]  /*4460*/  IMAD.MOV.U32 R5, RZ, RZ, RZ ;  /* 0x000000ffff057224 */ /* 0x000fe400078e00ff */
[----:B------:R-:W-:Y:S02]  /*4470*/  IMAD R28, R7, -0x40, R28 ;  /* 0xffffffc0071c7824 */ /* 0x000fe400078e021c */
[----:B------:R-:W-:Y:S02]  /*4480*/  IMAD.MOV.U32 R26, RZ, RZ, RZ ;  /* 0x000000ffff1a7224 */ /* 0x000fe400078e00ff */
[----:B------:R-:W-:Y:S01]  /*4490*/  IMAD.MOV.U32 R25, RZ, RZ, RZ ;  /* 0x000000ffff197224 */ /* 0x000fe200078e00ff */
[----:B---3--:R-:W-:-:S13]  /*44a0*/  LOP3.LUT P0, RZ, R3, 0x7fff, RZ, 0xc0, !PT ;  /* 0x00007fff03ff7812 */ /* 0x008fda000780c0ff */
[----:B------:R-:W-:Y:S01]  /*44b0*/  @P0 STS.U16 [R2+UR38+0x2004], R3 ;  /* 0x0020040302000988 */ /* 0x000fe20008000426 */
[----:B------:R-:W-:-:S03]  /*44c0*/  @P0 IMAD.MOV.U32 R5, RZ, RZ, 0x1 ;  /* 0x00000001ff050424 */ /* 0x000fc600078e00ff */
[----:B------:R-:W3:Y:S02]  /*44d0*/  LDS.U16 R0, [R24+0x600a] ;  /* 0x00600a0018007984 */ /* 0x000ee40000000400 */
[----:B---3--:R-:W-:-:S13]  /*44e0*/  LOP3.LUT P1, RZ, R0, 0x7fff, RZ, 0xc0, !PT ;  /* 0x00007fff00ff7812 */ /* 0x008fda000782c0ff */
[----:B------:R-:W-:Y:S05]  /*44f0*/  @!P1 BRA `(.L_x_464) ;  /* 0x0000000000249947 */ /* 0x000fea0003800000 */
[----:B------:R-:W-:Y:S02]  /*4500*/  IMAD.IADD R3, R28, 0x1, R5 ;  /* 0x000000011c037824 */ /* 0x000fe400078e0205 */
[C---:B------:R-:W-:Y:S02]  /*4510*/  IMAD.SHL.U32 R4, R5.reuse, 0x4, RZ ;  /* 0x0000000405047824 */ /* 0x040fe400078e00ff */
[----:B------:R-:W-:Y:S01]  /*4520*/  VIADD R5, R5, 0x1 ;  /* 0x0000000105057836 */ /* 0x000fe20000000000 */
[----:B------:R-:W-:Y:S02]  /*4530*/  LEA R3, R3, UR38, 0x1 ;  /* 0x0000002603037c11 */ /* 0x000fe4000f8e08ff */
[C---:B------:R-:W-:Y:S02]  /*4540*/  ISETP.EQ.AND P0, PT, R4.reuse, RZ, PT ;  /* 0x000000ff0400720c */ /* 0x040fe40003f02270 */
[----:B------:R-:W-:Y:S01]  /*4550*/  ISETP.EQ.AND P1, PT, R4, 0x4, PT ;  /* 0x000000040400780c */ /* 0x000fe20003f22270 */
[----:B------:R3:W-:Y:S10]  /*4560*/  STS.U16 [R3+0x2000], R0 ;  /* 0x0020000003007388 */ /* 0x0007f40000000400 */
[----:B------:R-:W-:-:S02]  /*4570*/  @P0 IMAD.MOV.U32 R25, RZ, RZ, 0x1 ;  /* 0x00000001ff190424 */ /* 0x000fc400078e00ff */
[----:B---3--:R-:W-:-:S07]  /*4580*/  @P1 IMAD.MOV.U32 R26, RZ, RZ, 0x1 ;  /* 0x00000001ff1a1424 */ /* 0x008fce00078e00ff */
.L_x_464:
[----:B------:R-:W-:Y:S05]  /*4590*/  BSYNC B0 ;  /* 0x0000000000007941 */ /* 0x000fea0003800000 */
.L_x_463:
[----:B------:R-:W3:Y:S01]  /*45a0*/  LDS.U16 R0, [R24+0x600c] ;  /* 0x00600c0018007984 */ /* 0x000ee20000000400 */
[----:B------:R-:W-:Y:S01]  /*45b0*/  BSSY B0, `(.L_x_465) ;  /* 0x000000c000007945 */ /* 0x000fe20003800000 */
        /* <DEDUP_REMOVED lines=11> */
.L_x_466:
[----:B------:R-:W-:Y:S05]  /*4670*/  BSYNC B0 ;  /* 0x0000000000007941 */ /* 0x000fea0003800000 */
.L_x_465:
        /* <DEDUP_REMOVED lines=13> */
.L_x_468:
[----:B------:R-:W-:Y:S05]  /*4750*/  BSYNC B0 ;  /* 0x0000000000007941 */ /* 0x000fea0003800000 */
.L_x_467:
        /* <DEDUP_REMOVED lines=9> */
.L_x_470:
[----:B------:R-:W3:Y:S01]  /*47f0*/  LDS.U16 R0, [R2+UR38+0x2004] ;  /* 0x0020042602007984 */ /* 0x000ee20008000400 */
[----:B------:R-:W-:Y:S01]  /*4800*/  HFMA2.MMA R25, -RZ, RZ, 0, 0 ;  /* 0x00000000ff197435 */ /* 0x000fe200000001ff */
[----:B------:R-:W-:Y:S01]  /*4810*/  IMAD.MOV.U32 R26, RZ, RZ, 0x3 ;  /* 0x00000003ff1a7424 */ /* 0x000fe200078e00ff */
[----:B---3--:R-:W-:-:S05]  /*4820*/  PRMT R3, RZ, 0x5410, R0 ;  /* 0x00005410ff037816 */ /* 0x008fca0000000000 */
[----:B------:R3:W-:Y:S04]  /*4830*/  STS [R2+UR38+0x2004], R3 ;  /* 0x0020040302007988 */ /* 0x0007e80008000826 */
.L_x_471:
[----:B------:R-:W-:Y:S05]  /*4840*/  BSYNC B0 ;  /* 0x0000000000007941 */ /* 0x000fea0003800000 */
.L_x_469:
[----:B------:R-:W-:Y:S01]  /*4850*/  ISETP.GE.U32.AND P0, PT, R25, 0x4, PT ;  /* 0x000000041900780c */ /* 0x000fe20003f06070 */
[----:B------:R-:W-:-:S12]  /*4860*/  BSSY B6, `(.L_x_472) ;  /* 0x0000012000067945 */ /* 0x000fd80003800000 */
[----:B------:R-:W-:Y:S05]  /*4870*/  @!P0 BRA `(.L_x_473) ;  /* 0x0000000000408947 */ /* 0x000fea0003800000 */
[----:B------:R-:W-:Y:S01]  /*4880*/  MOV R0, 0xf8 ;  /* 0x000000f800007802 */ /* 0x000fe20000000f00 */
[----:B------:R-:W-:Y:S01]  /*4890*/  ULDC.64 UR4, c[0x4][0xc0] ;  /* 0x0100300000047ab9 */ /* 0x000fe20000000a00 */
[----:B------:R-:W-:Y:S01]  /*48a0*/  ULDC.64 UR6, c[0x4][0x40] ;  /* 0x0100100000067ab9 */ /* 0x000fe20000000a00 */
[----:B------:R-:W-:Y:S01]  /*48b0*/  IMAD.U32 R4, RZ, RZ, UR4 ;  /* 0x00000004ff047e24 */ /* 0x000fe2000f8e00ff */
[----:B------:R0:W0:Y:S01]  /*48c0*/  LDC.64 R14, c[0x4][R0] ;  /* 0x01000000000e7b82 */ /* 0x0000220000000a00 */
        /* <DEDUP_REMOVED lines=8> */
[----:B------:R-:W-:-:S07]  /*4950*/  IMAD.MOV.U32 R13, RZ, RZ, RZ ;  /* 0x000000ffff0d7224 */ /* 0x000fce00078e00ff */
[----:B------:R-:W-:-:S07]  /*4960*/  LEPC R20, `(.L_x_473) ;  /* 0x000000001014794e */ /* 0x000fce0000000000 */
[----:B01234-:R-:W-:Y:S05]  /*4970*/  CALL.ABS.NOINC R14 ;  /* 0x000000000e007343 */ /* 0x01ffea0003c00000 */
.L_x_473:
[----:B------:R-:W-:Y:S05]  /*4980*/  BSYNC B6 ;  /* 0x0000000000067941 */ /* 0x000fea0003800000 */
.L_x_472:
[----:B------:R-:W-:Y:S01]  /*4990*/  ISETP.GT.AND P0, PT, R25, 0x1, PT ;  /* 0x000000011900780c */ /* 0x000fe20003f04270 */
[----:B------:R-:W-:Y:S04]  /*49a0*/  BSSY B0, `(.L_x_474) ;  /* 0x0000013000007945 */ /* 0x000fe80003800000 */
[----:B------:R-:W0:Y:S08]  /*49b0*/  BMOV.32.CLEAR R41, B0 ;  /* 0x0000000000297355 */ /* 0x000e300000100000 */
[----:B0-----:R-:W-:Y:S05]  /*49c0*/  @P0 BRA `(.L_x_475) ;  /* 0x0000000000200947 */ /* 0x001fea0003800000 */
[----:B------:R-:W-:-:S05]  /*49d0*/  VIMNMX.U32 R25, R25, 0x2, PT ;  /* 0x0000000219197848 */ /* 0x000fca0003fe0000 */
[----:B------:R-:W-:Y:S02]  /*49e0*/  IMAD.SHL.U32 R0, R25, 0x4, RZ ;  /* 0x0000000419007824 */ /* 0x000fe400078e00ff */
[----:B------:R-:W-:Y:S02]  /*49f0*/  IMAD.MOV.U32 R25, RZ, RZ, RZ ;  /* 0x000000ffff197224 */ /* 0x000fe400078e00ff */
[----:B------:R-:W0:Y:S02]  /*4a00*/  LDC R4, c[0x2][R0+0x18] ;  /* 0x0080060000047b82 */ /* 0x000e240000000800 */
[----:B0-----:R-:W-:-:S04]  /*4a10*/  SHF.R.S32.HI R5, RZ, 0x1f, R4 ;  /* 0x0000001fff057819 */ /* 0x001fc80000011404 */
.L_x_1130:
[----:B------:R-:W-:Y:S05]  /*4a20*/  BRX R4 -0x4a30                                               (*"BRANCH_TARGETS .L_x_476,.L_x_1132,.L_x_456"*) ;  /* 0xffffffb404747949 */ /* 0x000fea000383ffff */
.L_x_1132:
[----:B------:R-:W-:Y:S01]  /*4a30*/  IMAD.MOV.U32 R25, RZ, RZ, 0x10 ;  /* 0x00000010ff197424 */ /* 0x000fe200078e00ff */
[----:B------:R-:W-:Y:S06]  /*4a40*/  BRA `(.L_x_476) ;  /* 0x00000000001c7947 */ /* 0x000fec0003800000 */
.L_x_475:
[----:B------:R-:W-:-:S13]  /*4a50*/  ISETP.NE.AND P0, PT, R25, 0x2, PT ;  /* 0x000000021900780c */ /* 0x000fda0003f05270 */
[----:B------:R-:W-:Y:S05]  /*4a60*/  @!P0 BRA `(.L_x_477) ;  /* 0x0000000000108947 */ /* 0x000fea0003800000 */
[----:B------:R-:W-:-:S13]  /*4a70*/  ISETP.NE.AND P0, PT, R25, 0x3, PT ;  /* 0x000000031900780c */ /* 0x000fda0003f05270 */
[----:B------:R-:W-:Y:S05]  /*4a80*/  @P0 BRA `(.L_x_456) ;  /* 0x00000124002c0947 */ /* 0x000fea0003800000 */
[----:B------:R-:W-:Y:S01]  /*4a90*/  IMAD.MOV.U32 R25, RZ, RZ, 0x30 ;  /* 0x00000030ff197424 */ /* 0x000fe200078e00ff */
[----:B------:R-:W-:Y:S06]  /*4aa0*/  BRA `(.L_x_476) ;  /* 0x0000000000047947 */ /* 0x000fec0003800000 */
.L_x_477:
[----:B------:R-:W-:-:S07]  /*4ab0*/  IMAD.MOV.U32 R25, RZ, RZ, 0x20 ;  /* 0x00000020ff197424 */ /* 0x000fce00078e00ff */
.L_x_476:
[----:B------:R0:W-:Y:S05]  /*4ac0*/  BMOV.32 B11, R41 ;  /* 0x000000290b007356 */ /* 0x0001ea0000000000 */
[----:B------:R-:W-:Y:S05]  /*4ad0*/  BSYNC B11 ;  /* 0x00000000000b7941 */ /* 0x000fea0003800000 */
.L_x_474:
        /* <DEDUP_REMOVED lines=19> */
.L_x_479:
[----:B------:R-:W-:Y:S05]  /*4c10*/  BSYNC B6 ;  /* 0x0000000000067941 */ /* 0x000fea0003800000 */
.L_x_478:
[----:B------:R-:W0:Y:S01]  /*4c20*/  S2R R27, SR_TID.X ;  /* 0x00000000001b7919 */ /* 0x000e220000002100 */
[----:B------:R-:W-:Y:S01]  /*4c30*/  ISETP.GT.AND P0, PT, R26, 0x1, PT ;  /* 0x000000011a00780c */ /* 0x000fe20003f04270 */
[----:B------:R-:W-:Y:S04]  /*4c40*/  BSSY B0, `(.L_x_480) ;  /* 0x0000013000007945 */ /* 0x000fe80003800000 */
[----:B------:R-:W0:Y:S08]  /*4c50*/  BMOV.32.CLEAR R29, B0 ;  /* 0x00000000001d7355 */ /* 0x000e300000100000 */
[----:B------:R-:W-:Y:S05]  /*4c60*/  @P0 BRA `(.L_x_481) ;  /* 0x0000000000200947 */ /* 0x000fea0003800000 */
[----:B------:R-:W-:Y:S01]  /*4c70*/  VIMNMX.U32 R26, R26, 0x2, PT ;  /* 0x000000021a1a7848 */ /* 0x000fe20003fe0000 */
[----:B------:R-:W-:-:S04]  /*4c80*/  IMAD.MOV.U32 R0, RZ, RZ, RZ ;  /* 0x000000ffff007224 */ /* 0x000fc800078e00ff */
[----:B------:R-:W-:-:S04]  /*4c90*/  IMAD.SHL.U32 R26, R26, 0x4, RZ ;  /* 0x000000041a1a7824 */ /* 0x000fc800078e00ff */
[----:B------:R-:W5:Y:S02]  /*4ca0*/  LDC R4, c[0x2][R26+0x24] ;  /* 0x008009001a047b82 */ /* 0x000f640000000800 */
[----:B-----5:R-:W-:-:S04]  /*4cb0*/  SHF.R.S32.HI R5, RZ, 0x1f, R4 ;  /* 0x0000001fff057819 */ /* 0x020fc80000011404 */
.L_x_1134:
[----:B------:R-:W-:Y:S05]  /*4cc0*/  BRX R4 -0x4cd0                                               (*"BRANCH_TARGETS .L_x_482,.L_x_1136,.L_x_456"*) ;  /* 0xffffffb004cc7949 */ /* 0x000fea000383ffff */
.L_x_1136:
[----:B------:R-:W-:Y:S01]  /*4cd0*/  IMAD.MOV.U32 R0, RZ, RZ, 0x40 ;  /* 0x00000040ff007424 */ /* 0x000fe200078e00ff */
[----:B------:R-:W-:Y:S06]  /*4ce0*/  BRA `(.L_x_482) ;  /* 0x00000000001c7947 */ /* 0x000fec0003800000 */
.L_x_481:
[----:B------:R-:W-:-:S13]  /*4cf0*/  ISETP.NE.AND P0, PT, R26, 0x2, PT ;  /* 0x000000021a00780c */ /* 0x000fda0003f05270 */
[----:B------:R-:W-:Y:S05]  /*4d00*/  @!P0 BRA `(.L_x_483) ;  /* 0x0000000000108947 */ /* 0x000fea0003800000 */
[----:B------:R-:W-:-:S13]  /*4d10*/  ISETP.NE.AND P0, PT, R26, 0x3, PT ;  /* 0x000000031a00780c */ /* 0x000fda0003f05270 */
[----:B------:R-:W-:Y:S05]  /*4d20*/  @P0 BRA `(.L_x_456) ;  /* 0x0000012000840947 */ /* 0x000fea0003800000 */
[----:B------:R-:W-:Y:S01]  /*4d30*/  IMAD.MOV.U32 R0, RZ, RZ, 0xc0 ;  /* 0x000000c0ff007424 */ /* 0x000fe200078e00ff */
[----:B------:R-:W-:Y:S06]  /*4d40*/  BRA `(.L_x_482) ;  /* 0x0000000000047947 */ /* 0x000fec0003800000 */
.L_x_483:
[----:B------:R-:W-:-:S07]  /*4d50*/  IMAD.MOV.U32 R0, RZ, RZ, 0x80 ;  /* 0x00000080ff007424 */ /* 0x000fce00078e00ff */
.L_x_482:
[----:B0-----:R0:W-:Y:S05]  /*4d60*/  BMOV.32 B11, R29 ;  /* 0x0000001d0b007356 */ /* 0x0011ea0000000000 */
[----:B------:R-:W-:Y:S05]  /*4d70*/  BSYNC B11 ;  /* 0x00000000000b7941 */ /* 0x000fea0003800000 */
.L_x_480:
[----:B------:R-:W-:Y:S01]  /*4d80*/  IMAD R26, R27, -0x60, R2 ;  /* 0xffffffa01b1a7824 */ /* 0x000fe200078e0202 */
[----:B------:R-:W-:-:S03]  /*4d90*/  ISETP.GE.AND P0, PT, R19, 0xc, PT ;  /* 0x0000000c1300780c */ /* 0x000fc60003f06270 */
[----:B---3--:R-:W-:-:S05]  /*4da0*/  VIADD R3, R26, 0x1 ;  /* 0x000000011a037836 */ /* 0x008fca0000000000 */
[----:B------:R-:W-:-:S05]  /*4db0*/  LEA.HI.SX32 R3, R3, UR38, 0x1f ;  /* 0x0000002603037c11 */ /* 0x000fca000f8ffaff */
[----:B------:R-:W3:Y:S02]  /*4dc0*/  LDS.U8 R4, [R3] ;  /* 0x0000000003047984 */ /* 0x000ee40000000000 */
[----:B---3--:R-:W-:-:S04]  /*4dd0*/  LOP3.LUT R4, R4, 0xf, RZ, 0xc0, !PT ;  /* 0x0000000f04047812 */ /* 0x008fc800078ec0ff */
[----:B------:R-:W-:-:S05]  /*4de0*/  LOP3.LUT R0, R4, R25, R0, 0xfe, !PT ;  /* 0x0000001904007212 */ /* 0x000fca00078efe00 */
[----:B------:R3:W-:Y:S01]  /*4df0*/  STS.U8 [R3], R0 ;  /* 0x0000000003007388 */ /* 0x0007e20000000000 */
[----:B------:R-:W-:Y:S05]  /*4e00*/  @!P0 BRA `(.L_x_440) ;  /* 0x0000012000b08947 */ /* 0x000fea0003800000 */
[----:B---3--:R-:W3:Y:S01]  /*4e10*/  LDS.U16 R3, [R24+0x6010] ;  /* 0x0060100018037984 */ /* 0x008ee20000000400 */
[----:B------:R-:W-:Y:S01]  /*4e20*/  BSSY B0, `(.L_x_484) ;  /* 0x0000014000007945 */ /* 0x000fe20003800000 */
[----:B------:R-:W-:Y:S02]  /*4e30*/  IMAD.MOV.U32 R5, RZ, RZ, RZ ;  /* 0x000000ffff057224 */ /* 0x000fe400078e00ff */
[----:B------:R-:W-:Y:S02]  /*4e40*/  VIADD R0, R28, 0x2 ;  /* 0x000000021c007836 */ /* 0x000fe40000000000 */
        /* <DEDUP_REMOVED lines=15> */
[----:B------:R-:W-:-:S02]  /*4f40*/  @P0 MOV R25, 0x1 ;  /* 0x0000000100190802 */ /* 0x000fc40000000f00 */
[----:B---3--:R-:W-:-:S07]  /*4f50*/  @P1 IMAD.MOV.U32 R89, RZ, RZ, 0x1 ;  /* 0x00000001ff591424 */ /* 0x008fce00078e00ff */
.L_x_485:
[----:B------:R-:W-:Y:S05]  /*4f60*/  BSYNC B0 ;  /* 0x0000000000007941 */ /* 0x000fea0003800000 */
.L_x_484:
        /* <DEDUP_REMOVED lines=13> */
.L_x_487:
[----:B------:R-:W-:Y:S05]  /*5040*/  BSYNC B0 ;  /* 0x0000000000007941 */ /* 0x000fea0003800000 */
.L_x_486:
        /* <DEDUP_REMOVED lines=13> */
.L_x_489:
[----:B------:R-:W-:Y:S05]  /*5120*/  BSYNC B0 ;  /* 0x0000000000007941 */ /* 0x000fea0003800000 */
.L_x_488:
        /* <DEDUP_REMOVED lines=9> */
.L_x_491:
[----:B------:R-:W3:Y:S01]  /*51c0*/  LDS.U16 R0, [R2+UR38+0x2008] ;  /* 0x0020082602007984 */ /* 0x000ee20008000400 */
[----:B------:R-:W-:Y:S02]  /*51d0*/  IMAD.MOV.U32 R89, RZ, RZ, 0x3 ;  /* 0x00000003ff597424 */ /* 0x000fe400078e00ff */
[----:B------:R-:W-:Y:S01]  /*51e0*/  IMAD.MOV.U32 R25, RZ, RZ, RZ ;  /* 0x000000ffff197224 */ /* 0x000fe200078e00ff */
[----:B---3--:R-:W-:-:S05]  /*51f0*/  PRMT R3, RZ, 0x5410, R0 ;  /* 0x00005410ff037816 */ /* 0x008fca0000000000 */
[----:B------:R3:W-:Y:S02]  /*5200*/  STS [R2+UR38+0x2008], R3 ;  /* 0x0020080302007988 */ /* 0x0007e40008000826 */
.L_x_492:
[----:B------:R-:W-:Y:S05]  /*5210*/  BSYNC B0 ;  /* 0x0000000000007941 */ /* 0x000fea0003800000 */
.L_x_490:
        /* <DEDUP_REMOVED lines=19> */
.L_x_494:
[----:B------:R-:W-:Y:S05]  /*5350*/  BSYNC B6 ;  /* 0x0000000000067941 */ /* 0x000fea0003800000 */
.L_x_493:
        /* <DEDUP_REMOVED lines=9> */
.L_x_1138:
[----:B------:R-:W-:Y:S05]  /*53f0*/  BRX R4 -0x5400                                               (*"BRANCH_TARGETS .L_x_497,.L_x_1140,.L_x_456"*) ;  /* 0xffffffac04007949 */ /* 0x000fea000383ffff */
.L_x_1140:
[----:B------:R-:W-:Y:S01]  /*5400*/  IMAD.MOV.U32 R25, RZ, RZ, 0x1 ;  /* 0x00000001ff197424 */ /* 0x000fe200078e00ff */
[----:B------:R-:W-:Y:S06]  /*5410*/  BRA `(.L_x_497) ;  /* 0x00000000001c7947 */ /* 0x000fec0003800000 */
.L_x_496:
[----:B------:R-:W-:-:S13]  /*5420*/  ISETP.NE.AND P0, PT, R25, 0x2, PT ;  /* 0x000000021900780c */ /* 0x000fda0003f05270 */
[----:B------:R-:W-:Y:S05]  /*5430*/  @!P0 BRA `(.L_x_498) ;  /* 0x0000000000108947 */ /* 0x000fea0003800000 */
[----:B------:R-:W-:-:S13]  /*5440*/  ISETP.NE.AND P0, PT, R25, 0x3, PT ;  /* 0x000000031900780c */ /* 0x000fda0003f05270 */
[----:B------:R-:W-:Y:S05]  /*5450*/  @P0 BRA `(.L_x_456) ;  /* 0x0000011800b80947 */ /* 0x000fea0003800000 */
[----:B------:R-:W-:Y:S01]  /*5460*/  IMAD.MOV.U32 R25, RZ, RZ, 0x3 ;  /* 0x00000003ff197424 */ /* 0x000fe200078e00ff */
[----:B------:R-:W-:Y:S06]  /*5470*/  BRA `(.L_x_497) ;  /* 0x0000000000047947 */ /* 0x000fec0003800000 */
.L_x_498:
[----:B------:R-:W-:-:S07]  /*5480*/  IMAD.MOV.U32 R25, RZ, RZ, 0x2 ;  /* 0x00000002ff197424 */ /* 0x000fce00078e00ff */
.L_x_497:
[----:B------:R0:W-:Y:S05]  /*5490*/  BMOV.32 B11, R55 ;  /* 0x000000370b007356 */ /* 0x0001ea0000000000 */
[----:B------:R-:W-:Y:S05]  /*54a0*/  BSYNC B11 ;  /* 0x00000000000b7941 */ /* 0x000fea0003800000 */
.L_x_495:
        /* <DEDUP_REMOVED lines=19> */
.L_x_500:
[----:B------:R-:W-:Y:S05]  /*55e0*/  BSYNC B6 ;  /* 0x0000000000067941 */ /* 0x000fea0003800000 */
.L_x_499:
[----:B------:R-:W-:Y:S01]  /*55f0*/  ISETP.GT.AND P0, PT, R89, 0x1, PT ;  /* 0x000000015900780c */ /* 0x000fe20003f04270 */
[----:B------:R-:W-:Y:S04]  /*5600*/  BSSY B0, `(.L_x_501) ;  /* 0x0000013000007945 */ /* 0x000fe80003800000 */
[----:B------:R-:W0:Y:S08]  /*5610*/  BMOV.32.CLEAR R48, B0 ;  /* 0x0000000000307355 */ /* 0x000e300000100000 */
[----:B0-----:R-:W-:Y:S05]  /*5620*/  @P0 BRA `(.L_x_502) ;  /* 0x0000000000200947 */ /* 0x001fea0003800000 */
[----:B------:R-:W-:Y:S01]  /*5630*/  VIMNMX.U32 R89, R89, 0x2, PT ;  /* 0x0000000259597848 */ /* 0x000fe20003fe0000 */
[----:B------:R-:W-:-:S03]  /*5640*/  IMAD.MOV.U32 R0, RZ, RZ, RZ ;  /* 0x000000ffff007224 */ /* 0x000fc600078e00ff */
[----:B------:R-:W-:-:S04]  /*5650*/  SHF.L.U32 R89, R89, 0x2, RZ ;  /* 0x0000000259597819 */ /* 0x000fc800000006ff */
[----:B------:R-:W0:Y:S02]  /*5660*/  LDC R4, c[0x2][R89+0x3c] ;  /* 0x00800f0059047b82 */ /* 0x000e240000000800 */
[----:B0-----:R-:W-:-:S04]  /*5670*/  SHF.R.S32.HI R5, RZ, 0x1f, R4 ;  /* 0x0000001fff057819 */ /* 0x001fc80000011404 */
.L_x_1142:
[----:B------:R-:W-:Y:S05]  /*5680*/  BRX R4 -0x5690                                               (*"BRANCH_TARGETS .L_x_503,.L_x_1144,.L_x_456"*) ;  /* 0xffffffa8045c7949 */ /* 0x000fea000383ffff */
.L_x_1144:
[----:B------:R-:W-:Y:S01]  /*5690*/  IMAD.MOV.U32 R0, RZ, RZ, 0x4 ;  /* 0x00000004ff007424 */ /* 0x000fe200078e00ff */
[----:B------:R-:W-:Y:S06]  /*56a0*/  BRA `(.L_x_503) ;  /* 0x00000000001c7947 */ /* 0x000fec0003800000 */
.L_x_502:
[----:B------:R-:W-:-:S13]  /*56b0*/  ISETP.NE.AND P0, PT, R89, 0x2, PT ;  /* 0x000000025900780c */ /* 0x000fda0003f05270 */
[----:B------:R-:W-:Y:S05]  /*56c0*/  @!P0 BRA `(.L_x_504) ;  /* 0x0000000000108947 */ /* 0x000fea0003800000 */
[----:B------:R-:W-:-:S13]  /*56d0*/  ISETP.NE.AND P0, PT, R89, 0x3, PT ;  /* 0x000000035900780c */ /* 0x000fda0003f05270 */
[----:B------:R-:W-:Y:S05]  /*56e0*/  @P0 BRA `(.L_x_456) ;  /* 0x0000011800140947 */ /* 0x000fea0003800000 */
[----:B------:R-:W-:Y:S01]  /*56f0*/  IMAD.MOV.U32 R0, RZ, RZ, 0xc ;  /* 0x0000000cff007424 */ /* 0x000fe200078e00ff */
[----:B------:R-:W-:Y:S06]  /*5700*/  BRA `(.L_x_503) ;  /* 0x0000000000047947 */ /* 0x000fec0003800000 */
.L_x_504:
[----:B------:R-:W-:-:S07]  /*5710*/  IMAD.MOV.U32 R0, RZ, RZ, 0x8 ;  /* 0x00000008ff007424 */ /* 0x000fce00078e00ff */
.L_x_503:
[----:B------:R0:W-:Y:S05]  /*5720*/  BMOV.32 B11, R48 ;  /* 0x000000300b007356 */ /* 0x0001ea0000000000 */
[----:B------:R-:W-:Y:S05]  /*5730*/  BSYNC B11 ;  /* 0x00000000000b7941 */ /* 0x000fea0003800000 */
.L_x_501:
[----:B---3--:R-:W-:Y:S01]  /*5740*/  VIADD R3, R26, 0x2 ;  /* 0x000000021a037836 */ /* 0x008fe20000000000 */
[----:B------:R-:W-:-:S04]  /*5750*/  ISETP.GE.AND P0, PT, R19, 0x10, PT ;  /* 0x000000101300780c */ /* 0x000fc80003f06270 */
        /* <DEDUP_REMOVED lines=27> */
.L_x_506:
[----:B------:R-:W-:Y:S05]  /*5910*/  BSYNC B0 ;  /* 0x0000000000007941 */ /* 0x000fea0003800000 */
.L_x_505:
        /* <DEDUP_REMOVED lines=13> */
.L_x_508:
[----:B------:R-:W-:Y:S05]  /*59f0*/  BSYNC B0 ;  /* 0x0000000000007941 */ /* 0x000fea0003800000 */
.L_x_507:
        /* <DEDUP_REMOVED lines=13> */
.L_x_510:
[----:B------:R-:W-:Y:S05]  /*5ad0*/  BSYNC B0 ;  /* 0x0000000000007941 */ /* 0x000fea0003800000 */
.L_x_509:
[----:B------:R-:W-:Y:S01]  /*5ae0*/  ISETP.NE.AND P0, PT, R25, 0x3, PT ;  /* 0x000000031900780c */ /* 0x000fe20003f05270 */
[----:B------:R-:W-:Y:S01]  /*5af0*/  BSSY B0, `(.L_x_511) ;  /* 0x000000e000007945 */ /* 0x000fe20003800000 */
[----:B------:R-:W-:Y:S01]  /*5b00*/  ISETP.EQ.AND P1, PT, R5, 0x1, PT ;  /* 0x000000010500780c */ /* 0x000fe20003f22270 */
[----:B------:R-:W-:-:S12]  /*5b10*/  VIADD R90, R26, 0x3 ;  /* 0x000000031a5a7836 */ /* 0x000fd80000000000 */
[----:B------:R-:W-:Y:S05]  /*5b20*/  @!P0 BRA P1, `(.L_x_512) ;  /* 0x0000000000148947 */ /* 0x000fea0000800000 */
[----:B------:R-:W-:-:S13]  /*5b30*/  ISETP.NE.AND P0, PT, R5, 0x1, PT ;  /* 0x000000010500780c */ /* 0x000fda0003f05270 */
[----:B------:R-:W-:Y:S05]  /*5b40*/  @P0 BRA `(.L_x_513) ;  /* 0x0000000000200947 */ /* 0x000fea0003800000 */
[----:B------:R3:W-:Y:S01]  /*5b50*/  STS.U16 [R2+UR38+0x200e], RZ ;  /* 0x00200eff02007988 */ /* 0x0007e20008000426 */
[----:B------:R-:W-:Y:S01]  /*5b60*/  IMAD.MOV.U32 R89, RZ, RZ, 0x3 ;  /* 0x00000003ff597424 */ /* 0x000fe200078e00ff */
[----:B------:R-:W-:Y:S06]  /*5b70*/  BRA `(.L_x_513) ;  /* 0x0000000000147947 */ /* 0x000fec0003800000 */
.L_x_512:
[----:B------:R-:W3:Y:S01]  /*5b80*/  LDS.U16 R0, [R2+UR38+0x200c] ;  /* 0x00200c2602007984 */ /* 0x000ee20008000400 */
[----:B------:R-:W-:Y:S02]  /*5b90*/  IMAD.MOV.U32 R89, RZ, RZ, 0x3 ;  /* 0x00000003ff597424 */ /* 0x000fe400078e00ff */
[----:B------:R-:W-:Y:S01]  /*5ba0*/  IMAD.MOV.U32 R25, RZ, RZ, RZ ;  /* 0x000000ffff197224 */ /* 0x000fe200078e00ff */
[----:B---3--:R-:W-:-:S05]  /*5bb0*/  PRMT R3, RZ, 0x5410, R0 ;  /* 0x00005410ff037816 */ /* 0x008fca0000000000 */
[----:B------:R3:W-:Y:S02]  /*5bc0*/  STS [R2+UR38+0x200c], R3 ;  /* 0x00200c0302007988 */ /* 0x0007e40008000826 */
.L_x_513:
[----:B------:R-:W-:Y:S05]  /*5bd0*/  BSYNC B0 ;  /* 0x0000000000007941 */ /* 0x000fea0003800000 */
.L_x_511:
        /* <DEDUP_REMOVED lines=10> */
[----:B------:R-:W-:Y:S01]  /*5c80*/  HFMA2.MMA R13, -RZ, RZ, 0, 0 ;  /* 0x00000000ff0d7435 */ /* 0x000fe200000001ff */
[----:B------:R-:W-:Y:S02]  /*5c90*/  IMAD.U32 R6, RZ, RZ, UR4 ;  /* 0x00000004ff067e24 */ /* 0x000fe4000f8e00ff */
[----:B------:R-:W-:-:S02]  /*5ca0*/  IMAD.U32 R7, RZ, RZ, UR5 ;  /* 0x00000005ff077e24 */ /* 0x000fc4000f8e00ff */
[----:B------:R-:W-:Y:S02]  /*5cb0*/  IMAD.U32 R10, RZ, RZ, UR6 ;  /* 0x00000006ff0a7e24 */ /* 0x000fe4000f8e00ff */
[----:B------:R-:W-:Y:S02]  /*5cc0*/  IMAD.U32 R11, RZ, RZ, UR7 ;  /* 0x00000007ff0b7e24 */ /* 0x000fe4000f8e00ff */
[----:B------:R-:W-:Y:S02]  /*5cd0*/  IMAD.MOV.U32 R8, RZ, RZ, 0x104 ;  /* 0x00000104ff087424 */ /* 0x000fe400078e00ff */
[----:B------:R-:W-:-:S07]  /*5ce0*/  IMAD.MOV.U32 R12, RZ, RZ, 0x1 ;  /* 0x00000001ff0c7424 */ /* 0x000fce00078e00ff */
[----:B------:R-:W-:-:S07]  /*5cf0*/  LEPC R20, `(.L_x_515) ;  /* 0x000000001014794e */ /* 0x000fce0000000000 */
[----:B01234-:R-:W-:Y:S05]  /*5d00*/  CALL.ABS.NOINC R14 ;  /* 0x000000000e007343 */ /* 0x01ffea0003c00000 */
.L_x_515:
[----:B------:R-:W-:Y:S05]  /*5d10*/  BSYNC B6 ;  /* 0x0000000000067941 */ /* 0x000fea0003800000 */
.L_x_514:
        /* <DEDUP_REMOVED lines=9> */
.L_x_1146:
[----:B------:R-:W-:Y:S05]  /*5db0*/  BRX R4 -0x5dc0                                               (*"BRANCH_TARGETS .L_x_518,.L_x_1148,.L_x_456"*) ;  /* 0xffffffa004907949 */ /* 0x000fea000383ffff */
.L_x_1148:
[----:B------:R-:W-:Y:S01]  /*5dc0*/  IMAD.MOV.U32 R25, RZ, RZ, 0x10 ;  /* 0x00000010ff197424 */ /* 0x000fe200078e00ff */
[----:B------:R-:W-:Y:S06]  /*5dd0*/  BRA `(.L_x_518) ;  /* 0x00000000001c7947 */ /* 0x000fec0003800000 */
.L_x_517:
[----:B------:R-:W-:-:S13]  /*5de0*/  ISETP.NE.AND P0, PT, R25, 0x2, PT ;  /* 0x000000021900780c */ /* 0x000fda0003f05270 */
[----:B------:R-:W-:Y:S05]  /*5df0*/  @!P0 BRA `(.L_x_519) ;  /* 0x0000000000108947 */ /* 0x000fea0003800000 */
[----:B------:R-:W-:-:S13]  /*5e00*/  ISETP.NE.AND P0, PT, R25, 0x3, PT ;  /* 0x000000031900780c */ /* 0x000fda0003f05270 */
[----:B------:R-:W-:Y:S05]  /*5e10*/  @P0 BRA `(.L_x_456) ;  /* 0x0000011000480947 */ /* 0x000fea0003800000 */
[----:B------:R-:W-:Y:S01]  /*5e20*/  IMAD.MOV.U32 R25, RZ, RZ, 0x30 ;  /* 0x00000030ff197424 */ /* 0x000fe200078e00ff */
[----:B------:R-:W-:Y:S06]  /*5e30*/  BRA `(.L_x_518) ;  /* 0x0000000000047947 */ /* 0x000fec0003800000 */
.L_x_519:
[----:B------:R-:W-:-:S07]  /*5e40*/  IMAD.MOV.U32 R25, RZ, RZ, 0x20 ;  /* 0x00000020ff197424 */ /* 0x000fce00078e00ff */
.L_x_518:
[----:B------:R0:W-:Y:S05]  /*5e50*/  BMOV.32 B11, R60 ;  /* 0x0000003c0b007356 */ /* 0x0001ea0000000000 */
[----:B------:R-:W-:Y:S05]  /*5e60*/  BSYNC B11 ;  /* 0x00000000000b7941 */ /* 0x000fea0003800000 */
.L_x_516:
        /* <DEDUP_REMOVED lines=19> */
.L_x_521:
[----:B------:R-:W-:Y:S05]  /*5fa0*/  BSYNC B6 ;  /* 0x0000000000067941 */ /* 0x000fea0003800000 */
.L_x_520:
[----:B------:R-:W-:Y:S01]  /*5fb0*/  ISETP.GT.AND P0, PT, R89, 0x1, PT ;  /* 0x000000015900780c */ /* 0x000fe20003f04270 */
[----:B------:R-:W-:Y:S04]  /*5fc0*/  BSSY B0, `(.L_x_522) ;  /* 0x0000013000007945 */ /* 0x000fe80003800000 */
[----:B------:R-:W0:Y:S08]  /*5fd0*/  BMOV.32.CLEAR R62, B0 ;  /* 0x00000000003e7355 */ /* 0x000e300000100000 */
[----:B0-----:R-:W-:Y:S05]  /*5fe0*/  @P0 BRA `(.L_x_523) ;  /* 0x0000000000200947 */ /* 0x001fea0003800000 */
[----:B------:R-:W-:Y:S01]  /*5ff0*/  VIMNMX.U32 R89, R89, 0x2, PT ;  /* 0x0000000259597848 */ /* 0x000fe20003fe0000 */
[----:B------:R-:W-:-:S04]  /*6000*/  IMAD.MOV.U32 R0, RZ, RZ, RZ ;  /* 0x000000ffff007224 */ /* 0x000fc800078e00ff */
[----:B------:R-:W-:-:S04]  /*6010*/  IMAD.SHL.U32 R89, R89, 0x4, RZ ;  /* 0x0000000459597824 */ /* 0x000fc800078e00ff */
[----:B------:R-:W0:Y:S02]  /*6020*/  LDC R4, c[0x2][R89+0x54] ;  /* 0x0080150059047b82 */ /* 0x000e240000000800 */
[----:B0-----:R-:W-:-:S04]  /*6030*/  SHF.R.S32.HI R5, RZ, 0x1f, R4 ;  /* 0x0000001fff057819 */ /* 0x001fc80000011404 */
.L_x_1150:
[----:B------:R-:W-:Y:S05]  /*6040*/  BRX R4 -0x6050                                               (*"BRANCH_TARGETS .L_x_524,.L_x_1152,.L_x_456"*) ;  /* 0xffffff9c04ec7949 */ /* 0x000fea000383ffff */
.L_x_1152:
[----:B------:R-:W-:Y:S01]  /*6050*/  IMAD.MOV.U32 R0, RZ, RZ, 0x40 ;  /* 0x00000040ff007424 */ /* 0x000fe200078e00ff */
[----:B------:R-:W-:Y:S06]  /*6060*/  BRA `(.L_x_524) ;  /* 0x00000000001c7947 */ /* 0x000fec0003800000 */
.L_x_523:
[----:B------:R-:W-:-:S13]  /*6070*/  ISETP.NE.AND P0, PT, R89, 0x2, PT ;  /* 0x000000025900780c */ /* 0x000fda0003f05270 */
[----:B------:R-:W-:Y:S05]  /*6080*/  @!P0 BRA `(.L_x_525) ;  /* 0x0000000000108947 */ /* 0x000fea0003800000 */
[----:B------:R-:W-:-:S13]  /*6090*/  ISETP.NE.AND P0, PT, R89, 0x3, PT ;  /* 0x000000035900780c */ /* 0x000fda0003f05270 */
[----:B------:R-:W-:Y:S05]  /*60a0*/  @P0 BRA `(.L_x_456) ;  /* 0x0000010c00a40947 */ /* 0x000fea0003800000 */
[----:B------:R-:W-:Y:S01]  /*60b0*/  IMAD.MOV.U32 R0, RZ, RZ, 0xc0 ;  /* 0x000000c0ff007424 */ /* 0x000fe200078e00ff */
[----:B------:R-:W-:Y:S06]  /*60c0*/  BRA `(.L_x_524) ;  /* 0x0000000000047947 */ /* 0x000fec0003800000 */
.L_x_525:
[----:B------:R-:W-:-:S07]  /*60d0*/  IMAD.MOV.U32 R0, RZ, RZ, 0x80 ;  /* 0x00000080ff007424 */ /* 0x000fce00078e00ff */
.L_x_524:
[----:B------:R0:W-:Y:S05]  /*60e0*/  BMOV.32 B11, R62 ;  /* 0x0000003e0b007356 */ /* 0x0001ea0000000000 */
[----:B------:R-:W-:Y:S05]  /*60f0*/  BSYNC B11 ;  /* 0x00000000000b7941 */ /* 0x000fea0003800000 */
.L_x_522:
[----:B------:R-:W-:Y:S02]  /*6100*/  LEA.HI.SX32 R90, R90, UR38, 0x1f ;  /* 0x000000265a5a7c11 */ /* 0x000fe4000f8ffaff */
[----:B------:R-:W-:-:S03]  /*6110*/  ISETP.GE.AND P0, PT, R19, 0x14, PT ;  /* 0x000000141300780c */ /* 0x000fc60003f06270 */
[----:B---3--:R-:W3:Y:S02]  /*6120*/  LDS.U8 R3, [R90] ;  /* 0x000000005a037984 */ /* 0x008ee40000000000 */
        /* <DEDUP_REMOVED lines=25> */
.L_x_527:
[----:B------:R-:W-:Y:S05]  /*62c0*/  BSYNC B0 ;  /* 0x0000000000007941 */ /* 0x000fea0003800000 */
.L_x_526:
        /* <DEDUP_REMOVED lines=13> */
.L_x_529:
[----:B------:R-:W-:Y:S05]  /*63a0*/  BSYNC B0 ;  /* 0x0000000000007941 */ /* 0x000fea0003800000 */
.L_x_528:
        /* <DEDUP_REMOVED lines=13> */
.L_x_531:
[----:B------:R-:W-:Y:S05]  /*6480*/  BSYNC B0 ;  /* 0x0000000000007941 */ /* 0x000fea0003800000 */
.L_x_530:
        /* <DEDUP_REMOVED lines=9> */
.L_x_533:
[----:B------:R-:W3:Y:S01]  /*6520*/  LDS.U16 R0, [R2+UR38+0x2010] ;  /* 0x0020102602007984 */ /* 0x000ee20008000400 */
[----:B------:R-:W-:Y:S02]  /*6530*/  IMAD.MOV.U32 R89, RZ, RZ, 0x3 ;  /* 0x00000003ff597424 */ /* 0x000fe400078e00ff */
[----:B------:R-:W-:Y:S01]  /*6540*/  IMAD.MOV.U32 R25, RZ, RZ, RZ ;  /* 0x000000ffff197224 */ /* 0x000fe200078e00ff */
[----:B---3--:R-:W-:-:S05]  /*6550*/  PRMT R3, RZ, 0x5410, R0 ;  /* 0x00005410ff037816 */ /* 0x008fca0000000000 */
[----:B------:R3:W-:Y:S02]  /*6560*/  STS [R2+UR38+0x2010], R3 ;  /* 0x0020100302007988 */ /* 0x0007e40008000826 */
.L_x_534:
[----:B------:R-:W-:Y:S05]  /*6570*/  BSYNC B0 ;  /* 0x0000000000007941 */ /* 0x000fea0003800000 */
.L_x_532:
        /* <DEDUP_REMOVED lines=19> */
.L_x_536:
[----:B------:R-:W-:Y:S05]  /*66b0*/  BSYNC B6 ;  /* 0x0000000000067941 */ /* 0x000fea0003800000 */
.L_x_535:
        /* <DEDUP_REMOVED lines=9> */
.L_x_1154:
[----:B------:R-:W-:Y:S05]  /*6750*/  BRX R4 -0x6760                                               (*"BRANCH_TARGETS .L_x_539,.L_x_1156,.L_x_456"*) ;  /* 0xffffff9804287949 */ /* 0x000fea000383ffff */
.L_x_1156:
[----:B------:R-:W-:Y:S01]  /*6760*/  IMAD.MOV.U32 R25, RZ, RZ, 0x1 ;  /* 0x00000001ff197424 */ /* 0x000fe200078e00ff */
[----:B------:R-:W-:Y:S06]  /*6770*/  BRA `(.L_x_539) ;  /* 0x00000000001c7947 */ /* 0x000fec0003800000 */
.L_x_538:
[----:B------:R-:W-:-:S13]  /*6780*/  ISETP.NE.AND P0, PT, R25, 0x2, PT ;  /* 0x000000021900780c */ /* 0x000fda0003f05270 */
[----:B------:R-:W-:Y:S05]  /*6790*/  @!P0 BRA `(.L_x_540) ;  /* 0x0000000000108947 */ /* 0x000fea0003800000 */
[----:B------:R-:W-:-:S13]  /*67a0*/  ISETP.NE.AND P0, PT, R25, 0x3, PT ;  /* 0x000000031900780c */ /* 0x000fda0003f05270 */
[----:B------:R-:W-:Y:S05]  /*67b0*/  @P0 BRA `(.L_x_456) ;  /* 0x0000010400e00947 */ /* 0x000fea0003800000 */
[----:B------:R-:W-:Y:S01]  /*67c0*/  IMAD.MOV.U32 R25, RZ, RZ, 0x3 ;  /* 0x00000003ff197424 */ /* 0x000fe200078e00ff */
[----:B------:R-:W-:Y:S06]  /*67d0*/  BRA `(.L_x_539) ;  /* 0x0000000000047947 */ /* 0x000fec0003800000 */
.L_x_540:
[----:B------:R-:W-:-:S07]  /*67e0*/  IMAD.MOV.U32 R25, RZ, RZ, 0x2 ;  /* 0x00000002ff197424 */ /* 0x000fce00078e00ff */
.L_x_539:
[----:B------:R0:W-:Y:S05]  /*67f0*/  BMOV.32 B11, R73 ;  /* 0x000000490b007356 */ /* 0x0001ea0000000000 */
[----:B------:R-:W-:Y:S05]  /*6800*/  BSYNC B11 ;  /* 0x00000000000b7941 */ /* 0x000fea0003800000 */
.L_x_537:
        /* <DEDUP_REMOVED lines=19> */
.L_x_542:
[----:B------:R-:W-:Y:S05]  /*6940*/  BSYNC B6 ;  /* 0x0000000000067941 */ /* 0x000fea0003800000 */
.L_x_541:
        /* <DEDUP_REMOVED lines=9> */
.L_x_1158:
[----:B------:R-:W-:Y:S05]  /*69e0*/  BRX R4 -0x69f0                                               (*"BRANCH_TARGETS .L_x_545,.L_x_1160,.L_x_456"*) ;  /* 0xffffff9404847949 */ /* 0x000fea000383ffff */
.L_x_1160:
[----:B------:R-:W-:Y:S01]  /*69f0*/  IMAD.MOV.U32 R0, RZ, RZ, 0x4 ;  /* 0x00000004ff007424 */ /* 0x000fe200078e00ff */
[----:B------:R-:W-:Y:S06]  /*6a00*/  BRA `(.L_x_545) ;  /* 0x00000000001c7947 */ /* 0x000fec0003800000 */
.L_x_544:
[----:B------:R-:W-:-:S13]  /*6a10*/  ISETP.NE.AND P0, PT, R89, 0x2, PT ;  /* 0x000000025900780c */ /* 0x000fda0003f05270 */
[----:B------:R-:W-:Y:S05]  /*6a20*/  @!P0 BRA `(.L_x_546) ;  /* 0x0000000000108947 */ /* 0x000fea0003800000 */
[----:B------:R-:W-:-:S13]  /*6a30*/  ISETP.NE.AND P0, PT, R89, 0x3, PT ;  /* 0x000000035900780c */ /* 0x000fda0003f05270 */
[----:B------:R-:W-:Y:S05]  /*6a40*/  @P0 BRA `(.L_x_456) ;  /* 0x00000104003c0947 */ /* 0x000fea0003800000 */
[----:B------:R-:W-:Y:S01]  /*6a50*/  IMAD.MOV.U32 R0, RZ, RZ, 0xc ;  /* 0x0000000cff007424 */ /* 0x000fe200078e00ff */
[----:B------:R-:W-:Y:S06]  /*6a60*/  BRA `(.L_x_545) ;  /* 0x0000000000047947 */ /* 0x000fec0003800000 */
.L_x_546:
[----:B------:R-:W-:-:S07]  /*6a70*/  IMAD.MOV.U32 R0, RZ, RZ, 0x8 ;  /* 0x00000008ff007424 */ /* 0x000fce00078e00ff */
.L_x_545:
[----:B------:R0:W-:Y:S05]  /*6a80*/  BMOV.32 B11, R37 ;  /* 0x000000250b007356 */ /* 0x0001ea0000000000 */
[----:B------:R-:W-:Y:S05]  /*6a90*/  BSYNC B11 ;  /* 0x00000000000b7941 */ /* 0x000fea0003800000 */
.L_x_543:
        /* <DEDUP_REMOVED lines=16> */
[----:B------:R-:W-:-:S03]  /*6ba0*/  @P0 MOV R5, 0x1 ;  /* 0x0000000100050802 */ /* 0x000fc60000000f00 */
        /* <DEDUP_REMOVED lines=12> */
.L_x_548:
[----:B------:R-:W-:Y:S05]  /*6c70*/  BSYNC B0 ;  /* 0x0000000000007941 */ /* 0x000fea0003800000 */
.L_x_547:
        /* <DEDUP_REMOVED lines=13> */
.L_x_550:
[----:B------:R-:W-:Y:S05]  /*6d50*/  BSYNC B0 ;  /* 0x0000000000007941 */ /* 0x000fea0003800000 */
.L_x_549:
        /* <DEDUP_REMOVED lines=13> */
.L_x_552:
[----:B------:R-:W-:Y:S05]  /*6e30*/  BSYNC B0 ;  /* 0x0000000000007941 */ /* 0x000fea0003800000 */
.L_x_551:
        /* <DEDUP_REMOVED lines=9> */
.L_x_554:
[----:B------:R-:W3:Y:S01]  /*6ed0*/  LDS.U16 R0, [R2+UR38+0x2014] ;  /* 0x0020142602007984 */ /* 0x000ee20008000400 */
[----:B------:R-:W-:Y:S02]  /*6ee0*/  IMAD.MOV.U32 R89, RZ, RZ, 0x3 ;  /* 0x00000003ff597424 */ /* 0x000fe400078e00ff */
[----:B------:R-:W-:Y:S01]  /*6ef0*/  IMAD.MOV.U32 R25, RZ, RZ, RZ ;  /* 0x000000ffff197224 */ /* 0x000fe200078e00ff */
[----:B---3--:R-:W-:-:S05]  /*6f00*/  PRMT R3, RZ, 0x5410, R0 ;  /* 0x00005410ff037816 */ /* 0x008fca0000000000 */
[----:B------:R3:W-:Y:S02]  /*6f10*/  STS [R2+UR38+0x2014], R3 ;  /* 0x0020140302007988 */ /* 0x0007e40008000826 */
.L_x_555:
[----:B------:R-:W-:Y:S05]  /*6f20*/  BSYNC B0 ;  /* 0x0000000000007941 */ /* 0x000fea0003800000 */
.L_x_553:
        /* <DEDUP_REMOVED lines=19> */
.L_x_557:
[----:B------:R-:W-:Y:S05]  /*7060*/  BSYNC B6 ;  /* 0x0000000000067941 */ /* 0x000fea0003800000 */
.L_x_556:
        /* <DEDUP_REMOVED lines=9> */
.L_x_1162:
[----:B------:R-:W-:Y:S05]  /*7100*/  BRX R4 -0x7110                                               (*"BRANCH_TARGETS .L_x_560,.L_x_1164,.L_x_456"*) ;  /* 0xffffff8c04bc7949 */ /* 0x000fea000383ffff */
.L_x_1164:
[----:B------:R-:W-:Y:S01]  /*7110*/  IMAD.MOV.U32 R25, RZ, RZ, 0x10 ;  /* 0x00000010ff197424 */ /* 0x000fe200078e00ff */
[----:B------:R-:W-:Y:S06]  /*7120*/  BRA `(.L_x_560) ;  /* 0x00000000001c7947 */ /* 0x000fec0003800000 */
.L_x_559:
[----:B------:R-:W-:-:S13]  /*7130*/  ISETP.NE.AND P0, PT, R25, 0x2, PT ;  /* 0x000000021900780c */ /* 0x000fda0003f05270 */
[----:B------:R-:W-:Y:S05]  /*7140*/  @!P0 BRA `(.L_x_561) ;  /* 0x0000000000108947 */ /* 0x000fea0003800000 */
[----:B------:R-:W-:-:S13]  /*7150*/  ISETP.NE.AND P0, PT, R25, 0x3, PT ;  /* 0x000000031900780c */ /* 0x000fda0003f05270 */
[----:B------:R-:W-:Y:S05]  /*7160*/  @P0 BRA `(.L_x_456) ;  /* 0x000000fc00740947 */ /* 0x000fea0003800000 */
[----:B------:R-:W-:Y:S01]  /*7170*/  IMAD.MOV.U32 R25, RZ, RZ, 0x30 ;  /* 0x00000030ff197424 */ /* 0x000fe200078e00ff */
[----:B------:R-:W-:Y:S06]  /*7180*/  BRA `(.L_x_560) ;  /* 0x0000000000047947 */ /* 0x000fec0003800000 */
.L_x_561:
[----:B------:R-:W-:-:S07]  /*7190*/  IMAD.MOV.U32 R25, RZ, RZ, 0x20 ;  /* 0x00000020ff197424 */ /* 0x000fce00078e00ff */
.L_x_560:
[----:B------:R0:W-:Y:S05]  /*71a0*/  BMOV.32 B11, R34 ;  /* 0x000000220b007356 */ /* 0x0001ea0000000000 */
[----:B------:R-:W-:Y:S05]  /*71b0*/  BSYNC B11 ;  /* 0x00000000000b7941 */ /* 0x000fea0003800000 */
.L_x_558:
        /* <DEDUP_REMOVED lines=10> */
[----:B------:R-:W-:Y:S01]  /*7260*/  IMAD.U32 R10, RZ, RZ, UR6 ;  /* 0x00000006ff0a7e24 */ /* 0x000fe2000f8e00ff */
[----:B------:R-:W-:Y:S01]  /*7270*/  MOV R11, UR7 ;  /* 0x00000007000b7c02 */ /* 0x000fe20008000f00 */
[----:B------:R-:W-:Y:S02]  /*7280*/  IMAD.U32 R6, RZ, RZ, UR4 ;  /* 0x00000004ff067e24 */ /* 0x000fe4000f8e00ff */
[----:B------:R-:W-:-:S02]  /*7290*/  IMAD.U32 R7, RZ, RZ, UR5 ;  /* 0x00000005ff077e24 */ /* 0x000fc4000f8e00ff */
[----:B------:R-:W-:Y:S02]  /*72a0*/  IMAD.MOV.U32 R8, RZ, RZ, 0x104 ;  /* 0x00000104ff087424 */ /* 0x000fe400078e00ff */
[----:B------:R-:W-:Y:S02]  /*72b0*/  IMAD.MOV.U32 R12, RZ, RZ, 0x1 ;  /* 0x00000001ff0c7424 */ /* 0x000fe400078e00ff */
[----:B------:R-:W-:-:S07]  /*72c0*/  IMAD.MOV.U32 R13, RZ, RZ, RZ ;  /* 0x000000ffff0d7224 */ /* 0x000fce00078e00ff */
[----:B------:R-:W-:-:S07]  /*72d0*/  LEPC R20, `(.L_x_563) ;  /* 0x000000001014794e */ /* 0x000fce0000000000 */
[----:B01234-:R-:W-:Y:S05]  /*72e0*/  CALL.ABS.NOINC R14 ;  /* 0x000000000e007343 */ /* 0x01ffea0003c00000 */
.L_x_563:
[----:B------:R-:W-:Y:S05]  /*72f0*/  BSYNC B6 ;  /* 0x0000000000067941 */ /* 0x000fea0003800000 */
.L_x_562:
        /* <DEDUP_REMOVED lines=9> */
.L_x_1166:
[----:B------:R-:W-:Y:S05]  /*7390*/  BRX R4 -0x73a0                                               (*"BRANCH_TARGETS .L_x_566,.L_x_1168,.L_x_456"*) ;  /* 0xffffff8c04187949 */ /* 0x000fea000383ffff */
.L_x_1168:
[----:B------:R-:W-:Y:S01]  /*73a0*/  IMAD.MOV.U32 R0, RZ, RZ, 0x40 ;  /* 0x00000040ff007424 */ /* 0x000fe200078e00ff */
[----:B------:R-:W-:Y:S06]  /*73b0*/  BRA `(.L_x_566) ;  /* 0x00000000001c7947 */ /* 0x000fec0003800000 */
.L_x_565:
[----:B------:R-:W-:-:S13]  /*73c0*/  ISETP.NE.AND P0, PT, R89, 0x2, PT ;  /* 0x000000025900780c */ /* 0x000fda0003f05270 */
[----:B------:R-:W-:Y:S05]  /*73d0*/  @!P0 BRA `(.L_x_567) ;  /* 0x0000000000108947 */ /* 0x000fea0003800000 */
[----:B------:R-:W-:-:S13]  /*73e0*/  ISETP.NE.AND P0, PT, R89, 0x3, PT ;  /* 0x000000035900780c */ /* 0x000fda0003f05270 */
[----:B------:R-:W-:Y:S05]  /*73f0*/  @P0 BRA `(.L_x_456) ;  /* 0x000000f800d00947 */ /* 0x000fea0003800000 */
[----:B------:R-:W-:Y:S01]  /*7400*/  IMAD.MOV.U32 R0, RZ, RZ, 0xc0 ;  /* 0x000000c0ff007424 */ /* 0x000fe200078e00ff */
[----:B------:R-:W-:Y:S06]  /*7410*/  BRA `(.L_x_566) ;  /* 0x0000000000047947 */ /* 0x000fec0003800000 */
.L_x_567:
[----:B------:R-:W-:-:S07]  /*7420*/  IMAD.MOV.U32 R0, RZ, RZ, 0x80 ;  /* 0x00000080ff007424 */ /* 0x000fce00078e00ff */
.L_x_566:
[----:B------:R0:W-:Y:S05]  /*7430*/  BMOV.32 B11, R50 ;  /* 0x000000320b007356 */ /* 0x0001ea0000000000 */
[----:B------:R-:W-:Y:S05]  /*7440*/  BSYNC B11 ;  /* 0x00000000000b7941 */ /* 0x000fea0003800000 */
.L_x_564:
        /* <DEDUP_REMOVED lines=29> */
.L_x_569:
[----:B------:R-:W-:Y:S05]  /*7620*/  BSYNC B0 ;  /* 0x0000000000007941 */ /* 0x000fea0003800000 */
.L_x_568:
        /* <DEDUP_REMOVED lines=13> */
.L_x_571:
[----:B------:R-:W-:Y:S05]  /*7700*/  BSYNC B0 ;  /* 0x0000000000007941 */ /* 0x000fea0003800000 */
.L_x_570:
        /* <DEDUP_REMOVED lines=13> */
.L_x_573:
[----:B------:R-:W-:Y:S05]  /*77e0*/  BSYNC B0 ;  /* 0x0000000000007941 */ /* 0x000fea0003800000 */
.L_x_572:
        /* <DEDUP_REMOVED lines=9> */
.L_x_575:
[----:B------:R-:W3:Y:S01]  /*7880*/  LDS.U16 R0, [R2+UR38+0x2018] ;  /* 0x0020182602007984 */ /* 0x000ee20008000400 */
[----:B------:R-:W-:Y:S02]  /*7890*/  IMAD.MOV.U32 R89, RZ, RZ, 0x3 ;  /* 0x00000003ff597424 */ /* 0x000fe400078e00ff */
[----:B------:R-:W-:Y:S01]  /*78a0*/  IMAD.MOV.U32 R25, RZ, RZ, RZ ;  /* 0x000000ffff197224 */ /* 0x000fe200078e00ff */
[----:B---3--:R-:W-:-:S05]  /*78b0*/  PRMT R3, RZ, 0x5410, R0 ;  /* 0x00005410ff037816 */ /* 0x008fca0000000000 */
[----:B------:R3:W-:Y:S02]  /*78c0*/  STS [R2+UR38+0x2018], R3 ;  /* 0x0020180302007988 */ /* 0x0007e40008000826 */
.L_x_576:
[----:B------:R-:W-:Y:S05]  /*78d0*/  BSYNC B0 ;  /* 0x0000000000007941 */ /* 0x000fea0003800000 */
.L_x_574:
        /* <DEDUP_REMOVED lines=19> */
.L_x_578:
[----:B------:R-:W-:Y:S05]  /*7a10*/  BSYNC B6 ;  /* 0x0000000000067941 */ /* 0x000fea0003800000 */
.L_x_577:
        /* <DEDUP_REMOVED lines=9> */
.L_x_1170:
[----:B------:R-:W-:Y:S05]  /*7ab0*/  BRX R4 -0x7ac0                                               (*"BRANCH_TARGETS .L_x_581,.L_x_1172,.L_x_456"*) ;  /* 0xffffff8404507949 */ /* 0x000fea000383ffff */
.L_x_1172:
[----:B------:R-:W-:Y:S01]  /*7ac0*/  IMAD.MOV.U32 R25, RZ, RZ, 0x1 ;  /* 0x00000001ff197424 */ /* 0x000fe200078e00ff */
[----:B------:R-:W-:Y:S06]  /*7ad0*/  BRA `(.L_x_581) ;  /* 0x00000000001c7947 */ /* 0x000fec0003800000 */
.L_x_580:
[----:B------:R-:W-:-:S13]  /*7ae0*/  ISETP.NE.AND P0, PT, R25, 0x2, PT ;  /* 0x000000021900780c */ /* 0x000fda0003f05270 */
[----:B------:R-:W-:Y:S05]  /*7af0*/  @!P0 BRA `(.L_x_582) ;  /* 0x0000000000108947 */ /* 0x000fea0003800000 */
[----:B------:R-:W-:-:S13]  /*7b00*/  ISETP.NE.AND P0, PT, R25, 0x3, PT ;  /* 0x000000031900780c */ /* 0x000fda0003f05270 */
[----:B------:R-:W-:Y:S05]  /*7b10*/  @P0 BRA `(.L_x_456) ;  /* 0x000000f400080947 */ /* 0x000fea0003800000 */
[----:B------:R-:W-:Y:S01]  /*7b20*/  IMAD.MOV.U32 R25, RZ, RZ, 0x3 ;  /* 0x00000003ff197424 */ /* 0x000fe200078e00ff */
[----:B------:R-:W-:Y:S06]  /*7b30*/  BRA `(.L_x_581) ;  /* 0x0000000000047947 */ /* 0x000fec0003800000 */
.L_x_582:
[----:B------:R-:W-:-:S07]  /*7b40*/  IMAD.MOV.U32 R25, RZ, RZ, 0x2 ;  /* 0x00000002ff197424 */ /* 0x000fce00078e00ff */
.L_x_581:
[----:B------:R0:W-:Y:S05]  /*7b50*/  BMOV.32 B11, R67 ;  /* 0x000000430b007356 */ /* 0x0001ea0000000000 */
[----:B------:R-:W-:Y:S05]  /*7b60*/  BSYNC B11 ;  /* 0x00000000000b7941 */ /* 0x000fea0003800000 */
.L_x_579:
        /* <DEDUP_REMOVED lines=19> */
.L_x_584:
[----:B------:R-:W-:Y:S05]  /*7ca0*/  BSYNC B6 ;  /* 0x0000000000067941 */ /* 0x000fea0003800000 */
.L_x_583:
        /* <DEDUP_REMOVED lines=9> */
.L_x_1174:
[----:B------:R-:W-:Y:S05]  /*7d40*/  BRX R4 -0x7d50                                               (*"BRANCH_TARGETS .L_x_587,.L_x_1176,.L_x_456"*) ;  /* 0xffffff8004ac7949 */ /* 0x000fea000383ffff */
.L_x_1176:
[----:B------:R-:W-:Y:S01]  /*7d50*/  IMAD.MOV.U32 R0, RZ, RZ, 0x4 ;  /* 0x00000004ff007424 */ /* 0x000fe200078e00ff */
[----:B------:R-:W-:Y:S06]  /*7d60*/  BRA `(.L_x_587) ;  /* 0x00000000001c7947 */ /* 0x000fec0003800000 */
.L_x_586:
[----:B------:R-:W-:-:S13]  /*7d70*/  ISETP.NE.AND P0, PT, R89, 0x2, PT ;  /* 0x000000025900780c */ /* 0x000fda0003f05270 */
[----:B------:R-:W-:Y:S05]  /*7d80*/  @!P0 BRA `(.L_x_588) ;  /* 0x0000000000108947 */ /* 0x000fea0003800000 */
[----:B------:R-:W-:-:S13]  /*7d90*/  ISETP.NE.AND P0, PT, R89, 0x3, PT ;  /* 0x000000035900780c */ /* 0x000fda0003f05270 */
[----:B------:R-:W-:Y:S05]  /*7da0*/  @P0 BRA `(.L_x_456) ;  /* 0x000000f000640947 */ /* 0x000fea0003800000 */
[----:B------:R-:W-:Y:S01]  /*7db0*/  IMAD.MOV.U32 R0, RZ, RZ, 0xc ;  /* 0x0000000cff007424 */ /* 0x000fe200078e00ff */
[----:B------:R-:W-:Y:S06]  /*7dc0*/  BRA `(.L_x_587) ;  /* 0x0000000000047947 */ /* 0x000fec0003800000 */
.L_x_588:
[----:B------:R-:W-:-:S07]  /*7dd0*/  IMAD.MOV.U32 R0, RZ, RZ, 0x8 ;  /* 0x00000008ff007424 */ /* 0x000fce00078e00ff */
.L_x_587:
[----:B------:R0:W-:Y:S05]  /*7de0*/  BMOV.32 B11, R51 ;  /* 0x000000330b007356 */ /* 0x0001ea0000000000 */
[----:B------:R-:W-:Y:S05]  /*7df0*/  BSYNC B11 ;  /* 0x00000000000b7941 */ /* 0x000fea0003800000 */
.L_x_585:
        /* <DEDUP_REMOVED lines=29> */
.L_x_590:
[----:B------:R-:W-:Y:S05]  /*7fd0*/  BSYNC B0 ;  /* 0x0000000000007941 */ /* 0x000fea0003800000 */
.L_x_589:
        /* <DEDUP_REMOVED lines=12> */
[----:B---3--:R-:W-:-:S07]  /*80a0*/  @P1 MOV R89, 0x2 ;  /* 0x0000000200591802 */ /* 0x008fce0000000f00 */
.L_x_592:
[----:B------:R-:W-:Y:S05]  /*80b0*/  BSYNC B0 ;  /* 0x0000000000007941 */ /* 0x000fea0003800000 */
.L_x_591:
        /* <DEDUP_REMOVED lines=13> */
.L_x_594:
[----:B------:R-:W-:Y:S05]  /*8190*/  BSYNC B0 ;  /* 0x0000000000007941 */ /* 0x000fea0003800000 */
.L_x_593:
        /* <DEDUP_REMOVED lines=9> */
.L_x_596:
[----:B------:R-:W3:Y:S01]  /*8230*/  LDS.U16 R0, [R2+UR38+0x201c] ;  /* 0x00201c2602007984 */ /* 0x000ee20008000400 */
[----:B------:R-:W-:Y:S02]  /*8240*/  IMAD.MOV.U32 R89, RZ, RZ, 0x3 ;  /* 0x00000003ff597424 */ /* 0x000fe400078e00ff */
[----:B------:R-:W-:Y:S01]  /*8250*/  IMAD.MOV.U32 R25, RZ, RZ, RZ ;  /* 0x000000ffff197224 */ /* 0x000fe200078e00ff */
[----:B---3--:R-:W-:-:S05]  /*8260*/  PRMT R3, RZ, 0x5410, R0 ;  /* 0x00005410ff037816 */ /* 0x008fca0000000000 */
[----:B------:R3:W-:Y:S02]  /*8270*/  STS [R2+UR38+0x201c], R3 ;  /* 0x00201c0302007988 */ /* 0x0007e40008000826 */
.L_x_597:
[----:B------:R-:W-:Y:S05]  /*8280*/  BSYNC B0 ;  /* 0x0000000000007941 */ /* 0x000fea0003800000 */
.L_x_595:
        /* <DEDUP_REMOVED lines=19> */
.L_x_599:
[----:B------:R-:W-:Y:S05]  /*83c0*/  BSYNC B6 ;  /* 0x0000000000067941 */ /* 0x000fea0003800000 */
.L_x_598:
        /* <DEDUP_REMOVED lines=9> */
.L_x_1178:
[----:B------:R-:W-:Y:S05]  /*8460*/  BRX R4 -0x8470                                               (*"BRANCH_TARGETS .L_x_602,.L_x_1180,.L_x_456"*) ;  /* 0xffffff7804e47949 */ /* 0x000fea000383ffff */
.L_x_1180:
[----:B------:R-:W-:Y:S01]  /*8470*/  IMAD.MOV.U32 R25, RZ, RZ, 0x10 ;  /* 0x00000010ff197424 */ /* 0x000fe200078e00ff */
[----:B------:R-:W-:Y:S06]  /*8480*/  BRA `(.L_x_602) ;  /* 0x00000000001c7947 */ /* 0x000fec0003800000 */
.L_x_601:
[----:B------:R-:W-:-:S13]  /*8490*/  ISETP.NE.AND P0, PT, R25, 0x2, PT ;  /* 0x000000021900780c */ /* 0x000fda0003f05270 */
[----:B------:R-:W-:Y:S05]  /*84a0*/  @!P0 BRA `(.L_x_603) ;  /* 0x0000000000108947 */ /* 0x000fea0003800000 */
[----:B------:R-:W-:-:S13]  /*84b0*/  ISETP.NE.AND P0, PT, R25, 0x3, PT ;  /* 0x000000031900780c */ /* 0x000fda0003f05270 */
[----:B------:R-:W-:Y:S05]  /*84c0*/  @P0 BRA `(.L_x_456) ;  /* 0x000000e8009c0947 */ /* 0x000fea0003800000 */
[----:B------:R-:W-:Y:S01]  /*84d0*/  IMAD.MOV.U32 R25, RZ, RZ, 0x30 ;  /* 0x00000030ff197424 */ /* 0x000fe200078e00ff */
[----:B------:R-:W-:Y:S06]  /*84e0*/  BRA `(.L_x_602) ;  /* 0x0000000000047947 */ /* 0x000fec0003800000 */
.L_x_603:
[----:B------:R-:W-:-:S07]  /*84f0*/  IMAD.MOV.U32 R25, RZ, RZ, 0x20 ;  /* 0x00000020ff197424 */ /* 0x000fce00078e00ff */
.L_x_602:
[----:B------:R0:W-:Y:S05]  /*8500*/  BMOV.32 B11, R63 ;  /* 0x0000003f0b007356 */ /* 0x0001ea0000000000 */
[----:B------:R-:W-:Y:S05]  /*8510*/  BSYNC B11 ;  /* 0x00000000000b7941 */ /* 0x000fea0003800000 */
.L_x_600:
        /* <DEDUP_REMOVED lines=19> */
.L_x_605:
[----:B------:R-:W-:Y:S05]  /*8650*/  BSYNC B6 ;  /* 0x0000000000067941 */ /* 0x000fea0003800000 */
.L_x_604:
        /* <DEDUP_REMOVED lines=9> */
.L_x_1182:
[----:B------:R-:W-:Y:S05]  /*86f0*/  BRX R4 -0x8700                                               (*"BRANCH_TARGETS .L_x_608,.L_x_1184,.L_x_456"*) ;  /* 0xffffff7804407949 */ /* 0x000fea000383ffff */
.L_x_1184:
[----:B------:R-:W-:Y:S01]  /*8700*/  IMAD.MOV.U32 R0, RZ, RZ, 0x40 ;  /* 0x00000040ff007424 */ /* 0x000fe200078e00ff */
[----:B------:R-:W-:Y:S06]  /*8710*/  BRA `(.L_x_608) ;  /* 0x00000000001c7947 */ /* 0x000fec0003800000 */
.L_x_607:
[----:B------:R-:W-:-:S13]  /*8720*/  ISETP.NE.AND P0, PT, R89, 0x2, PT ;  /* 0x000000025900780c */ /* 0x000fda0003f05270 */
[----:B------:R-:W-:Y:S05]  /*8730*/  @!P0 BRA `(.L_x_609) ;  /* 0x0000000000108947 */ /* 0x000fea0003800000 */
[----:B------:R-:W-:-:S13]  /*8740*/  ISETP.NE.AND P0, PT, R89, 0x3, PT ;  /* 0x000000035900780c */ /* 0x000fda0003f05270 */
[----:B------:R-:W-:Y:S05]  /*8750*/  @P0 BRA `(.L_x_456) ;  /* 0x000000e400f80947 */ /* 0x000fea0003800000 */
[----:B------:R-:W-:Y:S01]  /*8760*/  IMAD.MOV.U32 R0, RZ, RZ, 0xc0 ;  /* 0x000000c0ff007424 */ /* 0x000fe200078e00ff */
[----:B------:R-:W-:Y:S06]  /*8770*/  BRA `(.L_x_608) ;  /* 0x0000000000047947 */ /* 0x000fec0003800000 */
.L_x_609:
[----:B------:R-:W-:-:S07]  /*8780*/  IMAD.MOV.U32 R0, RZ, RZ, 0x80 ;  /* 0x00000080ff007424 */ /* 0x000fce00078e00ff */
.L_x_608:
[----:B------:R0:W-:Y:S05]  /*8790*/  BMOV.32 B11, R44 ;  /* 0x0000002c0b007356 */ /* 0x0001ea0000000000 */
[----:B------:R-:W-:Y:S05]  /*87a0*/  BSYNC B11 ;  /* 0x00000000000b7941 */ /* 0x000fea0003800000 */
.L_x_606:
        /* <DEDUP_REMOVED lines=9> */
[----:B------:R-:W-:Y:S01]  /*8840*/  HFMA2.MMA R5, -RZ, RZ, 0, 0 ;  /* 0x00000000ff057435 */ /* 0x000fe200000001ff */
[----:B------:R-:W-:Y:S01]  /*8850*/  BSSY B0, `(.L_x_610) ;  /* 0x0000013000007945 */ /* 0x000fe20003800000 */
        /* <DEDUP_REMOVED lines=18> */
.L_x_611:
[----:B------:R-:W-:Y:S05]  /*8980*/  BSYNC B0 ;  /* 0x0000000000007941 */ /* 0x000fea0003800000 */
.L_x_610:
        /* <DEDUP_REMOVED lines=13> */
.L_x_613:
[----:B------:R-:W-:Y:S05]  /*8a60*/  BSYNC B0 ;  /* 0x0000000000007941 */ /* 0x000fea0003800000 */
.L_x_612:
        /* <DEDUP_REMOVED lines=13> */
.L_x_615:
[----:B------:R-:W-:Y:S05]  /*8b40*/  BSYNC B0 ;  /* 0x0000000000007941 */ /* 0x000fea0003800000 */
.L_x_614:
        /* <DEDUP_REMOVED lines=9> */
.L_x_617:
[----:B------:R-:W3:Y:S01]  /*8be0*/  LDS.U16 R0, [R2+UR38+0x2020] ;  /* 0x0020202602007984 */ /* 0x000ee20008000400 */
[----:B------:R-:W-:Y:S02]  /*8bf0*/  IMAD.MOV.U32 R89, RZ, RZ, 0x3 ;  /* 0x00000003ff597424 */ /* 0x000fe400078e00ff */
[----:B------:R-:W-:Y:S01]  /*8c00*/  IMAD.MOV.U32 R25, RZ, RZ, RZ ;  /* 0x000000ffff197224 */ /* 0x000fe200078e00ff */
[----:B---3--:R-:W-:-:S05]  /*8c10*/  PRMT R3, RZ, 0x5410, R0 ;  /* 0x00005410ff037816 */ /* 0x008fca0000000000 */
[----:B------:R3:W-:Y:S02]  /*8c20*/  STS [R2+UR38+0x2020], R3 ;  /* 0x0020200302007988 */ /* 0x0007e40008000826 */
.L_x_618:
[----:B------:R-:W-:Y:S05]  /*8c30*/  BSYNC B0 ;  /* 0x0000000000007941 */ /* 0x000fea0003800000 */
.L_x_616:
        /* <DEDUP_REMOVED lines=19> */
.L_x_620:
[----:B------:R-:W-:Y:S05]  /*8d70*/  BSYNC B6 ;  /* 0x0000000000067941 */ /* 0x000fea0003800000 */
.L_x_619:
        /* <DEDUP_REMOVED lines=9> */
.L_x_1186:
[----:B------:R-:W-:Y:S05]  /*8e10*/  BRX R4 -0x8e20                                               (*"BRANCH_TARGETS .L_x_623,.L_x_1188,.L_x_456"*) ;  /* 0xffffff7004787949 */ /* 0x000fea000383ffff */
.L_x_1188:
[----:B------:R-:W-:Y:S01]  /*8e20*/  IMAD.MOV.U32 R25, RZ, RZ, 0x1 ;  /* 0x00000001ff197424 */ /* 0x000fe200078e00ff */
[----:B------:R-:W-:Y:S06]  /*8e30*/  BRA `(.L_x_623) ;  /* 0x00000000001c7947 */ /* 0x000fec0003800000 */
.L_x_622:
[----:B------:R-:W-:-:S13]  /*8e40*/  ISETP.NE.AND P0, PT, R25, 0x2, PT ;  /* 0x000000021900780c */ /* 0x000fda0003f05270 */
[----:B------:R-:W-:Y:S05]  /*8e50*/  @!P0 BRA `(.L_x_624) ;  /* 0x0000000000108947 */ /* 0x000fea0003800000 */
[----:B------:R-:W-:-:S13]  /*8e60*/  ISETP.NE.AND P0, PT, R25, 0x3, PT ;  /* 0x000000031900780c */ /* 0x000fda0003f05270 */
[----:B------:R-:W-:Y:S05]  /*8e70*/  @P0 BRA `(.L_x_456) ;  /* 0x000000e000300947 */ /* 0x000fea0003800000 */
[----:B------:R-:W-:Y:S01]  /*8e80*/  IMAD.MOV.U32 R25, RZ, RZ, 0x3 ;  /* 0x00000003ff197424 */ /* 0x000fe200078e00ff */
[----:B------:R-:W-:Y:S06]  /*8e90*/  BRA `(.L_x_623) ;  /* 0x0000000000047947 */ /* 0x000fec0003800000 */
.L_x_624:
[----:B------:R-:W-:-:S07]  /*8ea0*/  IMAD.MOV.U32 R25, RZ, RZ, 0x2 ;  /* 0x00000002ff197424 */ /* 0x000fce00078e00ff */
.L_x_623:
[----:B------:R0:W-:Y:S05]  /*8eb0*/  BMOV.32 B11, R57 ;  /* 0x000000390b007356 */ /* 0x0001ea0000000000 */
[----:B------:R-:W-:Y:S05]  /*8ec0*/  BSYNC B11 ;  /* 0x00000000000b7941 */ /* 0x000fea0003800000 */
.L_x_621:
        /* <DEDUP_REMOVED lines=8> */
[----:B------:R-:W-:Y:S01]  /*8f50*/  MOV R5, UR5 ;  /* 0x0000000500057c02 */ /* 0x000fe20008000f00 */
        /* <DEDUP_REMOVED lines=10> */
.L_x_626:
[----:B------:R-:W-:Y:S05]  /*9000*/  BSYNC B6 ;  /* 0x0000000000067941 */ /* 0x000fea0003800000 */
.L_x_625:
        /* <DEDUP_REMOVED lines=9> */
.L_x_1190:
[----:B------:R-:W-:Y:S05]  /*90a0*/  BRX R4 -0x90b0                                               (*"BRANCH_TARGETS .L_x_629,.L_x_1192,.L_x_456"*) ;  /* 0xffffff6c04d47949 */ /* 0x000fea000383ffff */
.L_x_1192:
[----:B------:R-:W-:Y:S01]  /*90b0*/  IMAD.MOV.U32 R0, RZ, RZ, 0x4 ;  /* 0x00000004ff007424 */ /* 0x000fe200078e00ff */
[----:B------:R-:W-:Y:S06]  /*90c0*/  BRA `(.L_x_629) ;  /* 0x00000000001c7947 */ /* 0x000fec0003800000 */
.L_x_628:
[----:B------:R-:W-:-:S13]  /*90d0*/  ISETP.NE.AND P0, PT, R89, 0x2, PT ;  /* 0x000000025900780c */ /* 0x000fda0003f05270 */
[----:B------:R-:W-:Y:S05]  /*90e0*/  @!P0 BRA `(.L_x_630) ;  /* 0x0000000000108947 */ /* 0x000fea0003800000 */
[----:B------:R-:W-:-:S13]  /*90f0*/  ISETP.NE.AND P0, PT, R89, 0x3, PT ;  /* 0x000000035900780c */ /* 0x000fda0003f05270 */
[----:B------:R-:W-:Y:S05]  /*9100*/  @P0 BRA `(.L_x_456) ;  /* 0x000000dc008c0947 */ /* 0x000fea0003800000 */
[----:B------:R-:W-:Y:S01]  /*9110*/  IMAD.MOV.U32 R0, RZ, RZ, 0xc ;  /* 0x0000000cff007424 */ /* 0x000fe200078e00ff */
[----:B------:R-:W-:Y:S06]  /*9120*/  BRA `(.L_x_629) ;  /* 0x0000000000047947 */ /* 0x000fec0003800000 */
.L_x_630:
[----:B------:R-:W-:-:S07]  /*9130*/  IMAD.MOV.U32 R0, RZ, RZ, 0x8 ;  /* 0x00000008ff007424 */ /* 0x000fce00078e00ff */
.L_x_629:
[----:B------:R0:W-:Y:S05]  /*9140*/  BMOV.32 B11, R69 ;  /* 0x000000450b007356 */ /* 0x0001ea0000000000 */
[----:B------:R-:W-:Y:S05]  /*9150*/  BSYNC B11 ;  /* 0x00000000000b7941 */ /* 0x000fea0003800000 */
.L_x_627:
        /* <DEDUP_REMOVED lines=29> */
.L_x_632:
[----:B------:R-:W-:Y:S05]  /*9330*/  BSYNC B0 ;  /* 0x0000000000007941 */ /* 0x000fea0003800000 */
.L_x_631:
        /* <DEDUP_REMOVED lines=13> */
.L_x_634:
[----:B------:R-:W-:Y:S05]  /*9410*/  BSYNC B0 ;  /* 0x0000000000007941 */ /* 0x000fea0003800000 */
.L_x_633:
        /* <DEDUP_REMOVED lines=13> */
.L_x_636:
[----:B------:R-:W-:Y:S05]  /*94f0*/  BSYNC B0 ;  /* 0x0000000000007941 */ /* 0x000fea0003800000 */
.L_x_635:
        /* <DEDUP_REMOVED lines=9> */
.L_x_638:
[----:B------:R-:W3:Y:S01]  /*9590*/  LDS.U16 R0, [R2+UR38+0x2024] ;  /* 0x0020242602007984 */ /* 0x000ee20008000400 */
[----:B------:R-:W-:Y:S02]  /*95a0*/  IMAD.MOV.U32 R89, RZ, RZ, 0x3 ;  /* 0x00000003ff597424 */ /* 0x000fe400078e00ff */
[----:B------:R-:W-:Y:S01]  /*95b0*/  IMAD.MOV.U32 R25, RZ, RZ, RZ ;  /* 0x000000ffff197224 */ /* 0x000fe200078e00ff */
[----:B---3--:R-:W-:-:S05]  /*95c0*/  PRMT R3, RZ, 0x5410, R0 ;  /* 0x00005410ff037816 */ /* 0x008fca0000000000 */
[----:B------:R3:W-:Y:S02]  /*95d0*/  STS [R2+UR38+0x2024], R3 ;  /* 0x0020240302007988 */ /* 0x0007e40008000826 */
.L_x_639:
[----:B------:R-:W-:Y:S05]  /*95e0*/  BSYNC B0 ;  /* 0x0000000000007941 */ /* 0x000fea0003800000 */
.L_x_637:
        /* <DEDUP_REMOVED lines=19> */
.L_x_641:
[----:B------:R-:W-:Y:S05]  /*9720*/  BSYNC B6 ;  /* 0x0000000000067941 */ /* 0x000fea0003800000 */
.L_x_640:
        /* <DEDUP_REMOVED lines=9> */
.L_x_1194:
[----:B------:R-:W-:Y:S05]  /*97c0*/  BRX R4 -0x97d0                                               (*"BRANCH_TARGETS .L_x_644,.L_x_1196,.L_x_456"*) ;  /* 0xffffff68040c7949 */ /* 0x000fea000383ffff */
.L_x_1196:
[----:B------:R-:W-:Y:S01]  /*97d0*/  IMAD.MOV.U32 R25, RZ, RZ, 0x10 ;  /* 0x00000010ff197424 */ /* 0x000fe200078e00ff */
[----:B------:R-:W-:Y:S06]  /*97e0*/  BRA `(.L_x_644) ;  /* 0x00000000001c7947 */ /* 0x000fec0003800000 */
.L_x_643:
[----:B------:R-:W-:-:S13]  /*97f0*/  ISETP.NE.AND P0, PT, R25, 0x2, PT ;  /* 0x000000021900780c */ /* 0x000fda0003f05270 */
[----:B------:R-:W-:Y:S05]  /*9800*/  @!P0 BRA `(.L_x_645) ;  /* 0x0000000000108947 */ /* 0x000fea0003800000 */
[----:B------:R-:W-:-:S13]  /*9810*/  ISETP.NE.AND P0, PT, R25, 0x3, PT ;  /* 0x000000031900780c */ /* 0x000fda0003f05270 */
[----:B------:R-:W-:Y:S05]  /*9820*/  @P0 BRA `(.L_x_456) ;  /* 0x000000d400c40947 */ /* 0x000fea0003800000 */
[----:B------:R-:W-:Y:S01]  /*9830*/  IMAD.MOV.U32 R25, RZ, RZ, 0x30 ;  /* 0x00000030ff197424 */ /* 0x000fe200078e00ff */
[----:B------:R-:W-:Y:S06]  /*9840*/  BRA `(.L_x_644) ;  /* 0x0000000000047947 */ /* 0x000fec0003800000 */
.L_x_645:
[----:B------:R-:W-:-:S07]  /*9850*/  IMAD.MOV.U32 R25, RZ, RZ, 0x20 ;  /* 0x00000020ff197424 */ /* 0x000fce00078e00ff */
.L_x_644:
[----:B------:R0:W-:Y:S05]  /*9860*/  BMOV.32 B11, R36 ;  /* 0x000000240b007356 */ /* 0x0001ea0000000000 */
[----:B------:R-:W-:Y:S05]  /*9870*/  BSYNC B11 ;  /* 0x00000000000b7941 */ /* 0x000fea0003800000 */
.L_x_642:
        /* <DEDUP_REMOVED lines=19> */
.L_x_647:
[----:B------:R-:W-:Y:S05]  /*99b0*/  BSYNC B6 ;  /* 0x0000000000067941 */ /* 0x000fea0003800000 */
.L_x_646:
        /* <DEDUP_REMOVED lines=9> */
.L_x_1198:
[----:B------:R-:W-:Y:S05]  /*9a50*/  BRX R4 -0x9a60                                               (*"BRANCH_TARGETS .L_x_650,.L_x_1200,.L_x_456"*) ;  /* 0xffffff6404687949 */ /* 0x000fea000383ffff */
.L_x_1200:
[----:B------:R-:W-:Y:S01]  /*9a60*/  IMAD.MOV.U32 R0, RZ, RZ, 0x40 ;  /* 0x00000040ff007424 */ /* 0x000fe200078e00ff */
[----:B------:R-:W-:Y:S06]  /*9a70*/  BRA `(.L_x_650) ;  /* 0x00000000001c7947 */ /* 0x000fec0003800000 */
.L_x_649:
[----:B------:R-:W-:-:S13]  /*9a80*/  ISETP.NE.AND P0, PT, R89, 0x2, PT ;  /* 0x000000025900780c */ /* 0x000fda0003f05270 */
[----:B------:R-:W-:Y:S05]  /*9a90*/  @!P0 BRA `(.L_x_651) ;  /* 0x0000000000108947 */ /* 0x000fea0003800000 */
[----:B------:R-:W-:-:S13]  /*9aa0*/  ISETP.NE.AND P0, PT, R89, 0x3, PT ;  /* 0x000000035900780c */ /* 0x000fda0003f05270 */
[----:B------:R-:W-:Y:S05]  /*9ab0*/  @P0 BRA `(.L_x_456) ;  /* 0x000000d400200947 */ /* 0x000fea0003800000 */
[----:B------:R-:W-:Y:S01]  /*9ac0*/  IMAD.MOV.U32 R0, RZ, RZ, 0xc0 ;  /* 0x000000c0ff007424 */ /* 0x000fe200078e00ff */
[----:B------:R-:W-:Y:S06]  /*9ad0*/  BRA `(.L_x_650) ;  /* 0x0000000000047947 */ /* 0x000fec0003800000 */
.L_x_651:
[----:B------:R-:W-:-:S07]  /*9ae0*/  IMAD.MOV.U32 R0, RZ, RZ, 0x80 ;  /* 0x00000080ff007424 */ /* 0x000fce00078e00ff */
.L_x_650:
[----:B------:R0:W-:Y:S05]  /*9af0*/  BMOV.32 B11, R65 ;  /* 0x000000410b007356 */ /* 0x0001ea0000000000 */
[----:B------:R-:W-:Y:S05]  /*9b00*/  BSYNC B11 ;  /* 0x00000000000b7941 */ /* 0x000fea0003800000 */
.L_x_648:
        /* <DEDUP_REMOVED lines=29> */
.L_x_653:
[----:B------:R-:W-:Y:S05]  /*9ce0*/  BSYNC B0 ;  /* 0x0000000000007941 */ /* 0x000fea0003800000 */
.L_x_652:
[----:B------:R-:W3:Y:S01]  /*9cf0*/  LDS.U16 R3, [R24+0x6054] ;  /* 0x0060540018037984 */ /* 0x000ee20000000400 */
[----:B------:R-:W-:Y:S01]  /*9d00*/  BSSY B0, `(.L_x_654) ;  /* 0x000000c000007945 */ /* 0x000fe20003800000 */
[----:B---3--:R-:W-:-:S13]  /*9d10*/  LOP3.LUT P0, RZ, R3, 0x7fff, RZ, 0xc0, !PT ;  /* 0x00007fff03ff7812 */ /* 0x008fda000780c0ff */
[----:B------:R-:W-:Y:S05]  /*9d20*/  @!P0 BRA `(.L_x_655) ;  /* 0x0000000000248947 */ /* 0x000fea0003800000 */
[----:B------:R-:W-:Y:S01]  /*9d30*/  IADD3 R4, R0, R5, RZ ;  /* 0x0000000500047210 */ /* 0x000fe20007ffe0ff */
        /* <DEDUP_REMOVED lines=8> */
.L_x_655:
[----:B------:R-:W-:Y:S05]  /*9dc0*/  BSYNC B0 ;  /* 0x0000000000007941 */ /* 0x000fea0003800000 */
.L_x_654:
        /* <DEDUP_REMOVED lines=13> */
.L_x_657:
[----:B------:R-:W-:Y:S05]  /*9ea0*/  BSYNC B0 ;  /* 0x0000000000007941 */ /* 0x000fea0003800000 */
.L_x_656:
        /* <DEDUP_REMOVED lines=9> */
.L_x_659:
[----:B------:R-:W3:Y:S01]  /*9f40*/  LDS.U16 R0, [R2+UR38+0x2028] ;  /* 0x0020282602007984 */ /* 0x000ee20008000400 */
[----:B------:R-:W-:Y:S02]  /*9f50*/  IMAD.MOV.U32 R89, RZ, RZ, 0x3 ;  /* 0x00000003ff597424 */ /* 0x000fe400078e00ff */
[----:B------:R-:W-:Y:S01]  /*9f60*/  IMAD.MOV.U32 R25, RZ, RZ, RZ ;  /* 0x000000ffff197224 */ /* 0x000fe200078e00ff */
[----:B---3--:R-:W-:-:S05]  /*9f70*/  PRMT R3, RZ, 0x5410, R0 ;  /* 0x00005410ff037816 */ /* 0x008fca0000000000 */
[----:B------:R3:W-:Y:S02]  /*9f80*/  STS [R2+UR38+0x2028], R3 ;  /* 0x0020280302007988 */ /* 0x0007e40008000826 */
.L_x_660:
[----:B------:R-:W-:Y:S05]  /*9f90*/  BSYNC B0 ;  /* 0x0000000000007941 */ /* 0x000fea0003800000 */
.L_x_658:
        /* <DEDUP_REMOVED lines=19> */
.L_x_662:
[----:B------:R-:W-:Y:S05]  /*a0d0*/  BSYNC B6 ;  /* 0x0000000000067941 */ /* 0x000fea0003800000 */
.L_x_661:
        /* <DEDUP_REMOVED lines=9> */
.L_x_1202:
[----:B------:R-:W-:Y:S05]  /*a170*/  BRX R4 -0xa180                                               (*"BRANCH_TARGETS .L_x_665,.L_x_1204,.L_x_456"*) ;  /* 0xffffff5c04a07949 */ /* 0x000fea000383ffff */
.L_x_1204:
[----:B------:R-:W-:Y:S01]  /*a180*/  IMAD.MOV.U32 R25, RZ, RZ, 0x1 ;  /* 0x00000001ff197424 */ /* 0x000fe200078e00ff */
[----:B------:R-:W-:Y:S06]  /*a190*/  BRA `(.L_x_665) ;  /* 0x00000000001c7947 */ /* 0x000fec0003800000 */
.L_x_664:
[----:B------:R-:W-:-:S13]  /*a1a0*/  ISETP.NE.AND P0, PT, R25, 0x2, PT ;  /* 0x000000021900780c */ /* 0x000fda0003f05270 */
[----:B------:R-:W-:Y:S05]  /*a1b0*/  @!P0 BRA `(.L_x_666) ;  /* 0x0000000000108947 */ /* 0x000fea0003800000 */
[----:B------:R-:W-:-:S13]  /*a1c0*/  ISETP.NE.AND P0, PT, R25, 0x3, PT ;  /* 0x000000031900780c */ /* 0x000fda0003f05270 */
[----:B------:R-:W-:Y:S05]  /*a1d0*/  @P0 BRA `(.L_x_456) ;  /* 0x000000cc00580947 */ /* 0x000fea0003800000 */
[----:B------:R-:W-:Y:S01]  /*a1e0*/  IMAD.MOV.U32 R25, RZ, RZ, 0x3 ;  /* 0x00000003ff197424 */ /* 0x000fe200078e00ff */
[----:B------:R-:W-:Y:S06]  /*a1f0*/  BRA `(.L_x_665) ;  /* 0x0000000000047947 */ /* 0x000fec0003800000 */
.L_x_666:
[----:B------:R-:W-:-:S07]  /*a200*/  IMAD.MOV.U32 R25, RZ, RZ, 0x2 ;  /* 0x00000002ff197424 */ /* 0x000fce00078e00ff */
.L_x_665:
[----:B------:R0:W-:Y:S05]  /*a210*/  BMOV.32 B11, R31 ;  /* 0x0000001f0b007356 */ /* 0x0001ea0000000000 */
[----:B------:R-:W-:Y:S05]  /*a220*/  BSYNC B11 ;  /* 0x00000000000b7941 */ /* 0x000fea0003800000 */
.L_x_663:
[----:B------:R-:W-:Y:S01]  /*a230*/  ISETP.GE.U32.AND P0, PT, R89, 0x4, PT ;  /* 0x000000045900780c */ /* 0x000fe20003f06070 */
[----:B------:R-:W-:-:S12]  /*a240*/  BSSY B6, `(.L_x_667) ;  /* 0x0000012000067945 */ /* 0x000fd80003800000 */
[----:B------:R-:W-:Y:S05]  /*a250*/  @!P0 BRA `(.L_x_668) ;  /* 0x0000000000408947 */ /* 0x000fea0003800000 */
[----:B------:R-:W-:Y:S01]  /*a260*/  MOV R14, 0xf8 ;  /* 0x000000f8000e7802 */ /* 0x000fe20000000f00 */
[----:B------:R-:W-:Y:S01]  /*a270*/  ULDC.64 UR4, c[0x4][0xc0] ;  /* 0x0100300000047ab9 */ /* 0x000fe20000000a00 */
[----:B------:R-:W-:Y:S01]  /*a280*/  ULDC.64 UR6, c[0x4][0x40] ;  /* 0x0100100000067ab9 */ /* 0x000fe20000000a00 */
[----:B------:R-:W-:Y:S02]  /*a290*/  IMAD.U32 R4, RZ, RZ, UR4 ;  /* 0x00000004ff047e24 */ /* 0x000fe4000f8e00ff */
[----:B------:R-:W-:Y:S01]  /*a2a0*/  IMAD.U32 R5, RZ, RZ, UR5 ;  /* 0x00000005ff057e24 */ /* 0x000fe2000f8e00ff */
[----:B------:R-:W0:Y:S01]  /*a2b0*/  LDC.64 R14, c[0x4][R14] ;  /* 0x010000000e0e7b82 */ /* 0x000e220000000a00 */
[----:B------:R-:W-:Y:S01]  /*a2c0*/  ULDC.64 UR4, c[0x4][0xc8] ;  /* 0x0100320000047ab9 */ /* 0x000fe20000000a00 */
[----:B------:R-:W-:Y:S02]  /*a2d0*/  IMAD.U32 R10, RZ, RZ, UR6 ;  /* 0x00000006ff0a7e24 */ /* 0x000fe4000f8e00ff */
[----:B------:R-:W-:-:S02]  /*a2e0*/  IMAD.U32 R6, RZ, RZ, UR4 ;  /* 0x00000004ff067e24 */ /* 0x000fc4000f8e00ff */
[----:B------:R-:W-:Y:S02]  /*a2f0*/  IMAD.U32 R7, RZ, RZ, UR5 ;  /* 0x00000005ff077e24 */ /* 0x000fe4000f8e00ff */
[----:B------:R-:W-:Y:S02]  /*a300*/  IMAD.U32 R11, RZ, RZ, UR7 ;  /* 0x00000007ff0b7e24 */ /* 0x000fe4000f8e00ff */
[----:B------:R-:W-:Y:S02]  /*a310*/  IMAD.MOV.U32 R8, RZ, RZ, 0x104 ;  /* 0x00000104ff087424 */ /* 0x000fe400078e00ff */
[----:B------:R-:W-:Y:S02]  /*a320*/  IMAD.MOV.U32 R12, RZ, RZ, 0x1 ;  /* 0x00000001ff0c7424 */ /* 0x000fe400078e00ff */
[----:B------:R-:W-:-:S07]  /*a330*/  IMAD.MOV.U32 R13, RZ, RZ, RZ ;  /* 0x000000ffff0d7224 */ /* 0x000fce00078e00ff */
[----:B------:R-:W-:-:S07]  /*a340*/  LEPC R20, `(.L_x_668) ;  /* 0x000000001014794e */ /* 0x000fce0000000000 */
[----:B01234-:R-:W-:Y:S05]  /*a350*/  CALL.ABS.NOINC R14 ;  /* 0x000000000e007343 */ /* 0x01ffea0003c00000 */
.L_x_668:
[----:B------:R-:W-:Y:S05]  /*a360*/  BSYNC B6 ;  /* 0x0000000000067941 */ /* 0x000fea0003800000 */
.L_x_667:
        /* <DEDUP_REMOVED lines=9> */
.L_x_1206:
[----:B------:R-:W-:Y:S05]  /*a400*/  BRX R4 -0xa410                                               (*"BRANCH_TARGETS .L_x_671,.L_x_1208,.L_x_456"*) ;  /* 0xffffff5804fc7949 */ /* 0x000fea000383ffff */
.L_x_1208:
[----:B------:R-:W-:Y:S01]  /*a410*/  HFMA2.MMA R0, -RZ, RZ, 0, 2.384185791015625e-07 ;  /* 0x00000004ff007435 */ /* 0x000fe200000001ff */
[----:B------:R-:W-:Y:S10]  /*a420*/  BRA `(.L_x_671) ;  /* 0x00000000001c7947 */ /* 0x000ff40003800000 */
.L_x_670:
[----:B------:R-:W-:-:S13]  /*a430*/  ISETP.NE.AND P0, PT, R89, 0x2, PT ;  /* 0x000000025900780c */ /* 0x000fda0003f05270 */
[----:B------:R-:W-:Y:S05]  /*a440*/  @!P0 BRA `(.L_x_672) ;  /* 0x0000000000108947 */ /* 0x000fea0003800000 */
[----:B------:R-:W-:-:S13]  /*a450*/  ISETP.NE.AND P0, PT, R89, 0x3, PT ;  /* 0x000000035900780c */ /* 0x000fda0003f05270 */
[----:B------:R-:W-:Y:S05]  /*a460*/  @P0 BRA `(.L_x_456) ;  /* 0x000000c800b40947 */ /* 0x000fea0003800000 */
[----:B------:R-:W-:Y:S01]  /*a470*/  IMAD.MOV.U32 R0, RZ, RZ, 0xc ;  /* 0x0000000cff007424 */ /* 0x000fe200078e00ff */
[----:B------:R-:W-:Y:S06]  /*a480*/  BRA `(.L_x_671) ;  /* 0x0000000000047947 */ /* 0x000fec0003800000 */
.L_x_672:
[----:B------:R-:W-:-:S07]  /*a490*/  IMAD.MOV.U32 R0, RZ, RZ, 0x8 ;  /* 0x00000008ff007424 */ /* 0x000fce00078e00ff */
.L_x_671:
[----:B------:R0:W-:Y:S05]  /*a4a0*/  BMOV.32 B11, R42 ;  /* 0x0000002a0b007356 */ /* 0x0001ea0000000000 */
[----:B------:R-:W-:Y:S05]  /*a4b0*/  BSYNC B11 ;  /* 0x00000000000b7941 */ /* 0x000fea0003800000 */
.L_x_669:
        /* <DEDUP_REMOVED lines=29> */
.L_x_674:
[----:B------:R-:W-:Y:S05]  /*a690*/  BSYNC B0 ;  /* 0x0000000000007941 */ /* 0x000fea0003800000 */
.L_x_673:
        /* <DEDUP_REMOVED lines=13> */
.L_x_676:
[----:B------:R-:W-:Y:S05]  /*a770*/  BSYNC B0 ;  /* 0x0000000000007941 */ /* 0x000fea0003800000 */
.L_x_675:
        /* <DEDUP_REMOVED lines=13> */
.L_x_678:
[----:B------:R-:W-:Y:S05]  /*a850*/  BSYNC B0 ;  /* 0x0000000000007941 */ /* 0x000fea0003800000 */
.L_x_677:
        /* <DEDUP_REMOVED lines=9> */
.L_x_680:
[----:B------:R-:W3:Y:S01]  /*a8f0*/  LDS.U16 R0, [R2+UR38+0x202c] ;  /* 0x00202c2602007984 */ /* 0x000ee20008000400 */
[----:B------:R-:W-:Y:S02]  /*a900*/  IMAD.MOV.U32 R89, RZ, RZ, 0x3 ;  /* 0x00000003ff597424 */ /* 0x000fe400078e00ff */
[----:B------:R-:W-:Y:S01]  /*a910*/  IMAD.MOV.U32 R25, RZ, RZ, RZ ;  /* 0x000000ffff197224 */ /* 0x000fe200078e00ff */
[----:B---3--:R-:W-:-:S05]  /*a920*/  PRMT R3, RZ, 0x5410, R0 ;  /* 0x00005410ff037816 */ /* 0x008fca0000000000 */
[----:B------:R3:W-:Y:S02]  /*a930*/  STS [R2+UR38+0x202c], R3 ;  /* 0x00202c0302007988 */ /* 0x0007e40008000826 */
.L_x_681:
[----:B------:R-:W-:Y:S05]  /*a940*/  BSYNC B0 ;  /* 0x0000000000007941 */ /* 0x000fea0003800000 */
.L_x_679:
        /* <DEDUP_REMOVED lines=19> */
.L_x_683:
[----:B------:R-:W-:Y:S05]  /*aa80*/  BSYNC B6 ;  /* 0x0000000000067941 */ /* 0x000fea0003800000 */
.L_x_682:
        /* <DEDUP_REMOVED lines=9> */
.L_x_1210:
[----:B------:R-:W-:Y:S05]  /*ab20*/  BRX R4 -0xab30                                               (*"BRANCH_TARGETS .L_x_686,.L_x_1212,.L_x_456"*) ;  /* 0xffffff5404347949 */ /* 0x000fea000383ffff */
.L_x_1212:
[----:B------:R-:W-:Y:S01]  /*ab30*/  HFMA2.MMA R25, -RZ, RZ, 0, 9.5367431640625e-07 ;  /* 0x00000010ff197435 */ /* 0x000fe200000001ff */
[----:B------:R-:W-:Y:S10]  /*ab40*/  BRA `(.L_x_686) ;  /* 0x00000000001c7947 */ /* 0x000ff40003800000 */
.L_x_685:
[----:B------:R-:W-:-:S13]  /*ab50*/  ISETP.NE.AND P0, PT, R25, 0x2, PT ;  /* 0x000000021900780c */ /* 0x000fda0003f05270 */
[----:B------:R-:W-:Y:S05]  /*ab60*/  @!P0 BRA `(.L_x_687) ;  /* 0x0000000000108947 */ /* 0x000fea0003800000 */
[----:B------:R-:W-:-:S13]  /*ab70*/  ISETP.NE.AND P0, PT, R25, 0x3, PT ;  /* 0x000000031900780c */ /* 0x000fda0003f05270 */
[----:B------:R-:W-:Y:S05]  /*ab80*/  @P0 BRA `(.L_x_456) ;  /* 0x000000c000ec0947 */ /* 0x000fea0003800000 */
[----:B------:R-:W-:Y:S01]  /*ab90*/  IMAD.MOV.U32 R25, RZ, RZ, 0x30 ;  /* 0x00000030ff197424 */ /* 0x000fe200078e00ff */
[----:B------:R-:W-:Y:S06]  /*aba0*/  BRA `(.L_x_686) ;  /* 0x0000000000047947 */ /* 0x000fec0003800000 */
.L_x_687:
[----:B------:R-:W-:-:S07]  /*abb0*/  IMAD.MOV.U32 R25, RZ, RZ, 0x20 ;  /* 0x00000020ff197424 */ /* 0x000fce00078e00ff */
.L_x_686:
[----:B------:R0:W-:Y:S05]  /*abc0*/  BMOV.32 B11, R56 ;  /* 0x000000380b007356 */ /* 0x0001ea0000000000 */
[----:B------:R-:W-:Y:S05]  /*abd0*/  BSYNC B11 ;  /* 0x00000000000b7941 */ /* 0x000fea0003800000 */
.L_x_684:
        /* <DEDUP_REMOVED lines=19> */
.L_x_689:
[----:B------:R-:W-:Y:S05]  /*ad10*/  BSYNC B6 ;  /* 0x0000000000067941 */ /* 0x000fea0003800000 */
.L_x_688:
        /* <DEDUP_REMOVED lines=9> */
.L_x_1214:
[----:B------:R-:W-:Y:S05]  /*adb0*/  BRX R4 -0xadc0                                               (*"BRANCH_TARGETS .L_x_692,.L_x_1216,.L_x_456"*) ;  /* 0xffffff5004907949 */ /* 0x000fea000383ffff */
.L_x_1216:
[----:B------:R-:W-:Y:S01]  /*adc0*/  IMAD.MOV.U32 R0, RZ, RZ, 0x40 ;  /* 0x00000040ff007424 */ /* 0x000fe200078e00ff */
[----:B------:R-:W-:Y:S06]  /*add0*/  BRA `(.L_x_692) ;  /* 0x00000000001c7947 */ /* 0x000fec0003800000 */
.L_x_691:
[----:B------:R-:W-:-:S13]  /*ade0*/  ISETP.NE.AND P0, PT, R89, 0x2, PT ;  /* 0x000000025900780c */ /* 0x000fda0003f05270 */
[----:B------:R-:W-:Y:S05]  /*adf0*/  @!P0 BRA `(.L_x_693) ;  /* 0x0000000000108947 */ /* 0x000fea0003800000 */
[----:B------:R-:W-:-:S13]  /*ae00*/  ISETP.NE.AND P0, PT, R89, 0x3, PT ;  /* 0x000000035900780c */ /* 0x000fda0003f05270 */
[----:B------:R-:W-:Y:S05]  /*ae10*/  @P0 BRA `(.L_x_456) ;  /* 0x000000c000480947 */ /* 0x000fea0003800000 */
[----:B------:R-:W-:Y:S01]  /*ae20*/  IMAD.MOV.U32 R0, RZ, RZ, 0xc0 ;  /* 0x000000c0ff007424 */ /* 0x000fe200078e00ff */
[----:B------:R-:W-:Y:S06]  /*ae30*/  BRA `(.L_x_692) ;  /* 0x0000000000047947 */ /* 0x000fec0003800000 */
.L_x_693:
[----:B------:R-:W-:-:S07]  /*ae40*/  IMAD.MOV.U32 R0, RZ, RZ, 0x80 ;  /* 0x00000080ff007424 */ /* 0x000fce00078e00ff */
.L_x_692:
[----:B------:R0:W-:Y:S05]  /*ae50*/  BMOV.32 B11, R38 ;  /* 0x000000260b007356 */ /* 0x0001ea0000000000 */
[----:B------:R-:W-:Y:S05]  /*ae60*/  BSYNC B11 ;  /* 0x00000000000b7941 */ /* 0x000fea0003800000 */
.L_x_690:
        /* <DEDUP_REMOVED lines=29> */
.L_x_695:
[----:B------:R-:W-:Y:S05]  /*b040*/  BSYNC B0 ;  /* 0x0000000000007941 */ /* 0x000fea0003800000 */
.L_x_694:
        /* <DEDUP_REMOVED lines=13> */
.L_x_697:
[----:B------:R-:W-:Y:S05]  /*b120*/  BSYNC B0 ;  /* 0x0000000000007941 */ /* 0x000fea0003800000 */
.L_x_696:
        /* <DEDUP_REMOVED lines=13> */
.L_x_699:
[----:B------:R-:W-:Y:S05]  /*b200*/  BSYNC B0 ;  /* 0x0000000000007941 */ /* 0x000fea0003800000 */
.L_x_698:
[----:B------:R-:W-:Y:S01]  /*b210*/  ISETP.NE.AND P0, PT, R25, 0x3, PT ;  /* 0x000000031900780c */ /* 0x000fe20003f05270 */
[----:B------:R-:W-:Y:S01]  /*b220*/  BSSY B0, `(.L_x_700) ;  /* 0x000000d000007945 */ /* 0x000fe20003800000 */
[----:B------:R-:W-:-:S13]  /*b230*/  ISETP.EQ.AND P1, PT, R5, 0x1, PT ;  /* 0x000000010500780c */ /* 0x000fda0003f22270 */
[----:B------:R-:W-:Y:S05]  /*b240*/  @!P0 BRA P1, `(.L_x_701) ;  /* 0x0000000000148947 */ /* 0x000fea0000800000 */
[----:B------:R-:W-:-:S13]  /*b250*/  ISETP.NE.AND P0, PT, R5, 0x1, PT ;  /* 0x000000010500780c */ /* 0x000fda0003f05270 */
[----:B------:R-:W-:Y:S05]  /*b260*/  @P0 BRA `(.L_x_702) ;  /* 0x0000000000200947 */ /* 0x000fea0003800000 */
[----:B------:R3:W-:Y:S01]  /*b270*/  STS.U16 [R2+UR38+0x2032], RZ ;  /* 0x002032ff02007988 */ /* 0x0007e20008000426 */
[----:B------:R-:W-:Y:S01]  /*b280*/  HFMA2.MMA R89, -RZ, RZ, 0, 1.78813934326171875e-07 ;  /* 0x00000003ff597435 */ /* 0x000fe200000001ff */
[----:B------:R-:W-:Y:S10]  /*b290*/  BRA `(.L_x_702) ;  /* 0x0000000000147947 */ /* 0x000ff40003800000 */
.L_x_701:
[----:B------:R-:W3:Y:S01]  /*b2a0*/  LDS.U16 R0, [R2+UR38+0x2030] ;  /* 0x0020302602007984 */ /* 0x000ee20008000400 */
[----:B------:R-:W-:Y:S02]  /*b2b0*/  IMAD.MOV.U32 R89, RZ, RZ, 0x3 ;  /* 0x00000003ff597424 */ /* 0x000fe400078e00ff */
[----:B------:R-:W-:Y:S01]  /*b2c0*/  IMAD.MOV.U32 R25, RZ, RZ, RZ ;  /* 0x000000ffff197224 */ /* 0x000fe200078e00ff */
[----:B---3--:R-:W-:-:S05]  /*b2d0*/  PRMT R3, RZ, 0x5410, R0 ;  /* 0x00005410ff037816 */ /* 0x008fca0000000000 */
[----:B------:R3:W-:Y:S02]  /*b2e0*/  STS [R2+UR38+0x2030], R3 ;  /* 0x0020300302007988 */ /* 0x0007e40008000826 */
.L_x_702:
[----:B------:R-:W-:Y:S05]  /*b2f0*/  BSYNC B0 ;  /* 0x0000000000007941 */ /* 0x000fea0003800000 */
.L_x_700:
        /* <DEDUP_REMOVED lines=19> */
.L_x_704:
[----:B------:R-:W-:Y:S05]  /*b430*/  BSYNC B6 ;  /* 0x0000000000067941 */ /* 0x000fea0003800000 */
.L_x_703:
        /* <DEDUP_REMOVED lines=9> */
.L_x_1218:
[----:B------:R-:W-:Y:S05]  /*b4d0*/  BRX R4 -0xb4e0                                               (*"BRANCH_TARGETS .L_x_707,.L_x_1220,.L_x_456"*) ;  /* 0xffffff4804c87949 */ /* 0x000fea000383ffff */
.L_x_1220:
[----:B------:R-:W-:Y:S01]  /*b4e0*/  IMAD.MOV.U32 R25, RZ, RZ, 0x1 ;  /* 0x00000001ff197424 */ /* 0x000fe200078e00ff */
[----:B------:R-:W-:Y:S06]  /*b4f0*/  BRA `(.L_x_707) ;  /* 0x00000000001c7947 */ /* 0x000fec0003800000 */
.L_x_706:
[----:B------:R-:W-:-:S13]  /*b500*/  ISETP.NE.AND P0, PT, R25, 0x2, PT ;  /* 0x000000021900780c */ /* 0x000fda0003f05270 */
[----:B------:R-:W-:Y:S05]  /*b510*/  @!P0 BRA `(.L_x_708) ;  /* 0x0000000000108947 */ /* 0x000fea0003800000 */
[----:B------:R-:W-:-:S13]  /*b520*/  ISETP.NE.AND P0, PT, R25, 0x3, PT ;  /* 0x000000031900780c */ /* 0x000fda0003f05270 */
[----:B------:R-:W-:Y:S05]  /*b530*/  @P0 BRA `(.L_x_456) ;  /* 0x000000b800800947 */ /* 0x000fea0003800000 */
[----:B------:R-:W-:Y:S01]  /*b540*/  IMAD.MOV.U32 R25, RZ, RZ, 0x3 ;  /* 0x00000003ff197424 */ /* 0x000fe200078e00ff */
[----:B------:R-:W-:Y:S06]  /*b550*/  BRA `(.L_x_707) ;  /* 0x0000000000047947 */ /* 0x000fec0003800000 */
.L_x_708:
[----:B------:R-:W-:-:S07]  /*b560*/  IMAD.MOV.U32 R25, RZ, RZ, 0x2 ;  /* 0x00000002ff197424 */ /* 0x000fce00078e00ff */
.L_x_707:
[----:B------:R0:W-:Y:S05]  /*b570*/  BMOV.32 B11, R49 ;  /* 0x000000310b007356 */ /* 0x0001ea0000000000 */
[----:B------:R-:W-:Y:S05]  /*b580*/  BSYNC B11 ;  /* 0x00000000000b7941 */ /* 0x000fea0003800000 */
.L_x_705:
        /* <DEDUP_REMOVED lines=19> */
.L_x_710:
[----:B------:R-:W-:Y:S05]  /*b6c0*/  BSYNC B6 ;  /* 0x0000000000067941 */ /* 0x000fea0003800000 */
.L_x_709:
        /* <DEDUP_REMOVED lines=9> */
.L_x_1222:
[----:B------:R-:W-:Y:S05]  /*b760*/  BRX R4 -0xb770                                               (*"BRANCH_TARGETS .L_x_713,.L_x_1224,.L_x_456"*) ;  /* 0xffffff4804247949 */ /* 0x000fea000383ffff */
.L_x_1224:
[----:B------:R-:W-:Y:S01]  /*b770*/  IMAD.MOV.U32 R0, RZ, RZ, 0x4 ;  /* 0x00000004ff007424 */ /* 0x000fe200078e00ff */
[----:B------:R-:W-:Y:S06]  /*b780*/  BRA `(.L_x_713) ;  /* 0x00000000001c7947 */ /* 0x000fec0003800000 */
.L_x_712:
[----:B------:R-:W-:-:S13]  /*b790*/  ISETP.NE.AND P0, PT, R89, 0x2, PT ;  /* 0x000000025900780c */ /* 0x000fda0003f05270 */
[----:B------:R-:W-:Y:S05]  /*b7a0*/  @!P0 BRA `(.L_x_714) ;  /* 0x0000000000108947 */ /* 0x000fea0003800000 */
[----:B------:R-:W-:-:S13]  /*b7b0*/  ISETP.NE.AND P0, PT, R89, 0x3, PT ;  /* 0x000000035900780c */ /* 0x000fda0003f05270 */
[----:B------:R-:W-:Y:S05]  /*b7c0*/  @P0 BRA `(.L_x_456) ;  /* 0x000000b400dc0947 */ /* 0x000fea0003800000 */
[----:B------:R-:W-:Y:S01]  /*b7d0*/  IMAD.MOV.U32 R0, RZ, RZ, 0xc ;  /* 0x0000000cff007424 */ /* 0x000fe200078e00ff */
[----:B------:R-:W-:Y:S06]  /*b7e0*/  BRA `(.L_x_713) ;  /* 0x0000000000047947 */ /* 0x000fec0003800000 */
.L_x_714:
[----:B------:R-:W-:-:S07]  /*b7f0*/  IMAD.MOV.U32 R0, RZ, RZ, 0x8 ;  /* 0x00000008ff007424 */ /* 0x000fce00078e00ff */
.L_x_713:
[----:B------:R0:W-:Y:S05]  /*b800*/  BMOV.32 B11, R33 ;  /* 0x000000210b007356 */ /* 0x0001ea0000000000 */
[----:B------:R-:W-:Y:S05]  /*b810*/  BSYNC B11 ;  /* 0x00000000000b7941 */ /* 0x000fea0003800000 */
.L_x_711:
        /* <DEDUP_REMOVED lines=20> */
[----:B------:R-:W-:Y:S01]  /*b960*/  IMAD.IADD R3, R0, 0x1, R5 ;  /* 0x0000000100037824 */ /* 0x000fe200078e0205 */
[C---:B------:R-:W-:Y:S01]  /*b970*/  SHF.L.U32 R6, R5.reuse, 0x2, RZ ;  /* 0x0000000205067819 */ /* 0x040fe200000006ff */
[----:B------:R-:W-:-:S03]  /*b980*/  VIADD R5, R5, 0x1 ;  /* 0x0000000105057836 */ /* 0x000fc60000000000 */
[----:B------:R-:W-:Y:S02]  /*b990*/  LEA R3, R3, UR38, 0x1 ;  /* 0x0000002603037c11 */ /* 0x000fe4000f8e08ff */
[C---:B------:R-:W-:Y:S02]  /*b9a0*/  ISETP.EQ.AND P0, PT, R6.reuse, RZ, PT ;  /* 0x000000ff0600720c */ /* 0x040fe40003f02270 */
[----:B------:R-:W-:Y:S01]  /*b9b0*/  ISETP.EQ.AND P1, PT, R6, 0x4, PT ;  /* 0x000000040600780c */ /* 0x000fe20003f22270 */
[----:B------:R3:W-:Y:S10]  /*b9c0*/  STS.U16 [R3+0x2000], R4 ;  /* 0x0020000403007388 */ /* 0x0007f40000000400 */
[----:B------:R-:W-:-:S02]  /*b9d0*/  @P0 IMAD.MOV.U32 R25, RZ, RZ, 0x1 ;  /* 0x00000001ff190424 */ /* 0x000fc400078e00ff */
[----:B---3--:R-:W-:-:S07]  /*b9e0*/  @P1 IMAD.MOV.U32 R89, RZ, RZ, 0x1 ;  /* 0x00000001ff591424 */ /* 0x008fce00078e00ff */
.L_x_716:
[----:B------:R-:W-:Y:S05]  /*b9f0*/  BSYNC B0 ;  /* 0x0000000000007941 */ /* 0x000fea0003800000 */
.L_x_715:
        /* <DEDUP_REMOVED lines=13> */
.L_x_718:
[----:B------:R-:W-:Y:S05]  /*bad0*/  BSYNC B0 ;  /* 0x0000000000007941 */ /* 0x000fea0003800000 */
.L_x_717:
        /* <DEDUP_REMOVED lines=13> */
.L_x_720:
[----:B------:R-:W-:Y:S05]  /*bbb0*/  BSYNC B0 ;  /* 0x0000000000007941 */ /* 0x000fea0003800000 */
.L_x_719:
        /* <DEDUP_REMOVED lines=9> */
.L_x_722:
[----:B------:R-:W3:Y:S01]  /*bc50*/  LDS.U16 R0, [R2+UR38+0x2034] ;  /* 0x0020342602007984 */ /* 0x000ee20008000400 */
[----:B------:R-:W-:Y:S02]  /*bc60*/  IMAD.MOV.U32 R89, RZ, RZ, 0x3 ;  /* 0x00000003ff597424 */ /* 0x000fe400078e00ff */
[----:B------:R-:W-:Y:S01]  /*bc70*/  IMAD.MOV.U32 R25, RZ, RZ, RZ ;  /* 0x000000ffff197224 */ /* 0x000fe200078e00ff */
[----:B---3--:R-:W-:-:S05]  /*bc80*/  PRMT R3, RZ, 0x5410, R0 ;  /* 0x00005410ff037816 */ /* 0x008fca0000000000 */
[----:B------:R3:W-:Y:S02]  /*bc90*/  STS [R2+UR38+0x2034], R3 ;  /* 0x0020340302007988 */ /* 0x0007e40008000826 */
.L_x_723:
[----:B------:R-:W-:Y:S05]  /*bca0*/  BSYNC B0 ;  /* 0x0000000000007941 */ /* 0x000fea0003800000 */
.L_x_721:
        /* <DEDUP_REMOVED lines=19> */
.L_x_725:
[----:B------:R-:W-:Y:S05]  /*bde0*/  BSYNC B6 ;  /* 0x0000000000067941 */ /* 0x000fea0003800000 */
.L_x_724:
        /* <DEDUP_REMOVED lines=9> */
.L_x_1226:
[----:B------:R-:W-:Y:S05]  /*be80*/  BRX R4 -0xbe90                                               (*"BRANCH_TARGETS .L_x_728,.L_x_1228,.L_x_456"*) ;  /* 0xffffff40045c7949 */ /* 0x000fea000383ffff */
.L_x_1228:
[----:B------:R-:W-:Y:S01]  /*be90*/  IMAD.MOV.U32 R25, RZ, RZ, 0x10 ;  /* 0x00000010ff197424 */ /* 0x000fe200078e00ff */
[----:B------:R-:W-:Y:S06]  /*bea0*/  BRA `(.L_x_728) ;  /* 0x00000000001c7947 */ /* 0x000fec0003800000 */
.L_x_727:
[----:B------:R-:W-:-:S13]  /*beb0*/  ISETP.NE.AND P0, PT, R25, 0x2, PT ;  /* 0x000000021900780c */ /* 0x000fda0003f05270 */
[----:B------:R-:W-:Y:S05]  /*bec0*/  @!P0 BRA `(.L_x_729) ;  /* 0x0000000000108947 */ /* 0x000fea0003800000 */
[----:B------:R-:W-:-:S13]  /*bed0*/  ISETP.NE.AND P0, PT, R25, 0x3, PT ;  /* 0x000000031900780c */ /* 0x000fda0003f05270 */
[----:B------:R-:W-:Y:S05]  /*bee0*/  @P0 BRA `(.L_x_456) ;  /* 0x000000b000140947 */ /* 0x000fea0003800000 */
[----:B------:R-:W-:Y:S01]  /*bef0*/  IMAD.MOV.U32 R25, RZ, RZ, 0x30 ;  /* 0x00000030ff197424 */ /* 0x000fe200078e00ff */
[----:B------:R-:W-:Y:S06]  /*bf00*/  BRA `(.L_x_728) ;  /* 0x0000000000047947 */ /* 0x000fec0003800000 */
.L_x_729:
[----:B------:R-:W-:-:S07]  /*bf10*/  IMAD.MOV.U32 R25, RZ, RZ, 0x20 ;  /* 0x00000020ff197424 */ /* 0x000fce00078e00ff */
.L_x_728:
[----:B------:R0:W-:Y:S05]  /*bf20*/  BMOV.32 B11, R68 ;  /* 0x000000440b007356 */ /* 0x0001ea0000000000 */
[----:B------:R-:W-:Y:S05]  /*bf30*/  BSYNC B11 ;  /* 0x00000000000b7941 */ /* 0x000fea0003800000 */
.L_x_726:
[----:B------:R-:W-:Y:S01]  /*bf40*/  ISETP.GE.U32.AND P0, PT, R89, 0x4, PT ;  /* 0x000000045900780c */ /* 0x000fe20003f06070 */
[----:B------:R-:W-:-:S12]  /*bf50*/  BSSY B6, `(.L_x_730) ;  /* 0x0000012000067945 */ /* 0x000fd80003800000 */
[----:B------:R-:W-:Y:S05]  /*bf60*/  @!P0 BRA `(.L_x_731) ;  /* 0x0000000000408947 */ /* 0x000fea0003800000 */
[----:B------:R-:W-:Y:S01]  /*bf70*/  MOV R14, 0xf8 ;  /* 0x000000f8000e7802 */ /* 0x000fe20000000f00 */
[----:B------:R-:W-:Y:S01]  /*bf80*/  ULDC.64 UR4, c[0x4][0xc0] ;  /* 0x0100300000047ab9 */ /* 0x000fe20000000a00 */
[----:B------:R-:W-:Y:S01]  /*bf90*/  ULDC.64 UR6, c[0x4][0x40] ;  /* 0x0100100000067ab9 */ /* 0x000fe20000000a00 */
[----:B------:R-:W-:Y:S01]  /*bfa0*/  IMAD.U32 R4, RZ, RZ, UR4 ;  /* 0x00000004ff047e24 */ /* 0x000fe2000f8e00ff */
[----:B------:R-:W-:Y:S01]  /*bfb0*/  HFMA2.MMA R12, -RZ, RZ, 0, 5.9604644775390625e-08 ;  /* 0x00000001ff0c7435 */ /* 0x000fe200000001ff */
        /* <DEDUP_REMOVED lines=8> */
[----:B------:R-:W-:-:S07]  /*c040*/  IMAD.MOV.U32 R13, RZ, RZ, RZ ;  /* 0x000000ffff0d7224 */ /* 0x000fce00078e00ff */
[----:B------:R-:W-:-:S07]  /*c050*/  LEPC R20, `(.L_x_731) ;  /* 0x000000001014794e */ /* 0x000fce0000000000 */
[----:B01234-:R-:W-:Y:S05]  /*c060*/  CALL.ABS.NOINC R14 ;  /* 0x000000000e007343 */ /* 0x01ffea0003c00000 */
.L_x_731:
[----:B------:R-:W-:Y:S05]  /*c070*/  BSYNC B6 ;  /* 0x0000000000067941 */ /* 0x000fea0003800000 */
.L_x_730:
        /* <DEDUP_REMOVED lines=9> */
.L_x_1230:
[----:B------:R-:W-:Y:S05]  /*c110*/  BRX R4 -0xc120                                               (*"BRANCH_TARGETS .L_x_734,.L_x_1232,.L_x_456"*) ;  /* 0xffffff3c04b87949 */ /* 0x000fea000383ffff */
.L_x_1232:
[----:B------:R-:W-:Y:S01]  /*c120*/  IMAD.MOV.U32 R0, RZ, RZ, 0x40 ;  /* 0x00000040ff007424 */ /* 0x000fe200078e00ff */
[----:B------:R-:W-:Y:S06]  /*c130*/  BRA `(.L_x_734) ;  /* 0x00000000001c7947 */ /* 0x000fec0003800000 */
.L_x_733:
[----:B------:R-:W-:-:S13]  /*c140*/  ISETP.NE.AND P0, PT, R89, 0x2, PT ;  /* 0x000000025900780c */ /* 0x000fda0003f05270 */
[----:B------:R-:W-:Y:S05]  /*c150*/  @!P0 BRA `(.L_x_735) ;  /* 0x0000000000108947 */ /* 0x000fea0003800000 */
[----:B------:R-:W-:-:S13]  /*c160*/  ISETP.NE.AND P0, PT, R89, 0x3, PT ;  /* 0x000000035900780c */ /* 0x000fda0003f05270 */
[----:B------:R-:W-:Y:S05]  /*c170*/  @P0 BRA `(.L_x_456) ;  /* 0x000000ac00700947 */ /* 0x000fea0003800000 */
[----:B------:R-:W-:Y:S01]  /*c180*/  IMAD.MOV.U32 R0, RZ, RZ, 0xc0 ;  /* 0x000000c0ff007424 */ /* 0x000fe200078e00ff */
[----:B------:R-:W-:Y:S06]  /*c190*/  BRA `(.L_x_734) ;  /* 0x0000000000047947 */ /* 0x000fec0003800000 */
.L_x_735:
[----:B------:R-:W-:-:S07]  /*c1a0*/  IMAD.MOV.U32 R0, RZ, RZ, 0x80 ;  /* 0x00000080ff007424 */ /* 0x000fce00078e00ff */
.L_x_734:
[----:B------:R0:W-:Y:S05]  /*c1b0*/  BMOV.32 B11, R85 ;  /* 0x000000550b007356 */ /* 0x0001ea0000000000 */
[----:B------:R-:W-:Y:S05]  /*c1c0*/  BSYNC B11 ;  /* 0x00000000000b7941 */ /* 0x000fea0003800000 */
.L_x_732:
        /* <DEDUP_REMOVED lines=29> */
.L_x_737:
[----:B------:R-:W-:Y:S05]  /*c3a0*/  BSYNC B0 ;  /* 0x0000000000007941 */ /* 0x000fea0003800000 */
.L_x_736:
        /* <DEDUP_REMOVED lines=13> */
.L_x_739:
[----:B------:R-:W-:Y:S05]  /*c480*/  BSYNC B0 ;  /* 0x0000000000007941 */ /* 0x000fea0003800000 */
.L_x_738:
        /* <DEDUP_REMOVED lines=13> */
.L_x_741:
[----:B------:R-:W-:Y:S05]  /*c560*/  BSYNC B0 ;  /* 0x0000000000007941 */ /* 0x000fea0003800000 */
.L_x_740:
        /* <DEDUP_REMOVED lines=9> */
.L_x_743:
[----:B------:R-:W3:Y:S01]  /*c600*/  LDS.U16 R0, [R2+UR38+0x2038] ;  /* 0x0020382602007984 */ /* 0x000ee20008000400 */
[----:B------:R-:W-:Y:S02]  /*c610*/  IMAD.MOV.U32 R89, RZ, RZ, 0x3 ;  /* 0x00000003ff597424 */ /* 0x000fe400078e00ff */
[----:B------:R-:W-:Y:S01]  /*c620*/  IMAD.MOV.U32 R25, RZ, RZ, RZ ;  /* 0x000000ffff197224 */ /* 0x000fe200078e00ff */
[----:B---3--:R-:W-:-:S05]  /*c630*/  PRMT R3, RZ, 0x5410, R0 ;  /* 0x00005410ff037816 */ /* 0x008fca0000000000 */
[----:B------:R3:W-:Y:S02]  /*c640*/  STS [R2+UR38+0x2038], R3 ;  /* 0x0020380302007988 */ /* 0x0007e40008000826 */
.L_x_744:
[----:B------:R-:W-:Y:S05]  /*c650*/  BSYNC B0 ;  /* 0x0000000000007941 */ /* 0x000fea0003800000 */
.L_x_742:
        /* <DEDUP_REMOVED lines=19> */
.L_x_746:
[----:B------:R-:W-:Y:S05]  /*c790*/  BSYNC B6 ;  /* 0x0000000000067941 */ /* 0x000fea0003800000 */
.L_x_745:
        /* <DEDUP_REMOVED lines=9> */
.L_x_1234:
[----:B------:R-:W-:Y:S05]  /*c830*/  BRX R4 -0xc840                                               (*"BRANCH_TARGETS .L_x_749,.L_x_1236,.L_x_456"*) ;  /* 0xffffff3404f07949 */ /* 0x000fea000383ffff */
.L_x_1236:
[----:B------:R-:W-:Y:S01]  /*c840*/  IMAD.MOV.U32 R25, RZ, RZ, 0x1 ;  /* 0x00000001ff197424 */ /* 0x000fe200078e00ff */
[----:B------:R-:W-:Y:S06]  /*c850*/  BRA `(.L_x_749) ;  /* 0x00000000001c7947 */ /* 0x000fec0003800000 */
.L_x_748:
[----:B------:R-:W-:-:S13]  /*c860*/  ISETP.NE.AND P0, PT, R25, 0x2, PT ;  /* 0x000000021900780c */ /* 0x000fda0003f05270 */
[----:B------:R-:W-:Y:S05]  /*c870*/  @!P0 BRA `(.L_x_750) ;  /* 0x0000000000108947 */ /* 0x000fea0003800000 */
[----:B------:R-:W-:-:S13]  /*c880*/  ISETP.NE.AND P0, PT, R25, 0x3, PT ;  /* 0x000000031900780c */ /* 0x000fda0003f05270 */
[----:B------:R-:W-:Y:S05]  /*c890*/  @P0 BRA `(.L_x_456) ;  /* 0x000000a400a80947 */ /* 0x000fea0003800000 */
[----:B------:R-:W-:Y:S01]  /*c8a0*/  IMAD.MOV.U32 R25, RZ, RZ, 0x3 ;  /* 0x00000003ff197424 */ /* 0x000fe200078e00ff */
[----:B------:R-:W-:Y:S06]  /*c8b0*/  BRA `(.L_x_749) ;  /* 0x0000000000047947 */ /* 0x000fec0003800000 */
.L_x_750:
[----:B------:R-:W-:-:S07]  /*c8c0*/  IMAD.MOV.U32 R25, RZ, RZ, 0x2 ;  /* 0x00000002ff197424 */ /* 0x000fce00078e00ff */
.L_x_749:
[----:B------:R0:W-:Y:S05]  /*c8d0*/  BMOV.32 B11, R43 ;  /* 0x0000002b0b007356 */ /* 0x0001ea0000000000 */
[----:B------:R-:W-:Y:S05]  /*c8e0*/  BSYNC B11 ;  /* 0x00000000000b7941 */ /* 0x000fea0003800000 */
.L_x_747:
        /* <DEDUP_REMOVED lines=19> */
.L_x_752:
[----:B------:R-:W-:Y:S05]  /*ca20*/  BSYNC B6 ;  /* 0x0000000000067941 */ /* 0x000fea0003800000 */
.L_x_751:
        /* <DEDUP_REMOVED lines=9> */
.L_x_1238:
[----:B------:R-:W-:Y:S05]  /*cac0*/  BRX R4 -0xcad0                                               (*"BRANCH_TARGETS .L_x_755,.L_x_1240,.L_x_456"*) ;  /* 0xffffff34044c7949 */ /* 0x000fea000383ffff */
.L_x_1240:
[----:B------:R-:W-:Y:S01]  /*cad0*/  IMAD.MOV.U32 R0, RZ, RZ, 0x4 ;  /* 0x00000004ff007424 */ /* 0x000fe200078e00ff */
[----:B------:R-:W-:Y:S06]  /*cae0*/  BRA `(.L_x_755) ;  /* 0x00000000001c7947 */ /* 0x000fec0003800000 */
.L_x_754:
[----:B------:R-:W-:-:S13]  /*caf0*/  ISETP.NE.AND P0, PT, R89, 0x2, PT ;  /* 0x000000025900780c */ /* 0x000fda0003f05270 */
[----:B------:R-:W-:Y:S05]  /*cb00*/  @!P0 BRA `(.L_x_756) ;  /* 0x0000000000108947 */ /* 0x000fea0003800000 */
[----:B------:R-:W-:-:S13]  /*cb10*/  ISETP.NE.AND P0, PT, R89, 0x3, PT ;  /* 0x000000035900780c */ /* 0x000fda0003f05270 */
[----:B------:R-:W-:Y:S05]  /*cb20*/  @P0 BRA `(.L_x_456) ;  /* 0x000000a400040947 */ /* 0x000fea0003800000 */
[----:B------:R-:W-:Y:S01]  /*cb30*/  IMAD.MOV.U32 R0, RZ, RZ, 0xc ;  /* 0x0000000cff007424 */ /* 0x000fe200078e00ff */
[----:B------:R-:W-:Y:S06]  /*cb40*/  BRA `(.L_x_755) ;  /* 0x0000000000047947 */ /* 0x000fec0003800000 */
.L_x_756:
[----:B------:R-:W-:-:S07]  /*cb50*/  IMAD.MOV.U32 R0, RZ, RZ, 0x8 ;  /* 0x00000008ff007424 */ /* 0x000fce00078e00ff */
.L_x_755:
[----:B------:R0:W-:Y:S05]  /*cb60*/  BMOV.32 B11, R45 ;  /* 0x0000002d0b007356 */ /* 0x0001ea0000000000 */
[----:B------:R-:W-:Y:S05]  /*cb70*/  BSYNC B11 ;  /* 0x00000000000b7941 */ /* 0x000fea0003800000 */
.L_x_753:
        /* <DEDUP_REMOVED lines=29> */
.L_x_758:
[----:B------:R-:W-:Y:S05]  /*cd50*/  BSYNC B0 ;  /* 0x0000000000007941 */ /* 0x000fea0003800000 */
.L_x_757:
        /* <DEDUP_REMOVED lines=13> */
.L_x_760:
[----:B------:R-:W-:Y:S05]  /*ce30*/  BSYNC B0 ;  /* 0x0000000000007941 */ /* 0x000fea0003800000 */
.L_x_759:
[----:B------:R-:W3:Y:S01]  /*ce40*/  LDS.U16 R3, [R24+0x607e] ;  /* 0x00607e0018037984 */ /* 0x000ee20000000400 */
[----:B------:R-:W-:Y:S01]  /*ce50*/  BSSY B0, `(.L_x_761) ;  /* 0x000000c000007945 */ /* 0x000fe20003800000 */
        /* <DEDUP_REMOVED lines=11> */
.L_x_762:
[----:B------:R-:W-:Y:S05]  /*cf10*/  BSYNC B0 ;  /* 0x0000000000007941 */ /* 0x000fea0003800000 */
.L_x_761:
        /* <DEDUP_REMOVED lines=9> */
.L_x_764:
[----:B------:R-:W3:Y:S01]  /*cfb0*/  LDS.U16 R0, [R2+UR38+0x203c] ;  /* 0x00203c2602007984 */ /* 0x000ee20008000400 */
[----:B------:R-:W-:Y:S02]  /*cfc0*/  IMAD.MOV.U32 R89, RZ, RZ, 0x3 ;  /* 0x00000003ff597424 */ /* 0x000fe400078e00ff */
[----:B------:R-:W-:Y:S01]  /*cfd0*/  IMAD.MOV.U32 R25, RZ, RZ, RZ ;  /* 0x000000ffff197224 */ /* 0x000fe200078e00ff */
[----:B---3--:R-:W-:-:S05]  /*cfe0*/  PRMT R3, RZ, 0x5410, R0 ;  /* 0x00005410ff037816 */ /* 0x008fca0000000000 */
[----:B------:R3:W-:Y:S02]  /*cff0*/  STS [R2+UR38+0x203c], R3 ;  /* 0x00203c0302007988 */ /* 0x0007e40008000826 */
.L_x_765:
[----:B------:R-:W-:Y:S05]  /*d000*/  BSYNC B0 ;  /* 0x0000000000007941 */ /* 0x000fea0003800000 */
.L_x_763:
        /* <DEDUP_REMOVED lines=19> */
.L_x_767:
[----:B------:R-:W-:Y:S05]  /*d140*/  BSYNC B6 ;  /* 0x0000000000067941 */ /* 0x000fea0003800000 */
.L_x_766:
        /* <DEDUP_REMOVED lines=9> */
.L_x_1242:
[----:B------:R-:W-:Y:S05]  /*d1e0*/  BRX R4 -0xd1f0                                               (*"BRANCH_TARGETS .L_x_770,.L_x_1244,.L_x_456"*) ;  /* 0xffffff2c04847949 */ /* 0x000fea000383ffff */
.L_x_1244:
[----:B------:R-:W-:Y:S01]  /*d1f0*/  IMAD.MOV.U32 R25, RZ, RZ, 0x10 ;  /* 0x00000010ff197424 */ /* 0x000fe200078e00ff */
[----:B------:R-:W-:Y:S06]  /*d200*/  BRA `(.L_x_770) ;  /* 0x00000000001c7947 */ /* 0x000fec0003800000 */
.L_x_769:
[----:B------:R-:W-:-:S13]  /*d210*/  ISETP.NE.AND P0, PT, R25, 0x2, PT ;  /* 0x000000021900780c */ /* 0x000fda0003f05270 */
[----:B------:R-:W-:Y:S05]  /*d220*/  @!P0 BRA `(.L_x_771) ;  /* 0x0000000000108947 */ /* 0x000fea0003800000 */
[----:B------:R-:W-:-:S13]  /*d230*/  ISETP.NE.AND P0, PT, R25, 0x3, PT ;  /* 0x000000031900780c */ /* 0x000fda0003f05270 */
[----:B------:R-:W-:Y:S05]  /*d240*/  @P0 BRA `(.L_x_456) ;  /* 0x0000009c003c0947 */ /* 0x000fea0003800000 */
[----:B------:R-:W-:Y:S01]  /*d250*/  IMAD.MOV.U32 R25, RZ, RZ, 0x30 ;  /* 0x00000030ff197424 */ /* 0x000fe200078e00ff */
[----:B------:R-:W-:Y:S06]  /*d260*/  BRA `(.L_x_770) ;  /* 0x0000000000047947 */ /* 0x000fec0003800000 */
.L_x_771:
[----:B------:R-:W-:-:S07]  /*d270*/  IMAD.MOV.U32 R25, RZ, RZ, 0x20 ;  /* 0x00000020ff197424 */ /* 0x000fce00078e00ff */
.L_x_770:
[----:B------:R0:W-:Y:S05]  /*d280*/  BMOV.32 B11, R78 ;  /* 0x0000004e0b007356 */ /* 0x0001ea0000000000 */
[----:B------:R-:W-:Y:S05]  /*d290*/  BSYNC B11 ;  /* 0x00000000000b7941 */ /* 0x000fea0003800000 */
.L_x_768:
        /* <DEDUP_REMOVED lines=19> */
.L_x_773:
[----:B------:R-:W-:Y:S05]  /*d3d0*/  BSYNC B6 ;  /* 0x0000000000067941 */ /* 0x000fea0003800000 */
.L_x_772:
        /* <DEDUP_REMOVED lines=9> */
.L_x_1246:
[----:B------:R-:W-:Y:S05]  /*d470*/  BRX R4 -0xd480                                               (*"BRANCH_TARGETS .L_x_776,.L_x_1248,.L_x_456"*) ;  /* 0xffffff2804e07949 */ /* 0x000fea000383ffff */
.L_x_1248:
[----:B------:R-:W-:Y:S01]  /*d480*/  IMAD.MOV.U32 R0, RZ, RZ, 0x40 ;  /* 0x00000040ff007424 */ /* 0x000fe200078e00ff */
[----:B------:R-:W-:Y:S06]  /*d490*/  BRA `(.L_x_776) ;  /* 0x00000000001c7947 */ /* 0x000fec0003800000 */
.L_x_775:
[----:B------:R-:W-:-:S13]  /*d4a0*/  ISETP.NE.AND P0, PT, R89, 0x2, PT ;  /* 0x000000025900780c */ /* 0x000fda0003f05270 */
[----:B------:R-:W-:Y:S05]  /*d4b0*/  @!P0 BRA `(.L_x_777) ;  /* 0x0000000000108947 */ /* 0x000fea0003800000 */
[----:B------:R-:W-:-:S13]  /*d4c0*/  ISETP.NE.AND P0, PT, R89, 0x3, PT ;  /* 0x000000035900780c */ /* 0x000fda0003f05270 */
[----:B------:R-:W-:Y:S05]  /*d4d0*/  @P0 BRA `(.L_x_456) ;  /* 0x0000009800980947 */ /* 0x000fea0003800000 */
[----:B------:R-:W-:Y:S01]  /*d4e0*/  IMAD.MOV.U32 R0, RZ, RZ, 0xc0 ;  /* 0x000000c0ff007424 */ /* 0x000fe200078e00ff */
[----:B------:R-:W-:Y:S06]  /*d4f0*/  BRA `(.L_x_776) ;  /* 0x0000000000047947 */ /* 0x000fec0003800000 */
.L_x_777:
[----:B------:R-:W-:-:S07]  /*d500*/  IMAD.MOV.U32 R0, RZ, RZ, 0x80 ;  /* 0x00000080ff007424 */ /* 0x000fce00078e00ff */
.L_x_776:
[----:B------:R0:W-:Y:S05]  /*d510*/  BMOV.32 B11, R80 ;  /* 0x000000500b007356 */ /* 0x0001ea0000000000 */
[----:B------:R-:W-:Y:S05]  /*d520*/  BSYNC B11 ;  /* 0x00000000000b7941 */ /* 0x000fea0003800000 */
.L_x_774:
        /* <DEDUP_REMOVED lines=10> */
[----:B------:R-:W-:Y:S01]  /*d5d0*/  HFMA2.MMA R89, -RZ, RZ, 0, 0 ;  /* 0x00000000ff597435 */ /* 0x000fe200000001ff */
[----:B------:R-:W-:Y:S02]  /*d5e0*/  IMAD.MOV.U32 R5, RZ, RZ, RZ ;  /* 0x000000ffff057224 */ /* 0x000fe400078e00ff */
[----:B------:R-:W-:Y:S02]  /*d5f0*/  VIADD R0, R28, 0x1e ;  /* 0x0000001e1c007836 */ /* 0x000fe40000000000 */
        /* <DEDUP_REMOVED lines=16> */
.L_x_779:
[----:B------:R-:W-:Y:S05]  /*d700*/  BSYNC B0 ;  /* 0x0000000000007941 */ /* 0x000fea0003800000 */
.L_x_778:
        /* <DEDUP_REMOVED lines=13> */
.L_x_781:
[----:B------:R-:W-:Y:S05]  /*d7e0*/  BSYNC B0 ;  /* 0x0000000000007941 */ /* 0x000fea0003800000 */
.L_x_780:
        /* <DEDUP_REMOVED lines=13> */
.L_x_783:
[----:B------:R-:W-:Y:S05]  /*d8c0*/  BSYNC B0 ;  /* 0x0000000000007941 */ /* 0x000fea0003800000 */
.L_x_782:
        /* <DEDUP_REMOVED lines=9> */
.L_x_785:
[----:B------:R-:W3:Y:S01]  /*d960*/  LDS.U16 R0, [R2+UR38+0x2040] ;  /* 0x0020402602007984 */ /* 0x000ee20008000400 */
[----:B------:R-:W-:Y:S02]  /*d970*/  IMAD.MOV.U32 R89, RZ, RZ, 0x3 ;  /* 0x00000003ff597424 */ /* 0x000fe400078e00ff */
[----:B------:R-:W-:Y:S01]  /*d980*/  IMAD.MOV.U32 R25, RZ, RZ, RZ ;  /* 0x000000ffff197224 */ /* 0x000fe200078e00ff */
[----:B---3--:R-:W-:-:S05]  /*d990*/  PRMT R3, RZ, 0x5410, R0 ;  /* 0x00005410ff037816 */ /* 0x008fca0000000000 */
[----:B------:R3:W-:Y:S02]  /*d9a0*/  STS [R2+UR38+0x2040], R3 ;  /* 0x0020400302007988 */ /* 0x0007e40008000826 */
.L_x_786:
[----:B------:R-:W-:Y:S05]  /*d9b0*/  BSYNC B0 ;  /* 0x0000000000007941 */ /* 0x000fea0003800000 */
.L_x_784:
        /* <DEDUP_REMOVED lines=19> */
.L_x_788:
[----:B------:R-:W-:Y:S05]  /*daf0*/  BSYNC B6 ;  /* 0x0000000000067941 */ /* 0x000fea0003800000 */
.L_x_787:
        /* <DEDUP_REMOVED lines=9> */
.L_x_1250:
[----:B------:R-:W-:Y:S05]  /*db90*/  BRX R4 -0xdba0                                               (*"BRANCH_TARGETS .L_x_791,.L_x_1252,.L_x_456"*) ;  /* 0xffffff2404187949 */ /* 0x000fea000383ffff */
.L_x_1252:
[----:B------:R-:W-:Y:S01]  /*dba0*/  IMAD.MOV.U32 R25, RZ, RZ, 0x1 ;  /* 0x00000001ff197424 */ /* 0x000fe200078e00ff */
[----:B------:R-:W-:Y:S06]  /*dbb0*/  BRA `(.L_x_791) ;  /* 0x00000000001c7947 */ /* 0x000fec0003800000 */
.L_x_790:
[----:B------:R-:W-:-:S13]  /*dbc0*/  ISETP.NE.AND P0, PT, R25, 0x2, PT ;  /* 0x000000021900780c */ /* 0x000fda0003f05270 */
[----:B------:R-:W-:Y:S05]  /*dbd0*/  @!P0 BRA `(.L_x_792) ;  /* 0x0000000000108947 */ /* 0x000fea0003800000 */
[----:B------:R-:W-:-:S13]  /*dbe0*/  ISETP.NE.AND P0, PT, R25, 0x3, PT ;  /* 0x000000031900780c */ /* 0x000fda0003f05270 */
[----:B------:R-:W-:Y:S05]  /*dbf0*/  @P0 BRA `(.L_x_456) ;  /* 0x0000009000d00947 */ /* 0x000fea0003800000 */
[----:B------:R-:W-:Y:S01]  /*dc00*/  IMAD.MOV.U32 R25, RZ, RZ, 0x3 ;  /* 0x00000003ff197424 */ /* 0x000fe200078e00ff */
[----:B------:R-:W-:Y:S06]  /*dc10*/  BRA `(.L_x_791) ;  /* 0x0000000000047947 */ /* 0x000fec0003800000 */
.L_x_792:
[----:B------:R-:W-:-:S07]  /*dc20*/  IMAD.MOV.U32 R25, RZ, RZ, 0x2 ;  /* 0x00000002ff197424 */ /* 0x000fce00078e00ff */
.L_x_791:
[----:B------:R0:W-:Y:S05]  /*dc30*/  BMOV.32 B11, R70 ;  /* 0x000000460b007356 */ /* 0x0001ea0000000000 */
[----:B------:R-:W-:Y:S05]  /*dc40*/  BSYNC B11 ;  /* 0x00000000000b7941 */ /* 0x000fea0003800000 */
.L_x_789:
        /* <DEDUP_REMOVED lines=10> */
[----:B------:R-:W-:Y:S01]  /*dcf0*/  IMAD.U32 R10, RZ, RZ, UR6 ;  /* 0x00000006ff0a7e24 */ /* 0x000fe2000f8e00ff */
[----:B------:R-:W-:Y:S01]  /*dd00*/  MOV R7, UR5 ;  /* 0x0000000500077c02 */ /* 0x000fe20008000f00 */
[----:B------:R-:W-:-:S02]  /*dd10*/  IMAD.U32 R6, RZ, RZ, UR4 ;  /* 0x00000004ff067e24 */ /* 0x000fc4000f8e00ff */
[----:B------:R-:W-:Y:S02]  /*dd20*/  IMAD.U32 R11, RZ, RZ, UR7 ;  /* 0x00000007ff0b7e24 */ /* 0x000fe4000f8e00ff */
[----:B------:R-:W-:Y:S02]  /*dd30*/  IMAD.MOV.U32 R8, RZ, RZ, 0x104 ;  /* 0x00000104ff087424 */ /* 0x000fe400078e00ff */
[----:B------:R-:W-:Y:S02]  /*dd40*/  IMAD.MOV.U32 R12, RZ, RZ, 0x1 ;  /* 0x00000001ff0c7424 */ /* 0x000fe400078e00ff */
[----:B------:R-:W-:-:S07]  /*dd50*/  IMAD.MOV.U32 R13, RZ, RZ, RZ ;  /* 0x000000ffff0d7224 */ /* 0x000fce00078e00ff */
[----:B------:R-:W-:-:S07]  /*dd60*/  LEPC R20, `(.L_x_794) ;  /* 0x000000001014794e */ /* 0x000fce0000000000 */
[----:B01234-:R-:W-:Y:S05]  /*dd70*/  CALL.ABS.NOINC R14 ;  /* 0x000000000e007343 */ /* 0x01ffea0003c00000 */
.L_x_794:
[----:B------:R-:W-:Y:S05]  /*dd80*/  BSYNC B6 ;  /* 0x0000000000067941 */ /* 0x000fea0003800000 */
.L_x_793:
        /* <DEDUP_REMOVED lines=9> */
.L_x_1254:
[----:B------:R-:W-:Y:S05]  /*de20*/  BRX R4 -0xde30                                               (*"BRANCH_TARGETS .L_x_797,.L_x_1256,.L_x_456"*) ;  /* 0xffffff2004747949 */ /* 0x000fea000383ffff */
.L_x_1256:
[----:B------:R-:W-:Y:S01]  /*de30*/  IMAD.MOV.U32 R0, RZ, RZ, 0x4 ;  /* 0x00000004ff007424 */ /* 0x000fe200078e00ff */
[----:B------:R-:W-:Y:S06]  /*de40*/  BRA `(.L_x_797) ;  /* 0x00000000001c7947 */ /* 0x000fec0003800000 */
.L_x_796:
[----:B------:R-:W-:-:S13]  /*de50*/  ISETP.NE.AND P0, PT, R89, 0x2, PT ;  /* 0x000000025900780c */ /* 0x000fda0003f05270 */
[----:B------:R-:W-:Y:S05]  /*de60*/  @!P0 BRA `(.L_x_798) ;  /* 0x0000000000108947 */ /* 0x000fea0003800000 */
[----:B------:R-:W-:-:S13]  /*de70*/  ISETP.NE.AND P0, PT, R89, 0x3, PT ;  /* 0x000000035900780c */ /* 0x000fda0003f05270 */
[----:B------:R-:W-:Y:S05]  /*de80*/  @P0 BRA `(.L_x_456) ;  /* 0x00000090002c0947 */ /* 0x000fea0003800000 */
[----:B------:R-:W-:Y:S01]  /*de90*/  IMAD.MOV.U32 R0, RZ, RZ, 0xc ;  /* 0x0000000cff007424 */ /* 0x000fe200078e00ff */
[----:B------:R-:W-:Y:S06]  /*dea0*/  BRA `(.L_x_797) ;  /* 0x0000000000047947 */ /* 0x000fec0003800000 */
.L_x_798:
[----:B------:R-:W-:-:S07]  /*deb0*/  IMAD.MOV.U32 R0, RZ, RZ, 0x8 ;  /* 0x00000008ff007424 */ /* 0x000fce00078e00ff */
.L_x_797:
[----:B------:R0:W-:Y:S05]  /*dec0*/  BMOV.32 B11, R87 ;  /* 0x000000570b007356 */ /* 0x0001ea0000000000 */
[----:B------:R-:W-:Y:S05]  /*ded0*/  BSYNC B11 ;  /* 0x00000000000b7941 */ /* 0x000fea0003800000 */
.L_x_795:
        /* <DEDUP_REMOVED lines=29> */
.L_x_800:
[----:B------:R-:W-:Y:S05]  /*e0b0*/  BSYNC B0 ;  /* 0x0000000000007941 */ /* 0x000fea0003800000 */
.L_x_799:
        /* <DEDUP_REMOVED lines=13> */
.L_x_802:
[----:B------:R-:W-:Y:S05]  /*e190*/  BSYNC B0 ;  /* 0x0000000000007941 */ /* 0x000fea0003800000 */
.L_x_801:
        /* <DEDUP_REMOVED lines=13> */
.L_x_804:
[----:B------:R-:W-:Y:S05]  /*e270*/  BSYNC B0 ;  /* 0x0000000000007941 */ /* 0x000fea0003800000 */
.L_x_803:
        /* <DEDUP_REMOVED lines=9> */
.L_x_806:
[----:B------:R-:W3:Y:S01]  /*e310*/  LDS.U16 R0, [R2+UR38+0x2044] ;  /* 0x0020442602007984 */ /* 0x000ee20008000400 */
[----:B------:R-:W-:Y:S02]  /*e320*/  IMAD.MOV.U32 R89, RZ, RZ, 0x3 ;  /* 0x00000003ff597424 */ /* 0x000fe400078e00ff */
[----:B------:R-:W-:Y:S01]  /*e330*/  IMAD.MOV.U32 R25, RZ, RZ, RZ ;  /* 0x000000ffff197224 */ /* 0x000fe200078e00ff */
[----:B---3--:R-:W-:-:S05]  /*e340*/  PRMT R3, RZ, 0x5410, R0 ;  /* 0x00005410ff037816 */ /* 0x008fca0000000000 */
[----:B------:R3:W-:Y:S02]  /*e350*/  STS [R2+UR38+0x2044], R3 ;  /* 0x0020440302007988 */ /* 0x0007e40008000826 */
.L_x_807:
[----:B------:R-:W-:Y:S05]  /*e360*/  BSYNC B0 ;  /* 0x0000000000007941 */ /* 0x000fea0003800000 */
.L_x_805:
        /* <DEDUP_REMOVED lines=19> */
.L_x_809:
[----:B------:R-:W-:Y:S05]  /*e4a0*/  BSYNC B6 ;  /* 0x0000000000067941 */ /* 0x000fea0003800000 */
.L_x_808:
        /* <DEDUP_REMOVED lines=9> */
.L_x_1258:
[----:B------:R-:W-:Y:S05]  /*e540*/  BRX R4 -0xe550                                               (*"BRANCH_TARGETS .L_x_812,.L_x_1260,.L_x_456"*) ;  /* 0xffffff1804ac7949 */ /* 0x000fea000383ffff */
.L_x_1260:
[----:B------:R-:W-:Y:S01]  /*e550*/  IMAD.MOV.U32 R25, RZ, RZ, 0x10 ;  /* 0x00000010ff197424 */ /* 0x000fe200078e00ff */
[----:B------:R-:W-:Y:S06]  /*e560*/  BRA `(.L_x_812) ;  /* 0x00000000001c7947 */ /* 0x000fec0003800000 */
.L_x_811:
[----:B------:R-:W-:-:S13]  /*e570*/  ISETP.NE.AND P0, PT, R25, 0x2, PT ;  /* 0x000000021900780c */ /* 0x000fda0003f05270 */
[----:B------:R-:W-:Y:S05]  /*e580*/  @!P0 BRA `(.L_x_813) ;  /* 0x0000000000108947 */ /* 0x000fea0003800000 */
[----:B------:R-:W-:-:S13]  /*e590*/  ISETP.NE.AND P0, PT, R25, 0x3, PT ;  /* 0x000000031900780c */ /* 0x000fda0003f05270 */
[----:B------:R-:W-:Y:S05]  /*e5a0*/  @P0 BRA `(.L_x_456) ;  /* 0x0000008800640947 */ /* 0x000fea0003800000 */
[----:B------:R-:W-:Y:S01]  /*e5b0*/  IMAD.MOV.U32 R25, RZ, RZ, 0x30 ;  /* 0x00000030ff197424 */ /* 0x000fe200078e00ff */
[----:B------:R-:W-:Y:S06]  /*e5c0*/  BRA `(.L_x_812) ;  /* 0x0000000000047947 */ /* 0x000fec0003800000 */
.L_x_813:
[----:B------:R-:W-:-:S07]  /*e5d0*/  IMAD.MOV.U32 R25, RZ, RZ, 0x20 ;  /* 0x00000020ff197424 */ /* 0x000fce00078e00ff */
.L_x_812:
[----:B------:R0:W-:Y:S05]  /*e5e0*/  BMOV.32 B11, R32 ;  /* 0x000000200b007356 */ /* 0x0001ea0000000000 */
[----:B------:R-:W-:Y:S05]  /*e5f0*/  BSYNC B11 ;  /* 0x00000000000b7941 */ /* 0x000fea0003800000 */
.L_x_810:
        /* <DEDUP_REMOVED lines=19> */
.L_x_815:
[----:B------:R-:W-:Y:S05]  /*e730*/  BSYNC B6 ;  /* 0x0000000000067941 */ /* 0x000fea0003800000 */
.L_x_814:
        /* <DEDUP_REMOVED lines=9> */
.L_x_1262:
[----:B------:R-:W-:Y:S05]  /*e7d0*/  BRX R4 -0xe7e0                                               (*"BRANCH_TARGETS .L_x_818,.L_x_1264,.L_x_456"*) ;  /* 0xffffff1804087949 */ /* 0x000fea000383ffff */
.L_x_1264:
[----:B------:R-:W-:Y:S01]  /*e7e0*/  IMAD.MOV.U32 R0, RZ, RZ, 0x40 ;  /* 0x00000040ff007424 */ /* 0x000fe200078e00ff */
[----:B------:R-:W-:Y:S06]  /*e7f0*/  BRA `(.L_x_818) ;  /* 0x00000000001c7947 */ /* 0x000fec0003800000 */
.L_x_817:
[----:B------:R-:W-:-:S13]  /*e800*/  ISETP.NE.AND P0, PT, R89, 0x2, PT ;  /* 0x000000025900780c */ /* 0x000fda0003f05270 */
[----:B------:R-:W-:Y:S05]  /*e810*/  @!P0 BRA `(.L_x_819) ;  /* 0x0000000000108947 */ /* 0x000fea0003800000 */
[----:B------:R-:W-:-:S13]  /*e820*/  ISETP.NE.AND P0, PT, R89, 0x3, PT ;  /* 0x000000035900780c */ /* 0x000fda0003f05270 */
[----:B------:R-:W-:Y:S05]  /*e830*/  @P0 BRA `(.L_x_456) ;  /* 0x0000008400c00947 */ /* 0x000fea0003800000 */
[----:B------:R-:W-:Y:S01]  /*e840*/  IMAD.MOV.U32 R0, RZ, RZ, 0xc0 ;  /* 0x000000c0ff007424 */ /* 0x000fe200078e00ff */
[----:B------:R-:W-:Y:S06]  /*e850*/  BRA `(.L_x_818) ;  /* 0x0000000000047947 */ /* 0x000fec0003800000 */
.L_x_819:
[----:B------:R-:W-:-:S07]  /*e860*/  IMAD.MOV.U32 R0, RZ, RZ, 0x80 ;  /* 0x00000080ff007424 */ /* 0x000fce00078e00ff */
.L_x_818:
[----:B------:R0:W-:Y:S05]  /*e870*/  BMOV.32 B11, R76 ;  /* 0x0000004c0b007356 */ /* 0x0001ea0000000000 */
[----:B------:R-:W-:Y:S05]  /*e880*/  BSYNC B11 ;  /* 0x00000000000b7941 */ /* 0x000fea0003800000 */
.L_x_816:
        /* <DEDUP_REMOVED lines=29> */
.L_x_821:
[----:B------:R-:W-:Y:S05]  /*ea60*/  BSYNC B0 ;  /* 0x0000000000007941 */ /* 0x000fea0003800000 */
.L_x_820:
[----:B------:R-:W3:Y:S01]  /*ea70*/  LDS.U16 R3, [R24+0x6094] ;  /* 0x0060940018037984 */ /* 0x000ee20000000400 */
[----:B------:R-:W-:Y:S01]  /*ea80*/  BSSY B0, `(.L_x_822) ;  /* 0x000000c000007945 */ /* 0x000fe20003800000 */
[----:B---3--:R-:W-:-:S13]  /*ea90*/  LOP3.LUT P0, RZ, R3, 0x7fff, RZ, 0xc0, !PT ;  /* 0x00007fff03ff7812 */ /* 0x008fda000780c0ff */
[----:B------:R-:W-:Y:S05]  /*eaa0*/  @!P0 BRA `(.L_x_823) ;  /* 0x0000000000248947 */ /* 0x000fea0003800000 */
[----:B------:R-:W-:Y:S02]  /*eab0*/  IMAD.IADD R4, R0, 0x1, R5 ;  /* 0x0000000100047824 */ /* 0x000fe400078e0205 */
[C---:B------:R-:W-:Y:S01]  /*eac0*/  IMAD.SHL.U32 R6, R5.reuse, 0x4, RZ ;  /* 0x0000000405067824 */ /* 0x040fe200078e00ff */
[----:B------:R-:W-:Y:S02]  /*ead0*/  IADD3 R5, R5, 0x1, RZ ;  /* 0x0000000105057810 */ /* 0x000fe40007ffe0ff */
[----:B------:R-:W-:Y:S02]  /*eae0*/  LEA R4, R4, UR38, 0x1 ;  /* 0x0000002604047c11 */ /* 0x000fe4000f8e08ff */
[C---:B------:R-:W-:Y:S02]  /*eaf0*/  ISETP.EQ.AND P0, PT, R6.reuse, RZ, PT ;  /* 0x000000ff0600720c */ /* 0x040fe40003f02270 */
[----:B------:R-:W-:Y:S01]  /*eb00*/  ISETP.EQ.AND P1, PT, R6, 0x4, PT ;  /* 0x000000040600780c */ /* 0x000fe20003f22270 */
[----:B------:R3:W-:Y:S10]  /*eb10*/  STS.U16 [R4+0x2000], R3 ;  /* 0x0020000304007388 */ /* 0x0007f40000000400 */
[----:B------:R-:W-:-:S02]  /*eb20*/  @P0 IMAD.MOV.U32 R25, RZ, RZ, 0x2 ;  /* 0x00000002ff190424 */ /* 0x000fc400078e00ff */
[----:B---3--:R-:W-:-:S07]  /*eb30*/  @P1 IMAD.MOV.U32 R89, RZ, RZ, 0x2 ;  /* 0x00000002ff591424 */ /* 0x008fce00078e00ff */
.L_x_823:
[----:B------:R-:W-:Y:S05]  /*eb40*/  BSYNC B0 ;  /* 0x0000000000007941 */ /* 0x000fea0003800000 */
.L_x_822:
        /* <DEDUP_REMOVED lines=13> */
.L_x_825:
[----:B------:R-:W-:Y:S05]  /*ec20*/  BSYNC B0 ;  /* 0x0000000000007941 */ /* 0x000fea0003800000 */
.L_x_824:
        /* <DEDUP_REMOVED lines=9> */
.L_x_827:
[----:B------:R-:W3:Y:S01]  /*ecc0*/  LDS.U16 R0, [R2+UR38+0x2048] ;  /* 0x0020482602007984 */ /* 0x000ee20008000400 */
[----:B------:R-:W-:Y:S02]  /*ecd0*/  IMAD.MOV.U32 R89, RZ, RZ, 0x3 ;  /* 0x00000003ff597424 */ /* 0x000fe400078e00ff */
[----:B------:R-:W-:Y:S01]  /*ece0*/  IMAD.MOV.U32 R25, RZ, RZ, RZ ;  /* 0x000000ffff197224 */ /* 0x000fe200078e00ff */
[----:B---3--:R-:W-:-:S05]  /*ecf0*/  PRMT R3, RZ, 0x5410, R0 ;  /* 0x00005410ff037816 */ /* 0x008fca0000000000 */
[----:B------:R3:W-:Y:S02]  /*ed00*/  STS [R2+UR38+0x2048], R3 ;  /* 0x0020480302007988 */ /* 0x0007e40008000826 */
.L_x_828:
[----:B------:R-:W-:Y:S05]  /*ed10*/  BSYNC B0 ;  /* 0x0000000000007941 */ /* 0x000fea0003800000 */
.L_x_826:
        /* <DEDUP_REMOVED lines=19> */
.L_x_830:
[----:B------:R-:W-:Y:S05]  /*ee50*/  BSYNC B6 ;  /* 0x0000000000067941 */ /* 0x000fea0003800000 */
.L_x_829:
        /* <DEDUP_REMOVED lines=9> */
.L_x_1266:
[----:B------:R-:W-:Y:S05]  /*eef0*/  BRX R4 -0xef00                                               (*"BRANCH_TARGETS .L_x_833,.L_x_1268,.L_x_456"*) ;  /* 0xffffff1004407949 */ /* 0x000fea000383ffff */
.L_x_1268:
[----:B------:R-:W-:Y:S01]  /*ef00*/  IMAD.MOV.U32 R25, RZ, RZ, 0x1 ;  /* 0x00000001ff197424 */ /* 0x000fe200078e00ff */
[----:B------:R-:W-:Y:S06]  /*ef10*/  BRA `(.L_x_833) ;  /* 0x00000000001c7947 */ /* 0x000fec0003800000 */
.L_x_832:
[----:B------:R-:W-:-:S13]  /*ef20*/  ISETP.NE.AND P0, PT, R25, 0x2, PT ;  /* 0x000000021900780c */ /* 0x000fda0003f05270 */
[----:B------:R-:W-:Y:S05]  /*ef30*/  @!P0 BRA `(.L_x_834) ;  /* 0x0000000000108947 */ /* 0x000fea0003800000 */
[----:B------:R-:W-:-:S13]  /*ef40*/  ISETP.NE.AND P0, PT, R25, 0x3, PT ;  /* 0x000000031900780c */ /* 0x000fda0003f05270 */
[----:B------:R-:W-:Y:S05]  /*ef50*/  @P0 BRA `(.L_x_456) ;  /* 0x0000007c00f80947 */ /* 0x000fea0003800000 */
[----:B------:R-:W-:Y:S01]  /*ef60*/  IMAD.MOV.U32 R25, RZ, RZ, 0x3 ;  /* 0x00000003ff197424 */ /* 0x000fe200078e00ff */
[----:B------:R-:W-:Y:S06]  /*ef70*/  BRA `(.L_x_833) ;  /* 0x0000000000047947 */ /* 0x000fec0003800000 */
.L_x_834:
[----:B------:R-:W-:-:S07]  /*ef80*/  IMAD.MOV.U32 R25, RZ, RZ, 0x2 ;  /* 0x00000002ff197424 */ /* 0x000fce00078e00ff */
.L_x_833:
[----:B------:R0:W-:Y:S05]  /*ef90*/  BMOV.32 B11, R66 ;  /* 0x000000420b007356 */ /* 0x0001ea0000000000 */
[----:B------:R-:W-:Y:S05]  /*efa0*/  BSYNC B11 ;  /* 0x00000000000b7941 */ /* 0x000fea0003800000 */
.L_x_831:
        /* <DEDUP_REMOVED lines=19> */
.L_x_836:
[----:B------:R-:W-:Y:S05]  /*f0e0*/  BSYNC B6 ;  /* 0x0000000000067941 */ /* 0x000fea0003800000 */
.L_x_835:
        /* <DEDUP_REMOVED lines=9> */
.L_x_1270:
[----:B------:R-:W-:Y:S05]  /*f180*/  BRX R4 -0xf190                                               (*"BRANCH_TARGETS .L_x_839,.L_x_1272,.L_x_456"*) ;  /* 0xffffff0c049c7949 */ /* 0x000fea000383ffff */
.L_x_1272:
[----:B------:R-:W-:Y:S01]  /*f190*/  IMAD.MOV.U32 R0, RZ, RZ, 0x4 ;  /* 0x00000004ff007424 */ /* 0x000fe200078e00ff */
[----:B------:R-:W-:Y:S06]  /*f1a0*/  BRA `(.L_x_839) ;  /* 0x00000000001c7947 */ /* 0x000fec0003800000 */
.L_x_838:
[----:B------:R-:W-:-:S13]  /*f1b0*/  ISETP.NE.AND P0, PT, R89, 0x2, PT ;  /* 0x000000025900780c */ /* 0x000fda0003f05270 */
[----:B------:R-:W-:Y:S05]  /*f1c0*/  @!P0 BRA `(.L_x_840) ;  /* 0x0000000000108947 */ /* 0x000fea0003800000 */
[----:B------:R-:W-:-:S13]  /*f1d0*/  ISETP.NE.AND P0, PT, R89, 0x3, PT ;  /* 0x000000035900780c */ /* 0x000fda0003f05270 */
[----:B------:R-:W-:Y:S05]  /*f1e0*/  @P0 BRA `(.L_x_456) ;  /* 0x0000007c00540947 */ /* 0x000fea0003800000 */
[----:B------:R-:W-:Y:S01]  /*f1f0*/  IMAD.MOV.U32 R0, RZ, RZ, 0xc ;  /* 0x0000000cff007424 */ /* 0x000fe200078e00ff */
[----:B------:R-:W-:Y:S06]  /*f200*/  BRA `(.L_x_839) ;  /* 0x0000000000047947 */ /* 0x000fec0003800000 */
.L_x_840:
[----:B------:R-:W-:-:S11]  /*f210*/  HFMA2.MMA R0, -RZ, RZ, 0, 4.76837158203125e-07 ;  /* 0x00000008ff007435 */ /* 0x000fd600000001ff */
.L_x_839:
[----:B------:R0:W-:Y:S05]  /*f220*/  BMOV.32 B11, R39 ;  /* 0x000000270b007356 */ /* 0x0001ea0000000000 */
[----:B------:R-:W-:Y:S05]  /*f230*/  BSYNC B11 ;  /* 0x00000000000b7941 */ /* 0x000fea0003800000 */
.L_x_837:
        /* <DEDUP_REMOVED lines=29> */
.L_x_842:
[----:B------:R-:W-:Y:S05]  /*f410*/  BSYNC B0 ;  /* 0x0000000000007941 */ /* 0x000fea0003800000 */
.L_x_841:
        /* <DEDUP_REMOVED lines=13> */
.L_x_844:
[----:B------:R-:W-:Y:S05]  /*f4f0*/  BSYNC B0 ;  /* 0x0000000000007941 */ /* 0x000fea0003800000 */
.L_x_843:
        /* <DEDUP_REMOVED lines=13> */
.L_x_846:
[----:B------:R-:W-:Y:S05]  /*f5d0*/  BSYNC B0 ;  /* 0x0000000000007941 */ /* 0x000fea0003800000 */
.L_x_845:
        /* <DEDUP_REMOVED lines=9> */
.L_x_848:
[----:B------:R-:W3:Y:S01]  /*f670*/  LDS.U16 R0, [R2+UR38+0x204c] ;  /* 0x00204c2602007984 */ /* 0x000ee20008000400 */
[----:B------:R-:W-:Y:S02]  /*f680*/  IMAD.MOV.U32 R89, RZ, RZ, 0x3 ;  /* 0x00000003ff597424 */ /* 0x000fe400078e00ff */
[----:B------:R-:W-:Y:S01]  /*f690*/  IMAD.MOV.U32 R25, RZ, RZ, RZ ;  /* 0x000000ffff197224 */ /* 0x000fe200078e00ff */
[----:B---3--:R-:W-:-:S05]  /*f6a0*/  PRMT R3, RZ, 0x5410, R0 ;  /* 0x00005410ff037816 */ /* 0x008fca0000000000 */
[----:B------:R3:W-:Y:S02]  /*f6b0*/  STS [R2+UR38+0x204c], R3 ;  /* 0x00204c0302007988 */ /* 0x0007e40008000826 */
.L_x_849:
[----:B------:R-:W-:Y:S05]  /*f6c0*/  BSYNC B0 ;  /* 0x0000000000007941 */ /* 0x000fea0003800000 */
.L_x_847:
        /* <DEDUP_REMOVED lines=19> */
.L_x_851:
[----:B------:R-:W-:Y:S05]  /*f800*/  BSYNC B6 ;  /* 0x0000000000067941 */ /* 0x000fea0003800000 */
.L_x_850:
        /* <DEDUP_REMOVED lines=9> */
.L_x_1274:
[----:B------:R-:W-:Y:S05]  /*f8a0*/  BRX R4 -0xf8b0                                               (*"BRANCH_TARGETS .L_x_854,.L_x_1276,.L_x_456"*) ;  /* 0xffffff0404d47949 */ /* 0x000fea000383ffff */
.L_x_1276:
[----:B------:R-:W-:Y:S01]  /*f8b0*/  IMAD.MOV.U32 R25, RZ, RZ, 0x10 ;  /* 0x00000010ff197424 */ /* 0x000fe200078e00ff */
[----:B------:R-:W-:Y:S06]  /*f8c0*/  BRA `(.L_x_854) ;  /* 0x00000000001c7947 */ /* 0x000fec0003800000 */
.L_x_853:
[----:B------:R-:W-:-:S13]  /*f8d0*/  ISETP.NE.AND P0, PT, R25, 0x2, PT ;  /* 0x000000021900780c */ /* 0x000fda0003f05270 */
[----:B------:R-:W-:Y:S05]  /*f8e0*/  @!P0 BRA `(.L_x_855) ;  /* 0x0000000000108947 */ /* 0x000fea0003800000 */
[----:B------:R-:W-:-:S13]  /*f8f0*/  ISETP.NE.AND P0, PT, R25, 0x3, PT ;  /* 0x000000031900780c */ /* 0x000fda0003f05270 */
[----:B------:R-:W-:Y:S05]  /*f900*/  @P0 BRA `(.L_x_456) ;  /* 0x00000074008c0947 */ /* 0x000fea0003800000 */
[----:B------:R-:W-:Y:S01]  /*f910*/  IMAD.MOV.U32 R25, RZ, RZ, 0x30 ;  /* 0x00000030ff197424 */ /* 0x000fe200078e00ff */
[----:B------:R-:W-:Y:S06]  /*f920*/  BRA `(.L_x_854) ;  /* 0x0000000000047947 */ /* 0x000fec0003800000 */
.L_x_855:
[----:B------:R-:W-:-:S11]  /*f930*/  HFMA2.MMA R25, -RZ, RZ, 0, 1.9073486328125e-06 ;  /* 0x00000020ff197435 */ /* 0x000fd600000001ff */
.L_x_854:
[----:B------:R0:W-:Y:S05]  /*f940*/  BMOV.32 B11, R72 ;  /* 0x000000480b007356 */ /* 0x0001ea0000000000 */
[----:B------:R-:W-:Y:S05]  /*f950*/  BSYNC B11 ;  /* 0x00000000000b7941 */ /* 0x000fea0003800000 */
.L_x_852:
        /* <DEDUP_REMOVED lines=19> */
.L_x_857:
[----:B------:R-:W-:Y:S05]  /*fa90*/  BSYNC B6 ;  /* 0x0000000000067941 */ /* 0x000fea0003800000 */
.L_x_856:
        /* <DEDUP_REMOVED lines=9> */
.L_x_1278:
[----:B------:R-:W-:Y:S05]  /*fb30*/  BRX R4 -0xfb40                                               (*"BRANCH_TARGETS .L_x_860,.L_x_1280,.L_x_456"*) ;  /* 0xffffff0404307949 */ /* 0x000fea000383ffff */
.L_x_1280:
[----:B------:R-:W-:Y:S01]  /*fb40*/  IMAD.MOV.U32 R0, RZ, RZ, 0x40 ;  /* 0x00000040ff007424 */ /* 0x000fe200078e00ff */
[----:B------:R-:W-:Y:S06]  /*fb50*/  BRA `(.L_x_860) ;  /* 0x00000000001c7947 */ /* 0x000fec0003800000 */
.L_x_859:
[----:B------:R-:W-:-:S13]  /*fb60*/  ISETP.NE.AND P0, PT, R89, 0x2, PT ;  /* 0x000000025900780c */ /* 0x000fda0003f05270 */
[----:B------:R-:W-:Y:S05]  /*fb70*/  @!P0 BRA `(.L_x_861) ;  /* 0x0000000000108947 */ /* 0x000fea0003800000 */
[----:B------:R-:W-:-:S13]  /*fb80*/  ISETP.NE.AND P0, PT, R89, 0x3, PT ;  /* 0x000000035900780c */ /* 0x000fda0003f05270 */
[----:B------:R-:W-:Y:S05]  /*fb90*/  @P0 BRA `(.L_x_456) ;  /* 0x0000007000e80947 */ /* 0x000fea0003800000 */
[----:B------:R-:W-:Y:S01]  /*fba0*/  IMAD.MOV.U32 R0, RZ, RZ, 0xc0 ;  /* 0x000000c0ff007424 */ /* 0x000fe200078e00ff */
[----:B------:R-:W-:Y:S06]  /*fbb0*/  BRA `(.L_x_860) ;  /* 0x0000000000047947 */ /* 0x000fec0003800000 */
.L_x_861:
[----:B------:R-:W-:-:S07]  /*fbc0*/  IMAD.MOV.U32 R0, RZ, RZ, 0x80 ;  /* 0x00000080ff007424 */ /* 0x000fce00078e00ff */
.L_x_860:
[----:B------:R0:W-:Y:S05]  /*fbd0*/  BMOV.32 B11, R35 ;  /* 0x000000230b007356 */ /* 0x0001ea0000000000 */
[----:B------:R-:W-:Y:S05]  /*fbe0*/  BSYNC B11 ;  /* 0x00000000000b7941 */ /* 0x000fea0003800000 */
.L_x_858:
        /* <DEDUP_REMOVED lines=29> */
.L_x_863:
[----:B------:R-:W-:Y:S05]  /*fdc0*/  BSYNC B0 ;  /* 0x0000000000007941 */ /* 0x000fea0003800000 */
.L_x_862:
        /* <DEDUP_REMOVED lines=13> */
.L_x_865:
[----:B------:R-:W-:Y:S05]  /*fea0*/  BSYNC B0 ;  /* 0x0000000000007941 */ /* 0x000fea0003800000 */
.L_x_864:
        /* <DEDUP_REMOVED lines=13> */
.L_x_867:
[----:B------:R-:W-:Y:S05]  /*ff80*/  BSYNC B0 ;  /* 0x0000000000007941 */ /* 0x000fea0003800000 */
.L_x_866:
        /* <DEDUP_REMOVED lines=9> */
.L_x_869:
[----:B------:R-:W3:Y:S01]  /*10020*/  LDS.U16 R0, [R2+UR38+0x2050] ;  /* 0x0020502602007984 */ /* 0x000ee20008000400 */
[----:B------:R-:W-:Y:S01]  /*10030*/  HFMA2.MMA R25, -RZ, RZ, 0, 0 ;  /* 0x00000000ff197435 */ /* 0x000fe200000001ff */
[----:B------:R-:W-:Y:S01]  /*10040*/  IMAD.MOV.U32 R89, RZ, RZ, 0x3 ;  /* 0x00000003ff597424 */ /* 0x000fe200078e00ff */
[----:B---3--:R-:W-:-:S05]  /*10050*/  PRMT R3, RZ, 0x5410, R0 ;  /* 0x00005410ff037816 */ /* 0x008fca0000000000 */
[----:B------:R3:W-:Y:S04]  /*10060*/  STS [R2+UR38+0x2050], R3 ;  /* 0x0020500302007988 */ /* 0x0007e80008000826 */
.L_x_870:
[----:B------:R-:W-:Y:S05]  /*10070*/  BSYNC B0 ;  /* 0x0000000000007941 */ /* 0x000fea0003800000 */
.L_x_868:
        /* <DEDUP_REMOVED lines=19> */
.L_x_872:
[----:B------:R-:W-:Y:S05]  /*101b0*/  BSYNC B6 ;  /* 0x0000000000067941 */ /* 0x000fea0003800000 */
.L_x_871:
        /* <DEDUP_REMOVED lines=9> */
.L_x_1282:
[----:B------:R-:W-:Y:S05]  /*10250*/  BRX R4 -0x10260                                             (*"BRANCH_TARGETS .L_x_875,.L_x_1284,.L_x_456"*) ;  /* 0xfffffefc04687949 */ /* 0x000fea000383ffff */
.L_x_1284:
[----:B------:R-:W-:Y:S01]  /*10260*/  IMAD.MOV.U32 R25, RZ, RZ, 0x1 ;  /* 0x00000001ff197424 */ /* 0x000fe200078e00ff */
[----:B------:R-:W-:Y:S06]  /*10270*/  BRA `(.L_x_875) ;  /* 0x00000000001c7947 */ /* 0x000fec0003800000 */
.L_x_874:
[----:B------:R-:W-:-:S13]  /*10280*/  ISETP.NE.AND P0, PT, R25, 0x2, PT ;  /* 0x000000021900780c */ /* 0x000fda0003f05270 */
[----:B------:R-:W-:Y:S05]  /*10290*/  @!P0 BRA `(.L_x_876) ;  /* 0x0000000000108947 */ /* 0x000fea0003800000 */
[----:B------:R-:W-:-:S13]  /*102a0*/  ISETP.NE.AND P0, PT, R25, 0x3, PT ;  /* 0x000000031900780c */ /* 0x000fda0003f05270 */
[----:B------:R-:W-:Y:S05]  /*102b0*/  @P0 BRA `(.L_x_456) ;  /* 0x0000006c00200947 */ /* 0x000fea0003800000 */
[----:B------:R-:W-:Y:S01]  /*102c0*/  IMAD.MOV.U32 R25, RZ, RZ, 0x3 ;  /* 0x00000003ff197424 */ /* 0x000fe200078e00ff */
[----:B------:R-:W-:Y:S06]  /*102d0*/  BRA `(.L_x_875) ;  /* 0x0000000000047947 */ /* 0x000fec0003800000 */
.L_x_876:
[----:B------:R-:W-:-:S07]  /*102e0*/  IMAD.MOV.U32 R25, RZ, RZ, 0x2 ;  /* 0x00000002ff197424 */ /* 0x000fce00078e00ff */
.L_x_875:
[----:B------:R0:W-:Y:S05]  /*102f0*/  BMOV.32 B11, R83 ;  /* 0x000000530b007356 */ /* 0x0001ea0000000000 */
[----:B------:R-:W-:Y:S05]  /*10300*/  BSYNC B11 ;  /* 0x00000000000b7941 */ /* 0x000fea0003800000 */
.L_x_873:
        /* <DEDUP_REMOVED lines=19> */
.L_x_878:
[----:B------:R-:W-:Y:S05]  /*10440*/  BSYNC B6 ;  /* 0x0000000000067941 */ /* 0x000fea0003800000 */
.L_x_877:
        /* <DEDUP_REMOVED lines=9> */
.L_x_1286:
[----:B------:R-:W-:Y:S05]  /*104e0*/  BRX R4 -0x104f0                                             (*"BRANCH_TARGETS .L_x_881,.L_x_1288,.L_x_456"*) ;  /* 0xfffffef804c47949 */ /* 0x000fea000383ffff */
.L_x_1288:
[----:B------:R-:W-:Y:S01]  /*104f0*/  IMAD.MOV.U32 R0, RZ, RZ, 0x4 ;  /* 0x00000004ff007424 */ /* 0x000fe200078e00ff */
[----:B------:R-:W-:Y:S06]  /*10500*/  BRA `(.L_x_881) ;  /* 0x00000000001c7947 */ /* 0x000fec0003800000 */
.L_x_880:
[----:B------:R-:W-:-:S13]  /*10510*/  ISETP.NE.AND P0, PT, R89, 0x2, PT ;  /* 0x000000025900780c */ /* 0x000fda0003f05270 */
[----:B------:R-:W-:Y:S05]  /*10520*/  @!P0 BRA `(.L_x_882) ;  /* 0x0000000000108947 */ /* 0x000fea0003800000 */
[----:B------:R-:W-:-:S13]  /*10530*/  ISETP.NE.AND P0, PT, R89, 0x3, PT ;  /* 0x000000035900780c */ /* 0x000fda0003f05270 */
[----:B------:R-:W-:Y:S05]  /*10540*/  @P0 BRA `(.L_x_456) ;  /* 0x00000068007c0947 */ /* 0x000fea0003800000 */
[----:B------:R-:W-:Y:S01]  /*10550*/  IMAD.MOV.U32 R0, RZ, RZ, 0xc ;  /* 0x0000000cff007424 */ /* 0x000fe200078e00ff */
[----:B------:R-:W-:Y:S06]  /*10560*/  BRA `(.L_x_881) ;  /* 0x0000000000047947 */ /* 0x000fec0003800000 */
.L_x_882:
[----:B------:R-:W-:-:S07]  /*10570*/  IMAD.MOV.U32 R0, RZ, RZ, 0x8 ;  /* 0x00000008ff007424 */ /* 0x000fce00078e00ff */
.L_x_881:
[----:B------:R0:W-:Y:S05]  /*10580*/  BMOV.32 B11, R30 ;  /* 0x0000001e0b007356 */ /* 0x0001ea0000000000 */
[----:B------:R-:W-:Y:S05]  /*10590*/  BSYNC B11 ;  /* 0x00000000000b7941 */ /* 0x000fea0003800000 */
.L_x_879:
        /* <DEDUP_REMOVED lines=29> */
.L_x_884:
[----:B------:R-:W-:Y:S05]  /*10770*/  BSYNC B0 ;  /* 0x0000000000007941 */ /* 0x000fea0003800000 */
.L_x_883:
        /* <DEDUP_REMOVED lines=13> */
.L_x_886:
[----:B------:R-:W-:Y:S05]  /*10850*/  BSYNC B0 ;  /* 0x0000000000007941 */ /* 0x000fea0003800000 */
.L_x_885:
        /* <DEDUP_REMOVED lines=13> */
.L_x_888:
[----:B------:R-:W-:Y:S05]  /*10930*/  BSYNC B0 ;  /* 0x0000000000007941 */ /* 0x000fea0003800000 */
.L_x_887:
        /* <DEDUP_REMOVED lines=9> */
.L_x_890:
[----:B------:R-:W3:Y:S01]  /*109d0*/  LDS.U16 R0, [R2+UR38+0x2054] ;  /* 0x0020542602007984 */ /* 0x000ee20008000400 */
[----:B------:R-:W-:Y:S02]  /*109e0*/  IMAD.MOV.U32 R89, RZ, RZ, 0x3 ;  /* 0x00000003ff597424 */ /* 0x000fe400078e00ff */
[----:B------:R-:W-:Y:S01]  /*109f0*/  IMAD.MOV.U32 R25, RZ, RZ, RZ ;  /* 0x000000ffff197224 */ /* 0x000fe200078e00ff */
[----:B---3--:R-:W-:-:S05]  /*10a00*/  PRMT R3, RZ, 0x5410, R0 ;  /* 0x00005410ff037816 */ /* 0x008fca0000000000 */
[----:B------:R3:W-:Y:S02]  /*10a10*/  STS [R2+UR38+0x2054], R3 ;  /* 0x0020540302007988 */ /* 0x0007e40008000826 */
.L_x_891:
[----:B------:R-:W-:Y:S05]  /*10a20*/  BSYNC B0 ;  /* 0x0000000000007941 */ /* 0x000fea0003800000 */
.L_x_889:
        /* <DEDUP_REMOVED lines=19> */
.L_x_893:
[----:B------:R-:W-:Y:S05]  /*10b60*/  BSYNC B6 ;  /* 0x0000000000067941 */ /* 0x000fea0003800000 */
.L_x_892:
        /* <DEDUP_REMOVED lines=9> */
.L_x_1290:
[----:B------:R-:W-:Y:S05]  /*10c00*/  BRX R4 -0x10c10                                             (*"BRANCH_TARGETS .L_x_896,.L_x_1292,.L_x_456"*) ;  /* 0xfffffef004fc7949 */ /* 0x000fea000383ffff */
.L_x_1292:
[----:B------:R-:W-:Y:S01]  /*10c10*/  IMAD.MOV.U32 R25, RZ, RZ, 0x10 ;  /* 0x00000010ff197424 */ /* 0x000fe200078e00ff */
[----:B------:R-:W-:Y:S06]  /*10c20*/  BRA `(.L_x_896) ;  /* 0x00000000001c7947 */ /* 0x000fec0003800000 */
.L_x_895:
[----:B------:R-:W-:-:S13]  /*10c30*/  ISETP.NE.AND P0, PT, R25, 0x2, PT ;  /* 0x000000021900780c */ /* 0x000fda0003f05270 */
[----:B------:R-:W-:Y:S05]  /*10c40*/  @!P0 BRA `(.L_x_897) ;  /* 0x0000000000108947 */ /* 0x000fea0003800000 */
[----:B------:R-:W-:-:S13]  /*10c50*/  ISETP.NE.AND P0, PT, R25, 0x3, PT ;  /* 0x000000031900780c */ /* 0x000fda0003f05270 */
[----:B------:R-:W-:Y:S05]  /*10c60*/  @P0 BRA `(.L_x_456) ;  /* 0x0000006000b40947 */ /* 0x000fea0003800000 */
[----:B------:R-:W-:Y:S01]  /*10c70*/  IMAD.MOV.U32 R25, RZ, RZ, 0x30 ;  /* 0x00000030ff197424 */ /* 0x000fe200078e00ff */
[----:B------:R-:W-:Y:S06]  /*10c80*/  BRA `(.L_x_896) ;  /* 0x0000000000047947 */ /* 0x000fec0003800000 */
.L_x_897:
[----:B------:R-:W-:-:S07]  /*10c90*/  IMAD.MOV.U32 R25, RZ, RZ, 0x20 ;  /* 0x00000020ff197424 */ /* 0x000fce00078e00ff */
.L_x_896:
[----:B------:R0:W-:Y:S05]  /*10ca0*/  BMOV.32 B11, R64 ;  /* 0x000000400b007356 */ /* 0x0001ea0000000000 */
[----:B------:R-:W-:Y:S05]  /*10cb0*/  BSYNC B11 ;  /* 0x00000000000b7941 */ /* 0x000fea0003800000 */
.L_x_894:
        /* <DEDUP_REMOVED lines=19> */
.L_x_899:
[----:B------:R-:W-:Y:S05]  /*10df0*/  BSYNC B6 ;  /* 0x0000000000067941 */ /* 0x000fea0003800000 */
.L_x_898:
        /* <DEDUP_REMOVED lines=9> */
.L_x_1294:
[----:B------:R-:W-:Y:S05]  /*10e90*/  BRX R4 -0x10ea0                                             (*"BRANCH_TARGETS .L_x_902,.L_x_1296,.L_x_456"*) ;  /* 0xfffffef004587949 */ /* 0x000fea000383ffff */
.L_x_1296:
[----:B------:R-:W-:Y:S01]  /*10ea0*/  IMAD.MOV.U32 R0, RZ, RZ, 0x40 ;  /* 0x00000040ff007424 */ /* 0x000fe200078e00ff */
[----:B------:R-:W-:Y:S06]  /*10eb0*/  BRA `(.L_x_902) ;  /* 0x00000000001c7947 */ /* 0x000fec0003800000 */
.L_x_901:
[----:B------:R-:W-:-:S13]  /*10ec0*/  ISETP.NE.AND P0, PT, R89, 0x2, PT ;  /* 0x000000025900780c */ /* 0x000fda0003f05270 */
[----:B------:R-:W-:Y:S05]  /*10ed0*/  @!P0 BRA `(.L_x_903) ;  /* 0x0000000000108947 */ /* 0x000fea0003800000 */
[----:B------:R-:W-:-:S13]  /*10ee0*/  ISETP.NE.AND P0, PT, R89, 0x3, PT ;  /* 0x000000035900780c */ /* 0x000fda0003f05270 */
[----:B------:R-:W-:Y:S05]  /*10ef0*/  @P0 BRA `(.L_x_456) ;  /* 0x0000006000100947 */ /* 0x000fea0003800000 */
[----:B------:R-:W-:Y:S01]  /*10f00*/  IMAD.MOV.U32 R0, RZ, RZ, 0xc0 ;  /* 0x000000c0ff007424 */ /* 0x000fe200078e00ff */
[----:B------:R-:W-:Y:S06]  /*10f10*/  BRA `(.L_x_902) ;  /* 0x0000000000047947 */ /* 0x000fec0003800000 */
.L_x_903:
[----:B------:R-:W-:-:S07]  /*10f20*/  IMAD.MOV.U32 R0, RZ, RZ, 0x80 ;  /* 0x00000080ff007424 */ /* 0x000fce00078e00ff */
.L_x_902:
[----:B------:R0:W-:Y:S05]  /*10f30*/  BMOV.32 B11, R61 ;  /* 0x0000003d0b007356 */ /* 0x0001ea0000000000 */
[----:B------:R-:W-:Y:S05]  /*10f40*/  BSYNC B11 ;  /* 0x00000000000b7941 */ /* 0x000fea0003800000 */
.L_x_900:
        /* <DEDUP_REMOVED lines=29> */
.L_x_905:
[----:B------:R-:W-:Y:S05]  /*11120*/  BSYNC B0 ;  /* 0x0000000000007941 */ /* 0x000fea0003800000 */
.L_x_904:
        /* <DEDUP_REMOVED lines=13> */
.L_x_907:
[----:B------:R-:W-:Y:S05]  /*11200*/  BSYNC B0 ;  /* 0x0000000000007941 */ /* 0x000fea0003800000 */
.L_x_906:
        /* <DEDUP_REMOVED lines=13> */
.L_x_909:
[----:B------:R-:W-:Y:S05]  /*112e0*/  BSYNC B0 ;  /* 0x0000000000007941 */ /* 0x000fea0003800000 */
.L_x_908:
        /* <DEDUP_REMOVED lines=9> */
.L_x_911:
[----:B------:R-:W3:Y:S01]  /*11380*/  LDS.U16 R0, [R2+UR38+0x2058] ;  /* 0x0020582602007984 */ /* 0x000ee20008000400 */
[----:B------:R-:W-:Y:S02]  /*11390*/  IMAD.MOV.U32 R89, RZ, RZ, 0x3 ;  /* 0x00000003ff597424 */ /* 0x000fe400078e00ff */
[----:B------:R-:W-:Y:S01]  /*113a0*/  IMAD.MOV.U32 R25, RZ, RZ, RZ ;  /* 0x000000ffff197224 */ /* 0x000fe200078e00ff */
[----:B---3--:R-:W-:-:S05]  /*113b0*/  PRMT R3, RZ, 0x5410, R0 ;  /* 0x00005410ff037816 */ /* 0x008fca0000000000 */
[----:B------:R3:W-:Y:S02]  /*113c0*/  STS [R2+UR38+0x2058], R3 ;  /* 0x0020580302007988 */ /* 0x0007e40008000826 */
.L_x_912:
[----:B------:R-:W-:Y:S05]  /*113d0*/  BSYNC B0 ;  /* 0x0000000000007941 */ /* 0x000fea0003800000 */
.L_x_910:
[----:B------:R-:W-:Y:S01]  /*113e0*/  ISETP.GE.U32.AND P0, PT, R25, 0x4, PT ;  /* 0x000000041900780c */ /* 0x000fe20003f06070 */
[----:B------:R-:W-:-:S12]  /*113f0*/  BSSY B6, `(.L_x_913) ;  /* 0x0000012000067945 */ /* 0x000fd80003800000 */
[----:B------:R-:W-:Y:S05]  /*11400*/  @!P0 BRA `(.L_x_914) ;  /* 0x0000000000408947 */ /* 0x000fea0003800000 */
[----:B------:R-:W-:Y:S01]  /*11410*/  MOV R14, 0xf8 ;  /* 0x000000f8000e7802 */ /* 0x000fe20000000f00 */
[----:B------:R-:W-:Y:S01]  /*11420*/  ULDC.64 UR4, c[0x4][0xc0] ;  /* 0x0100300000047ab9 */ /* 0x000fe20000000a00 */
[----:B------:R-:W-:Y:S01]  /*11430*/  ULDC.64 UR6, c[0x4][0x40] ;  /* 0x0100100000067ab9 */ /* 0x000fe20000000a00 */
[----:B------:R-:W-:Y:S01]  /*11440*/  IMAD.U32 R4, RZ, RZ, UR4 ;  /* 0x00000004ff047e24 */ /* 0x000fe2000f8e00ff */
[----:B------:R-:W-:Y:S01]  /*11450*/  HFMA2.MMA R8, -RZ, RZ, 0, 1.54972076416015625e-05 ;  /* 0x00000104ff087435 */ /* 0x000fe200000001ff */
        /* <DEDUP_REMOVED lines=11> */
.L_x_914:
[----:B------:R-:W-:Y:S05]  /*11510*/  BSYNC B6 ;  /* 0x0000000000067941 */ /* 0x000fea0003800000 */
.L_x_913:
        /* <DEDUP_REMOVED lines=9> */
.L_x_1298:
[----:B------:R-:W-:Y:S05]  /*115b0*/  BRX R4 -0x115c0                                             (*"BRANCH_TARGETS .L_x_917,.L_x_1300,.L_x_456"*) ;  /* 0xfffffee804907949 */ /* 0x000fea000383ffff */
.L_x_1300:
[----:B------:R-:W-:Y:S01]  /*115c0*/  IMAD.MOV.U32 R25, RZ, RZ, 0x1 ;  /* 0x00000001ff197424 */ /* 0x000fe200078e00ff */
[----:B------:R-:W-:Y:S06]  /*115d0*/  BRA `(.L_x_917) ;  /* 0x00000000001c7947 */ /* 0x000fec0003800000 */
.L_x_916:
[----:B------:R-:W-:-:S13]  /*115e0*/  ISETP.NE.AND P0, PT, R25, 0x2, PT ;  /* 0x000000021900780c */ /* 0x000fda0003f05270 */
[----:B------:R-:W-:Y:S05]  /*115f0*/  @!P0 BRA `(.L_x_918) ;  /* 0x0000000000108947 */ /* 0x000fea0003800000 */
[----:B------:R-:W-:-:S13]  /*11600*/  ISETP.NE.AND P0, PT, R25, 0x3, PT ;  /* 0x000000031900780c */ /* 0x000fda0003f05270 */
[----:B------:R-:W-:Y:S05]  /*11610*/  @P0 BRA `(.L_x_456) ;  /* 0x0000005800480947 */ /* 0x000fea0003800000 */
[----:B------:R-:W-:Y:S01]  /*11620*/  IMAD.MOV.U32 R25, RZ, RZ, 0x3 ;  /* 0x00000003ff197424 */ /* 0x000fe200078e00ff */
[----:B------:R-:W-:Y:S06]  /*11630*/  BRA `(.L_x_917) ;  /* 0x0000000000047947 */ /* 0x000fec0003800000 */
.L_x_918:
[----:B------:R-:W-:-:S07]  /*11640*/  IMAD.MOV.U32 R25, RZ, RZ, 0x2 ;  /* 0x00000002ff197424 */ /* 0x000fce00078e00ff */
.L_x_917:
[----:B------:R0:W-:Y:S05]  /*11650*/  BMOV.32 B11, R79 ;  /* 0x0000004f0b007356 */ /* 0x0001ea0000000000 */
[----:B------:R-:W-:Y:S05]  /*11660*/  BSYNC B11 ;  /* 0x00000000000b7941 */ /* 0x000fea0003800000 */
.L_x_915:
        /* <DEDUP_REMOVED lines=19> */
.L_x_920:
[----:B------:R-:W-:Y:S05]  /*117a0*/  BSYNC B6 ;  /* 0x0000000000067941 */ /* 0x000fea0003800000 */
.L_x_919:
        /* <DEDUP_REMOVED lines=9> */
.L_x_1302:
[----:B------:R-:W-:Y:S05]  /*11840*/  BRX R4 -0x11850                                             (*"BRANCH_TARGETS .L_x_923,.L_x_1304,.L_x_456"*) ;  /* 0xfffffee404ec7949 */ /* 0x000fea000383ffff */
.L_x_1304:
[----:B------:R-:W-:Y:S01]  /*11850*/  IMAD.MOV.U32 R0, RZ, RZ, 0x4 ;  /* 0x00000004ff007424 */ /* 0x000fe200078e00ff */
[----:B------:R-:W-:Y:S06]  /*11860*/  BRA `(.L_x_923) ;  /* 0x00000000001c7947 */ /* 0x000fec0003800000 */
.L_x_922:
[----:B------:R-:W-:-:S13]  /*11870*/  ISETP.NE.AND P0, PT, R89, 0x2, PT ;  /* 0x000000025900780c */ /* 0x000fda0003f05270 */
[----:B------:R-:W-:Y:S05]  /*11880*/  @!P0 BRA `(.L_x_924) ;  /* 0x0000000000108947 */ /* 0x000fea0003800000 */
[----:B------:R-:W-:-:S13]  /*11890*/  ISETP.NE.AND P0, PT, R89, 0x3, PT ;  /* 0x000000035900780c */ /* 0x000fda0003f05270 */
[----:B------:R-:W-:Y:S05]  /*118a0*/  @P0 BRA `(.L_x_456) ;  /* 0x0000005400a40947 */ /* 0x000fea0003800000 */
[----:B------:R-:W-:Y:S01]  /*118b0*/  IMAD.MOV.U32 R0, RZ, RZ, 0xc ;  /* 0x0000000cff007424 */ /* 0x000fe200078e00ff */
[----:B------:R-:W-:Y:S06]  /*118c0*/  BRA `(.L_x_923) ;  /* 0x0000000000047947 */ /* 0x000fec0003800000 */
.L_x_924:
[----:B------:R-:W-:-:S07]  /*118d0*/  IMAD.MOV.U32 R0, RZ, RZ, 0x8 ;  /* 0x00000008ff007424 */ /* 0x000fce00078e00ff */
.L_x_923:
[----:B------:R0:W-:Y:S05]  /*118e0*/  BMOV.32 B11, R40 ;  /* 0x000000280b007356 */ /* 0x0001ea0000000000 */
[----:B------:R-:W-:Y:S05]  /*118f0*/  BSYNC B11 ;  /* 0x00000000000b7941 */ /* 0x000fea0003800000 */
.L_x_921:
        /* <DEDUP_REMOVED lines=29> */
.L_x_926:
[----:B------:R-:W-:Y:S05]  /*11ad0*/  BSYNC B0 ;  /* 0x0000000000007941 */ /* 0x000fea0003800000 */
.L_x_925:
        /* <DEDUP_REMOVED lines=13> */
.L_x_928:
[----:B------:R-:W-:Y:S05]  /*11bb0*/  BSYNC B0 ;  /* 0x0000000000007941 */ /* 0x000fea0003800000 */
.L_x_927:
        /* <DEDUP_REMOVED lines=13> */
.L_x_930:
[----:B------:R-:W-:Y:S05]  /*11c90*/  BSYNC B0 ;  /* 0x0000000000007941 */ /* 0x000fea0003800000 */
.L_x_929:
        /* <DEDUP_REMOVED lines=9> */
.L_x_932:
[----:B------:R-:W3:Y:S01]  /*11d30*/  LDS.U16 R0, [R2+UR38+0x205c] ;  /* 0x00205c2602007984 */ /* 0x000ee20008000400 */
[----:B------:R-:W-:Y:S02]  /*11d40*/  IMAD.MOV.U32 R89, RZ, RZ, 0x3 ;  /* 0x00000003ff597424 */ /* 0x000fe400078e00ff */
[----:B------:R-:W-:Y:S01]  /*11d50*/  IMAD.MOV.U32 R25, RZ, RZ, RZ ;  /* 0x000000ffff197224 */ /* 0x000fe200078e00ff */
[----:B---3--:R-:W-:-:S05]  /*11d60*/  PRMT R3, RZ, 0x5410, R0 ;  /* 0x00005410ff037816 */ /* 0x008fca0000000000 */
[----:B------:R3:W-:Y:S02]  /*11d70*/  STS [R2+UR38+0x205c], R3 ;  /* 0x00205c0302007988 */ /* 0x0007e40008000826 */
.L_x_933:
[----:B------:R-:W-:Y:S05]  /*11d80*/  BSYNC B0 ;  /* 0x0000000000007941 */ /* 0x000fea0003800000 */
.L_x_931:
        /* <DEDUP_REMOVED lines=19> */
.L_x_935:
[----:B------:R-:W-:Y:S05]  /*11ec0*/  BSYNC B6 ;  /* 0x0000000000067941 */ /* 0x000fea0003800000 */
.L_x_934:
        /* <DEDUP_REMOVED lines=9> */
.L_x_1306:
[----:B------:R-:W-:Y:S05]  /*11f60*/  BRX R4 -0x11f70                                             (*"BRANCH_TARGETS .L_x_938,.L_x_1308,.L_x_456"*) ;  /* 0xfffffee004247949 */ /* 0x000fea000383ffff */
.L_x_1308:
[----:B------:R-:W-:Y:S01]  /*11f70*/  IMAD.MOV.U32 R25, RZ, RZ, 0x10 ;  /* 0x00000010ff197424 */ /* 0x000fe200078e00ff */
[----:B------:R-:W-:Y:S06]  /*11f80*/  BRA `(.L_x_938) ;  /* 0x00000000001c7947 */ /* 0x000fec0003800000 */
.L_x_937:
[----:B------:R-:W-:-:S13]  /*11f90*/  ISETP.NE.AND P0, PT, R25, 0x2, PT ;  /* 0x000000021900780c */ /* 0x000fda0003f05270 */
[----:B------:R-:W-:Y:S05]  /*11fa0*/  @!P0 BRA `(.L_x_939) ;  /* 0x0000000000108947 */ /* 0x000fea0003800000 */
[----:B------:R-:W-:-:S13]  /*11fb0*/  ISETP.NE.AND P0, PT, R25, 0x3, PT ;  /* 0x000000031900780c */ /* 0x000fda0003f05270 */
[----:B------:R-:W-:Y:S05]  /*11fc0*/  @P0 BRA `(.L_x_456) ;  /* 0x0000004c00dc0947 */ /* 0x000fea0003800000 */
[----:B------:R-:W-:Y:S01]  /*11fd0*/  IMAD.MOV.U32 R25, RZ, RZ, 0x30 ;  /* 0x00000030ff197424 */ /* 0x000fe200078e00ff */
[----:B------:R-:W-:Y:S06]  /*11fe0*/  BRA `(.L_x_938) ;  /* 0x0000000000047947 */ /* 0x000fec0003800000 */
.L_x_939:
[----:B------:R-:W-:-:S07]  /*11ff0*/  IMAD.MOV.U32 R25, RZ, RZ, 0x20 ;  /* 0x00000020ff197424 */ /* 0x000fce00078e00ff */
.L_x_938:
[----:B------:R0:W-:Y:S05]  /*12000*/  BMOV.32 B11, R74 ;  /* 0x0000004a0b007356 */ /* 0x0001ea0000000000 */
[----:B------:R-:W-:Y:S05]  /*12010*/  BSYNC B11 ;  /* 0x00000000000b7941 */ /* 0x000fea0003800000 */
.L_x_936:
        /* <DEDUP_REMOVED lines=19> */
.L_x_941:
[----:B------:R-:W-:Y:S05]  /*12150*/  BSYNC B6 ;  /* 0x0000000000067941 */ /* 0x000fea0003800000 */
.L_x_940:
        /* <DEDUP_REMOVED lines=9> */
.L_x_1310:
[----:B------:R-:W-:Y:S05]  /*121f0*/  BRX R4 -0x12200                                             (*"BRANCH_TARGETS .L_x_944,.L_x_1312,.L_x_456"*) ;  /* 0xfffffedc04807949 */ /* 0x000fea000383ffff */
.L_x_1312:
[----:B------:R-:W-:Y:S01]  /*12200*/  IMAD.MOV.U32 R0, RZ, RZ, 0x40 ;  /* 0x00000040ff007424 */ /* 0x000fe200078e00ff */
[----:B------:R-:W-:Y:S06]  /*12210*/  BRA `(.L_x_944) ;  /* 0x00000000001c7947 */ /* 0x000fec0003800000 */
.L_x_943:
[----:B------:R-:W-:-:S13]  /*12220*/  ISETP.NE.AND P0, PT, R89, 0x2, PT ;  /* 0x000000025900780c */ /* 0x000fda0003f05270 */
[----:B------:R-:W-:Y:S05]  /*12230*/  @!P0 BRA `(.L_x_945) ;  /* 0x0000000000108947 */ /* 0x000fea0003800000 */
[----:B------:R-:W-:-:S13]  /*12240*/  ISETP.NE.AND P0, PT, R89, 0x3, PT ;  /* 0x000000035900780c */ /* 0x000fda0003f05270 */
[----:B------:R-:W-:Y:S05]  /*12250*/  @P0 BRA `(.L_x_456) ;  /* 0x0000004c00380947 */ /* 0x000fea0003800000 */
[----:B------:R-:W-:Y:S01]  /*12260*/  IMAD.MOV.U32 R0, RZ, RZ, 0xc0 ;  /* 0x000000c0ff007424 */ /* 0x000fe200078e00ff */
[----:B------:R-:W-:Y:S06]  /*12270*/  BRA `(.L_x_944) ;  /* 0x0000000000047947 */ /* 0x000fec0003800000 */
.L_x_945:
[----:B------:R-:W-:-:S07]  /*12280*/  IMAD.MOV.U32 R0, RZ, RZ, 0x80 ;  /* 0x00000080ff007424 */ /* 0x000fce00078e00ff */
.L_x_944:
[----:B------:R0:W-:Y:S05]  /*12290*/  BMOV.32 B11, R58 ;  /* 0x0000003a0b007356 */ /* 0x0001ea0000000000 */
[----:B------:R-:W-:Y:S05]  /*122a0*/  BSYNC B11 ;  /* 0x00000000000b7941 */ /* 0x000fea0003800000 */
.L_x_942:
[----:B---3--:R-:W-:Y:S02]  /*122b0*/  IADD3 R3, R26, 0x17, RZ ;  /* 0x000000171a037810 */ /* 0x008fe40007ffe0ff */
[----:B------:R-:W-:Y:S02]  /*122c0*/  ISETP.GE.AND P0, PT, R19, 0x64, PT ;  /* 0x000000641300780c */ /* 0x000fe40003f06270 */
        /* <DEDUP_REMOVED lines=27> */
.L_x_947:
[----:B------:R-:W-:Y:S05]  /*12480*/  BSYNC B0 ;  /* 0x0000000000007941 */ /* 0x000fea0003800000 */
.L_x_946:
        /* <DEDUP_REMOVED lines=13> */
.L_x_949:
[----:B------:R-:W-:Y:S05]  /*12560*/  BSYNC B0 ;  /* 0x0000000000007941 */ /* 0x000fea0003800000 */
.L_x_948:
        /* <DEDUP_REMOVED lines=13> */
.L_x_951:
[----:B------:R-:W-:Y:S05]  /*12640*/  BSYNC B0 ;  /* 0x0000000000007941 */ /* 0x000fea0003800000 */
.L_x_950:
        /* <DEDUP_REMOVED lines=9> */
.L_x_953:
[----:B------:R-:W3:Y:S01]  /*126e0*/  LDS.U16 R0, [R2+UR38+0x2060] ;  /* 0x0020602602007984 */ /* 0x000ee20008000400 */
[----:B------:R-:W-:Y:S02]  /*126f0*/  IMAD.MOV.U32 R25, RZ, RZ, 0x3 ;  /* 0x00000003ff197424 */ /* 0x000fe400078e00ff */
[----:B------:R-:W-:Y:S01]  /*12700*/  IMAD.MOV.U32 R47, RZ, RZ, RZ ;  /* 0x000000ffff2f7224 */ /* 0x000fe200078e00ff */
[----:B---3--:R-:W-:-:S05]  /*12710*/  PRMT R3, RZ, 0x5410, R0 ;  /* 0x00005410ff037816 */ /* 0x008fca0000000000 */
[----:B------:R3:W-:Y:S02]  /*12720*/  STS [R2+UR38+0x2060], R3 ;  /* 0x0020600302007988 */ /* 0x0007e40008000826 */
.L_x_954:
[----:B------:R-:W-:Y:S05]  /*12730*/  BSYNC B0 ;  /* 0x0000000000007941 */ /* 0x000fea0003800000 */
.L_x_952:
        /* <DEDUP_REMOVED lines=19> */
.L_x_956:
[----:B------:R-:W-:Y:S05]  /*12870*/  BSYNC B6 ;  /* 0x0000000000067941 */ /* 0x000fea0003800000 */
.L_x_955:
        /* <DEDUP_REMOVED lines=9> */
.L_x_1314:
[----:B------:R-:W-:Y:S05]  /*12910*/  BRX R4 -0x12920                                             (*"BRANCH_TARGETS .L_x_959,.L_x_1316,.L_x_456"*) ;  /* 0xfffffed404b87949 */ /* 0x000fea000383ffff */
.L_x_1316:
[----:B------:R-:W-:Y:S01]  /*12920*/  IMAD.MOV.U32 R89, RZ, RZ, 0x1 ;  /* 0x00000001ff597424 */ /* 0x000fe200078e00ff */
[----:B------:R-:W-:Y:S06]  /*12930*/  BRA `(.L_x_959) ;  /* 0x00000000001c7947 */ /* 0x000fec0003800000 */
.L_x_958:
[----:B------:R-:W-:-:S13]  /*12940*/  ISETP.NE.AND P0, PT, R47, 0x2, PT ;  /* 0x000000022f00780c */ /* 0x000fda0003f05270 */
[----:B------:R-:W-:Y:S05]  /*12950*/  @!P0 BRA `(.L_x_960) ;  /* 0x0000000000108947 */ /* 0x000fea0003800000 */
[----:B------:R-:W-:-:S13]  /*12960*/  ISETP.NE.AND P0, PT, R47, 0x3, PT ;  /* 0x000000032f00780c */ /* 0x000fda0003f05270 */
[----:B------:R-:W-:Y:S05]  /*12970*/  @P0 BRA `(.L_x_456) ;  /* 0x0000004400700947 */ /* 0x000fea0003800000 */
[----:B------:R-:W-:Y:S01]  /*12980*/  IMAD.MOV.U32 R89, RZ, RZ, 0x3 ;  /* 0x00000003ff597424 */ /* 0x000fe200078e00ff */
[----:B------:R-:W-:Y:S06]  /*12990*/  BRA `(.L_x_959) ;  /* 0x0000000000047947 */ /* 0x000fec0003800000 */
.L_x_960:
[----:B------:R-:W-:-:S11]  /*129a0*/  HFMA2.MMA R89, -RZ, RZ, 0, 1.1920928955078125e-07 ;  /* 0x00000002ff597435 */ /* 0x000fd600000001ff */
.L_x_959:
[----:B------:R0:W-:Y:S05]  /*129b0*/  BMOV.32 B11, R46 ;  /* 0x0000002e0b007356 */ /* 0x0001ea0000000000 */
[----:B------:R-:W-:Y:S05]  /*129c0*/  BSYNC B11 ;  /* 0x00000000000b7941 */ /* 0x000fea0003800000 */
.L_x_957:
        /* <DEDUP_REMOVED lines=19> */
.L_x_962:
[----:B------:R-:W-:Y:S05]  /*12b00*/  BSYNC B6 ;  /* 0x0000000000067941 */ /* 0x000fea0003800000 */
.L_x_961:
        /* <DEDUP_REMOVED lines=9> */
.L_x_1318:
[----:B------:R-:W-:Y:S05]  /*12ba0*/  BRX R4 -0x12bb0                                             (*"BRANCH_TARGETS .L_x_965,.L_x_1320,.L_x_456"*) ;  /* 0xfffffed404147949 */ /* 0x000fea000383ffff */
.L_x_1320:
[----:B------:R-:W-:Y:S01]  /*12bb0*/  IMAD.MOV.U32 R0, RZ, RZ, 0x4 ;  /* 0x00000004ff007424 */ /* 0x000fe200078e00ff */
[----:B------:R-:W-:Y:S06]  /*12bc0*/  BRA `(.L_x_965) ;  /* 0x00000000001c7947 */ /* 0x000fec0003800000 */
.L_x_964:
[----:B------:R-:W-:-:S13]  /*12bd0*/  ISETP.NE.AND P0, PT, R25, 0x2, PT ;  /* 0x000000021900780c */ /* 0x000fda0003f05270 */
[----:B------:R-:W-:Y:S05]  /*12be0*/  @!P0 BRA `(.L_x_966) ;  /* 0x0000000000108947 */ /* 0x000fea0003800000 */
[----:B------:R-:W-:-:S13]  /*12bf0*/  ISETP.NE.AND P0, PT, R25, 0x3, PT ;  /* 0x000000031900780c */ /* 0x000fda0003f05270 */
[----:B------:R-:W-:Y:S05]  /*12c00*/  @P0 BRA `(.L_x_456) ;  /* 0x0000004000cc0947 */ /* 0x000fea0003800000 */
[----:B------:R-:W-:Y:S01]  /*12c10*/  IMAD.MOV.U32 R0, RZ, RZ, 0xc ;  /* 0x0000000cff007424 */ /* 0x000fe200078e00ff */
[----:B------:R-:W-:Y:S06]  /*12c20*/  BRA `(.L_x_965) ;  /* 0x0000000000047947 */ /* 0x000fec0003800000 */
.L_x_966:
[----:B------:R-:W-:-:S07]  /*12c30*/  IMAD.MOV.U32 R0, RZ, RZ, 0x8 ;  /* 0x00000008ff007424 */ /* 0x000fce00078e00ff */
.L_x_965:
[----:B------:R0:W-:Y:S05]  /*12c40*/  BMOV.32 B11, R81 ;  /* 0x000000510b007356 */ /* 0x0001ea0000000000 */
[----:B------:R-:W-:Y:S05]  /*12c50*/  BSYNC B11 ;  /* 0x00000000000b7941 */ /* 0x000fea0003800000 */
.L_x_963:
        /* <DEDUP_REMOVED lines=29> */
.L_x_968:
[----:B------:R-:W-:Y:S05]  /*12e30*/  BSYNC B0 ;  /* 0x0000000000007941 */ /* 0x000fea0003800000 */
.L_x_967:
        /* <DEDUP_REMOVED lines=13> */
.L_x_970:
[----:B------:R-:W-:Y:S05]  /*12f10*/  BSYNC B0 ;  /* 0x0000000000007941 */ /* 0x000fea0003800000 */
.L_x_969:
        /* <DEDUP_REMOVED lines=13> */
.L_x_972:
[----:B------:R-:W-:Y:S05]  /*12ff0*/  BSYNC B0 ;  /* 0x0000000000007941 */ /* 0x000fea0003800000 */
.L_x_971:
        /* <DEDUP_REMOVED lines=9> */
.L_x_974:
[----:B------:R-:W3:Y:S01]  /*13090*/  LDS.U16 R0, [R2+UR38+0x2064] ;  /* 0x0020642602007984 */ /* 0x000ee20008000400 */
[----:B------:R-:W-:Y:S01]  /*130a0*/  HFMA2.MMA R25, -RZ, RZ, 0, 1.78813934326171875e-07 ;  /* 0x00000003ff197435 */ /* 0x000fe200000001ff */
[----:B------:R-:W-:Y:S01]  /*130b0*/  IMAD.MOV.U32 R47, RZ, RZ, RZ ;  /* 0x000000ffff2f7224 */ /* 0x000fe200078e00ff */
[----:B---3--:R-:W-:-:S05]  /*130c0*/  PRMT R3, RZ, 0x5410, R0 ;  /* 0x00005410ff037816 */ /* 0x008fca0000000000 */
[----:B------:R3:W-:Y:S04]  /*130d0*/  STS [R2+UR38+0x2064], R3 ;  /* 0x0020640302007988 */ /* 0x0007e80008000826 */
.L_x_975:
[----:B------:R-:W-:Y:S05]  /*130e0*/  BSYNC B0 ;  /* 0x0000000000007941 */ /* 0x000fea0003800000 */
.L_x_973:
        /* <DEDUP_REMOVED lines=19> */
.L_x_977:
[----:B------:R-:W-:Y:S05]  /*13220*/  BSYNC B6 ;  /* 0x0000000000067941 */ /* 0x000fea0003800000 */
.L_x_976:
        /* <DEDUP_REMOVED lines=9> */
.L_x_1322:
[----:B------:R-:W-:Y:S05]  /*132c0*/  BRX R4 -0x132d0                                             (*"BRANCH_TARGETS .L_x_980,.L_x_1324,.L_x_456"*) ;  /* 0xfffffecc044c7949 */ /* 0x000fea000383ffff */
.L_x_1324:
[----:B------:R-:W-:Y:S01]  /*132d0*/  IMAD.MOV.U32 R89, RZ, RZ, 0x10 ;  /* 0x00000010ff597424 */ /* 0x000fe200078e00ff */
[----:B------:R-:W-:Y:S06]  /*132e0*/  BRA `(.L_x_980) ;  /* 0x00000000001c7947 */ /* 0x000fec0003800000 */
.L_x_979:
[----:B------:R-:W-:-:S13]  /*132f0*/  ISETP.NE.AND P0, PT, R47, 0x2, PT ;  /* 0x000000022f00780c */ /* 0x000fda0003f05270 */
[----:B------:R-:W-:Y:S05]  /*13300*/  @!P0 BRA `(.L_x_981) ;  /* 0x0000000000108947 */ /* 0x000fea0003800000 */
[----:B------:R-:W-:-:S13]  /*13310*/  ISETP.NE.AND P0, PT, R47, 0x3, PT ;  /* 0x000000032f00780c */ /* 0x000fda0003f05270 */
[----:B------:R-:W-:Y:S05]  /*13320*/  @P0 BRA `(.L_x_456) ;  /* 0x0000003c00040947 */ /* 0x000fea0003800000 */
[----:B------:R-:W-:Y:S01]  /*13330*/  IMAD.MOV.U32 R89, RZ, RZ, 0x30 ;  /* 0x00000030ff597424 */ /* 0x000fe200078e00ff */
[----:B------:R-:W-:Y:S06]  /*13340*/  BRA `(.L_x_980) ;  /* 0x0000000000047947 */ /* 0x000fec0003800000 */
.L_x_981:
[----:B------:R-:W-:-:S07]  /*13350*/  IMAD.MOV.U32 R89, RZ, RZ, 0x20 ;  /* 0x00000020ff597424 */ /* 0x000fce00078e00ff */
.L_x_980:
[----:B------:R0:W-:Y:S05]  /*13360*/  BMOV.32 B11, R86 ;  /* 0x000000560b007356 */ /* 0x0001ea0000000000 */
[----:B------:R-:W-:Y:S05]  /*13370*/  BSYNC B11 ;  /* 0x00000000000b7941 */ /* 0x000fea0003800000 */
.L_x_978:
        /* <DEDUP_REMOVED lines=19> */
.L_x_983:
[----:B------:R-:W-:Y:S05]  /*134b0*/  BSYNC B6 ;  /* 0x0000000000067941 */ /* 0x000fea0003800000 */
.L_x_982:
        /* <DEDUP_REMOVED lines=9> */
.L_x_1326:
[----:B------:R-:W-:Y:S05]  /*13550*/  BRX R4 -0x13560                                             (*"BRANCH_TARGETS .L_x_986,.L_x_1328,.L_x_456"*) ;  /* 0xfffffec804a87949 */ /* 0x000fea000383ffff */
.L_x_1328:
[----:B------:R-:W-:Y:S01]  /*13560*/  IMAD.MOV.U32 R0, RZ, RZ, 0x40 ;  /* 0x00000040ff007424 */ /* 0x000fe200078e00ff */
[----:B------:R-:W-:Y:S06]  /*13570*/  BRA `(.L_x_986) ;  /* 0x00000000001c7947 */ /* 0x000fec0003800000 */
.L_x_985:
[----:B------:R-:W-:-:S13]  /*13580*/  ISETP.NE.AND P0, PT, R25, 0x2, PT ;  /* 0x000000021900780c */ /* 0x000fda0003f05270 */
[----:B------:R-:W-:Y:S05]  /*13590*/  @!P0 BRA `(.L_x_987) ;  /* 0x0000000000108947 */ /* 0x000fea0003800000 */
[----:B------:R-:W-:-:S13]  /*135a0*/  ISETP.NE.AND P0, PT, R25, 0x3, PT ;  /* 0x000000031900780c */ /* 0x000fda0003f05270 */
[----:B------:R-:W-:Y:S05]  /*135b0*/  @P0 BRA `(.L_x_456) ;  /* 0x0000003800600947 */ /* 0x000fea0003800000 */
[----:B------:R-:W-:Y:S01]  /*135c0*/  IMAD.MOV.U32 R0, RZ, RZ, 0xc0 ;  /* 0x000000c0ff007424 */ /* 0x000fe200078e00ff */
[----:B------:R-:W-:Y:S06]  /*135d0*/  BRA `(.L_x_986) ;  /* 0x0000000000047947 */ /* 0x000fec0003800000 */
.L_x_987:
[----:B------:R-:W-:-:S07]  /*135e0*/  IMAD.MOV.U32 R0, RZ, RZ, 0x80 ;  /* 0x00000080ff007424 */ /* 0x000fce00078e00ff */
.L_x_986:
[----:B------:R0:W-:Y:S05]  /*135f0*/  BMOV.32 B11, R54 ;  /* 0x000000360b007356 */ /* 0x0001ea0000000000 */
[----:B------:R-:W-:Y:S05]  /*13600*/  BSYNC B11 ;  /* 0x00000000000b7941 */ /* 0x000fea0003800000 */
.L_x_984:
        /* <DEDUP_REMOVED lines=29> */
.L_x_989:
[----:B------:R-:W-:Y:S05]  /*137e0*/  BSYNC B0 ;  /* 0x0000000000007941 */ /* 0x000fea0003800000 */
.L_x_988:
        /* <DEDUP_REMOVED lines=13> */
.L_x_991:
[----:B------:R-:W-:Y:S05]  /*138c0*/  BSYNC B0 ;  /* 0x0000000000007941 */ /* 0x000fea0003800000 */
.L_x_990:
        /* <DEDUP_REMOVED lines=13> */
.L_x_993:
[----:B------:R-:W-:Y:S05]  /*139a0*/  BSYNC B0 ;  /* 0x0000000000007941 */ /* 0x000fea0003800000 */
.L_x_992:
        /* <DEDUP_REMOVED lines=9> */
.L_x_995:
[----:B------:R-:W3:Y:S01]  /*13a40*/  LDS.U16 R0, [R2+UR38+0x2068] ;  /* 0x0020682602007984 */ /* 0x000ee20008000400 */
[----:B------:R-:W-:Y:S02]  /*13a50*/  IMAD.MOV.U32 R25, RZ, RZ, 0x3 ;  /* 0x00000003ff197424 */ /* 0x000fe400078e00ff */
[----:B------:R-:W-:Y:S01]  /*13a60*/  IMAD.MOV.U32 R47, RZ, RZ, RZ ;  /* 0x000000ffff2f7224 */ /* 0x000fe200078e00ff */
[----:B---3--:R-:W-:-:S05]  /*13a70*/  PRMT R3, RZ, 0x5410, R0 ;  /* 0x00005410ff037816 */ /* 0x008fca0000000000 */
[----:B------:R3:W-:Y:S02]  /*13a80*/  STS [R2+UR38+0x2068], R3 ;  /* 0x0020680302007988 */ /* 0x0007e40008000826 */
.L_x_996:
[----:B------:R-:W-:Y:S05]  /*13a90*/  BSYNC B0 ;  /* 0x0000000000007941 */ /* 0x000fea0003800000 */
.L_x_994:
        /* <DEDUP_REMOVED lines=19> */
.L_x_998:
[----:B------:R-:W-:Y:S05]  /*13bd0*/  BSYNC B6 ;  /* 0x0000000000067941 */ /* 0x000fea0003800000 */
.L_x_997:
        /* <DEDUP_REMOVED lines=9> */
.L_x_1330:
[----:B------:R-:W-:Y:S05]  /*13c70*/  BRX R4 -0x13c80                                             (*"BRANCH_TARGETS .L_x_1001,.L_x_1332,.L_x_456"*) ;  /* 0xfffffec004e07949 */ /* 0x000fea000383ffff */
.L_x_1332:
[----:B------:R-:W-:Y:S01]  /*13c80*/  IMAD.MOV.U32 R89, RZ, RZ, 0x1 ;  /* 0x00000001ff597424 */ /* 0x000fe200078e00ff */
[----:B------:R-:W-:Y:S06]  /*13c90*/  BRA `(.L_x_1001) ;  /* 0x00000000001c7947 */ /* 0x000fec0003800000 */
.L_x_1000:
[----:B------:R-:W-:-:S13]  /*13ca0*/  ISETP.NE.AND P0, PT, R47, 0x2, PT ;  /* 0x000000022f00780c */ /* 0x000fda0003f05270 */
[----:B------:R-:W-:Y:S05]  /*13cb0*/  @!P0 BRA `(.L_x_1002) ;  /* 0x0000000000108947 */ /* 0x000fea0003800000 */
[----:B------:R-:W-:-:S13]  /*13cc0*/  ISETP.NE.AND P0, PT, R47, 0x3, PT ;  /* 0x000000032f00780c */ /* 0x000fda0003f05270 */
[----:B------:R-:W-:Y:S05]  /*13cd0*/  @P0 BRA `(.L_x_456) ;  /* 0x0000003000980947 */ /* 0x000fea0003800000 */
[----:B------:R-:W-:Y:S01]  /*13ce0*/  IMAD.MOV.U32 R89, RZ, RZ, 0x3 ;  /* 0x00000003ff597424 */ /* 0x000fe200078e00ff */
[----:B------:R-:W-:Y:S06]  /*13cf0*/  BRA `(.L_x_1001) ;  /* 0x0000000000047947 */ /* 0x000fec0003800000 */
.L_x_1002:
[----:B------:R-:W-:-:S07]  /*13d00*/  IMAD.MOV.U32 R89, RZ, RZ, 0x2 ;  /* 0x00000002ff597424 */ /* 0x000fce00078e00ff */
.L_x_1001:
[----:B------:R0:W-:Y:S05]  /*13d10*/  BMOV.32 B11, R77 ;  /* 0x0000004d0b007356 */ /* 0x0001ea0000000000 */
[----:B------:R-:W-:Y:S05]  /*13d20*/  BSYNC B11 ;  /* 0x00000000000b7941 */ /* 0x000fea0003800000 */
.L_x_999:
        /* <DEDUP_REMOVED lines=19> */
.L_x_1004:
[----:B------:R-:W-:Y:S05]  /*13e60*/  BSYNC B6 ;  /* 0x0000000000067941 */ /* 0x000fea0003800000 */
.L_x_1003:
        /* <DEDUP_REMOVED lines=9> */
.L_x_1334:
[----:B------:R-:W-:Y:S05]  /*13f00*/  BRX R4 -0x13f10                                             (*"BRANCH_TARGETS .L_x_1007,.L_x_1336,.L_x_456"*) ;  /* 0xfffffec0043c7949 */ /* 0x000fea000383ffff */
.L_x_1336:
[----:B------:R-:W-:Y:S01]  /*13f10*/  IMAD.MOV.U32 R0, RZ, RZ, 0x4 ;  /* 0x00000004ff007424 */ /* 0x000fe200078e00ff */
[----:B------:R-:W-:Y:S06]  /*13f20*/  BRA `(.L_x_1007) ;  /* 0x00000000001c7947 */ /* 0x000fec0003800000 */
.L_x_1006:
[----:B------:R-:W-:-:S13]  /*13f30*/  ISETP.NE.AND P0, PT, R25, 0x2, PT ;  /* 0x000000021900780c */ /* 0x000fda0003f05270 */
[----:B------:R-:W-:Y:S05]  /*13f40*/  @!P0 BRA `(.L_x_1008) ;  /* 0x0000000000108947 */ /* 0x000fea0003800000 */
[----:B------:R-:W-:-:S13]  /*13f50*/  ISETP.NE.AND P0, PT, R25, 0x3, PT ;  /* 0x000000031900780c */ /* 0x000fda0003f05270 */
[----:B------:R-:W-:Y:S05]  /*13f60*/  @P0 BRA `(.L_x_456) ;  /* 0x0000002c00f40947 */ /* 0x000fea0003800000 */
[----:B------:R-:W-:Y:S01]  /*13f70*/  IMAD.MOV.U32 R0, RZ, RZ, 0xc ;  /* 0x0000000cff007424 */ /* 0x000fe200078e00ff */
[----:B------:R-:W-:Y:S06]  /*13f80*/  BRA `(.L_x_1007) ;  /* 0x0000000000047947 */ /* 0x000fec0003800000 */
.L_x_1008:
[----:B------:R-:W-:-:S07]  /*13f90*/  IMAD.MOV.U32 R0, RZ, RZ, 0x8 ;  /* 0x00000008ff007424 */ /* 0x000fce00078e00ff */
.L_x_1007:
[----:B------:R0:W-:Y:S05]  /*13fa0*/  BMOV.32 B11, R59 ;  /* 0x0000003b0b007356 */ /* 0x0001ea0000000000 */
[----:B------:R-:W-:Y:S05]  /*13fb0*/  BSYNC B11 ;  /* 0x00000000000b7941 */ /* 0x000fea0003800000 */
.L_x_1005:
        /* <DEDUP_REMOVED lines=29> */
.L_x_1010:
[----:B------:R-:W-:Y:S05]  /*14190*/  BSYNC B0 ;  /* 0x0000000000007941 */ /* 0x000fea0003800000 */
.L_x_1009:
        /* <DEDUP_REMOVED lines=13> */
.L_x_1012:
[----:B------:R-:W-:Y:S05]  /*14270*/  BSYNC B0 ;  /* 0x0000000000007941 */ /* 0x000fea0003800000 */
.L_x_1011:
        /* <DEDUP_REMOVED lines=13> */
.L_x_1014:
[----:B------:R-:W-:Y:S05]  /*14350*/  BSYNC B0 ;  /* 0x0000000000007941 */ /* 0x000fea0003800000 */
.L_x_1013:
        /* <DEDUP_REMOVED lines=9> */
.L_x_1016:
[----:B------:R-:W3:Y:S01]  /*143f0*/  LDS.U16 R0, [R2+UR38+0x206c] ;  /* 0x00206c2602007984 */ /* 0x000ee20008000400 */
[----:B------:R-:W-:Y:S02]  /*14400*/  IMAD.MOV.U32 R25, RZ, RZ, 0x3 ;  /* 0x00000003ff197424 */ /* 0x000fe400078e00ff */
[----:B------:R-:W-:Y:S01]  /*14410*/  IMAD.MOV.U32 R47, RZ, RZ, RZ ;  /* 0x000000ffff2f7224 */ /* 0x000fe200078e00ff */
[----:B---3--:R-:W-:-:S05]  /*14420*/  PRMT R3, RZ, 0x5410, R0 ;  /* 0x00005410ff037816 */ /* 0x008fca0000000000 */
[----:B------:R3:W-:Y:S02]  /*14430*/  STS [R2+UR38+0x206c], R3 ;  /* 0x00206c0302007988 */ /* 0x0007e40008000826 */
.L_x_1017:
[----:B------:R-:W-:Y:S05]  /*14440*/  BSYNC B0 ;  /* 0x0000000000007941 */ /* 0x000fea0003800000 */
.L_x_1015:
[----:B------:R-:W-:Y:S01]  /*14450*/  ISETP.GE.U32.AND P0, PT, R47, 0x4, PT ;  /* 0x000000042f00780c */ /* 0x000fe20003f06070 */
[----:B------:R-:W-:-:S12]  /*14460*/  BSSY B6, `(.L_x_1018) ;  /* 0x0000012000067945 */ /* 0x000fd80003800000 */
[----:B------:R-:W-:Y:S05]  /*14470*/  @!P0 BRA `(.L_x_1019) ;  /* 0x0000000000408947 */ /* 0x000fea0003800000 */
[----:B------:R-:W-:Y:S01]  /*14480*/  MOV R14, 0xf8 ;  /* 0x000000f8000e7802 */ /* 0x000fe20000000f00 */
[----:B------:R-:W-:Y:S01]  /*14490*/  ULDC.64 UR4, c[0x4][0xc0] ;  /* 0x0100300000047ab9 */ /* 0x000fe20000000a00 */
[----:B------:R-:W-:Y:S01]  /*144a0*/  ULDC.64 UR6, c[0x4][0x40] ;  /* 0x0100100000067ab9 */ /* 0x000fe20000000a00 */
[----:B------:R-:W-:Y:S01]  /*144b0*/  IMAD.U32 R4, RZ, RZ, UR4 ;  /* 0x00000004ff047e24 */ /* 0x000fe2000f8e00ff */
[----:B------:R-:W-:Y:S01]  /*144c0*/  MOV R11, UR7 ;  /* 0x00000007000b7c02 */ /* 0x000fe20008000f00 */
[----:B------:R-:W-:Y:S01]  /*144d0*/  IMAD.U32 R5, RZ, RZ, UR5 ;  /* 0x00000005ff057e24 */ /* 0x000fe2000f8e00ff */
[----:B------:R-:W0:Y:S01]  /*144e0*/  LDC.64 R14, c[0x4][R14] ;  /* 0x010000000e0e7b82 */ /* 0x000e220000000a00 */
[----:B------:R-:W-:Y:S01]  /*144f0*/  ULDC.64 UR4, c[0x4][0xc8] ;  /* 0x0100320000047ab9 */ /* 0x000fe20000000a00 */
        /* <DEDUP_REMOVED lines=8> */
.L_x_1019:
[----:B------:R-:W-:Y:S05]  /*14580*/  BSYNC B6 ;  /* 0x0000000000067941 */ /* 0x000fea0003800000 */
.L_x_1018:
        /* <DEDUP_REMOVED lines=9> */
.L_x_1338:
[----:B------:R-:W-:Y:S05]  /*14620*/  BRX R4 -0x14630                                             (*"BRANCH_TARGETS .L_x_1022,.L_x_1340,.L_x_456"*) ;  /* 0xfffffeb804747949 */ /* 0x000fea000383ffff */
.L_x_1340:
[----:B------:R-:W-:Y:S01]  /*14630*/  IMAD.MOV.U32 R89, RZ, RZ, 0x10 ;  /* 0x00000010ff597424 */ /* 0x000fe200078e00ff */
[----:B------:R-:W-:Y:S06]  /*14640*/  BRA `(.L_x_1022) ;  /* 0x00000000001c7947 */ /* 0x000fec0003800000 */
.L_x_1021:
[----:B------:R-:W-:-:S13]  /*14650*/  ISETP.NE.AND P0, PT, R47, 0x2, PT ;  /* 0x000000022f00780c */ /* 0x000fda0003f05270 */
[----:B------:R-:W-:Y:S05]  /*14660*/  @!P0 BRA `(.L_x_1023) ;  /* 0x0000000000108947 */ /* 0x000fea0003800000 */
[----:B------:R-:W-:-:S13]  /*14670*/  ISETP.NE.AND P0, PT, R47, 0x3, PT ;  /* 0x000000032f00780c */ /* 0x000fda0003f05270 */
[----:B------:R-:W-:Y:S05]  /*14680*/  @P0 BRA `(.L_x_456) ;  /* 0x00000028002c0947 */ /* 0x000fea0003800000 */
[----:B------:R-:W-:Y:S01]  /*14690*/  IMAD.MOV.U32 R89, RZ, RZ, 0x30 ;  /* 0x00000030ff597424 */ /* 0x000fe200078e00ff */
[----:B------:R-:W-:Y:S06]  /*146a0*/  BRA `(.L_x_1022) ;  /* 0x0000000000047947 */ /* 0x000fec0003800000 */
.L_x_1023:
[----:B------:R-:W-:-:S07]  /*146b0*/  IMAD.MOV.U32 R89, RZ, RZ, 0x20 ;  /* 0x00000020ff597424 */ /* 0x000fce00078e00ff */
.L_x_1022:
[----:B------:R0:W-:Y:S05]  /*146c0*/  BMOV.32 B11, R84 ;  /* 0x000000540b007356 */ /* 0x0001ea0000000000 */
[----:B------:R-:W-:Y:S05]  /*146d0*/  BSYNC B11 ;  /* 0x00000000000b7941 */ /* 0x000fea0003800000 */
.L_x_1020:
        /* <DEDUP_REMOVED lines=19> */
.L_x_1025:
[----:B------:R-:W-:Y:S05]  /*14810*/  BSYNC B6 ;  /* 0x0000000000067941 */ /* 0x000fea0003800000 */
.L_x_1024:
        /* <DEDUP_REMOVED lines=9> */
.L_x_1342:
[----:B------:R-:W-:Y:S05]  /*148b0*/  BRX R4 -0x148c0                                             (*"BRANCH_TARGETS .L_x_1028,.L_x_1344,.L_x_456"*) ;  /* 0xfffffeb404d07949 */ /* 0x000fea000383ffff */
.L_x_1344:
[----:B------:R-:W-:Y:S01]  /*148c0*/  IMAD.MOV.U32 R0, RZ, RZ, 0x40 ;  /* 0x00000040ff007424 */ /* 0x000fe200078e00ff */
[----:B------:R-:W-:Y:S06]  /*148d0*/  BRA `(.L_x_1028) ;  /* 0x00000000001c7947 */ /* 0x000fec0003800000 */
.L_x_1027:
[----:B------:R-:W-:-:S13]  /*148e0*/  ISETP.NE.AND P0, PT, R25, 0x2, PT ;  /* 0x000000021900780c */ /* 0x000fda0003f05270 */
[----:B------:R-:W-:Y:S05]  /*148f0*/  @!P0 BRA `(.L_x_1029) ;  /* 0x0000000000108947 */ /* 0x000fea0003800000 */
[----:B------:R-:W-:-:S13]  /*14900*/  ISETP.NE.AND P0, PT, R25, 0x3, PT ;  /* 0x000000031900780c */ /* 0x000fda0003f05270 */
[----:B------:R-:W-:Y:S05]  /*14910*/  @P0 BRA `(.L_x_456) ;  /* 0x0000002400880947 */ /* 0x000fea0003800000 */
[----:B------:R-:W-:Y:S01]  /*14920*/  IMAD.MOV.U32 R0, RZ, RZ, 0xc0 ;  /* 0x000000c0ff007424 */ /* 0x000fe200078e00ff */
[----:B------:R-:W-:Y:S06]  /*14930*/  BRA `(.L_x_1028) ;  /* 0x0000000000047947 */ /* 0x000fec0003800000 */
.L_x_1029:
[----:B------:R-:W-:-:S07]  /*14940*/  IMAD.MOV.U32 R0, RZ, RZ, 0x80 ;  /* 0x00000080ff007424 */ /* 0x000fce00078e00ff */
.L_x_1028:
[----:B------:R0:W-:Y:S05]  /*14950*/  BMOV.32 B11, R71 ;  /* 0x000000470b007356 */ /* 0x0001ea0000000000 */
[----:B------:R-:W-:Y:S05]  /*14960*/  BSYNC B11 ;  /* 0x00000000000b7941 */ /* 0x000fea0003800000 */
.L_x_1026:
        /* <DEDUP_REMOVED lines=29> */
.L_x_1031:
[----:B------:R-:W-:Y:S05]  /*14b40*/  BSYNC B0 ;  /* 0x0000000000007941 */ /* 0x000fea0003800000 */
.L_x_1030:
        /* <DEDUP_REMOVED lines=13> */
.L_x_1033:
[----:B------:R-:W-:Y:S05]  /*14c20*/  BSYNC B0 ;  /* 0x0000000000007941 */ /* 0x000fea0003800000 */
.L_x_1032:
        /* <DEDUP_REMOVED lines=13> */
.L_x_1035:
[----:B------:R-:W-:Y:S05]  /*14d00*/  BSYNC B0 ;  /* 0x0000000000007941 */ /* 0x000fea0003800000 */
.L_x_1034:
        /* <DEDUP_REMOVED lines=9> */
.L_x_1037:
[----:B------:R-:W3:Y:S01]  /*14da0*/  LDS.U16 R0, [R2+UR38+0x2070] ;  /* 0x0020702602007984 */ /* 0x000ee20008000400 */
[----:B------:R-:W-:Y:S02]  /*14db0*/  IMAD.MOV.U32 R25, RZ, RZ, 0x3 ;  /* 0x00000003ff197424 */ /* 0x000fe400078e00ff */
[----:B------:R-:W-:Y:S01]  /*14dc0*/  IMAD.MOV.U32 R47, RZ, RZ, RZ ;  /* 0x000000ffff2f7224 */ /* 0x000fe200078e00ff */
[----:B---3--:R-:W-:-:S05]  /*14dd0*/  PRMT R3, RZ, 0x5410, R0 ;  /* 0x00005410ff037816 */ /* 0x008fca0000000000 */
[----:B------:R3:W-:Y:S02]  /*14de0*/  STS [R2+UR38+0x2070], R3 ;  /* 0x0020700302007988 */ /* 0x0007e40008000826 */
.L_x_1038:
[----:B------:R-:W-:Y:S05]  /*14df0*/  BSYNC B0 ;  /* 0x0000000000007941 */ /* 0x000fea0003800000 */
.L_x_1036:
        /* <DEDUP_REMOVED lines=19> */
.L_x_1040:
[----:B------:R-:W-:Y:S05]  /*14f30*/  BSYNC B6 ;  /* 0x0000000000067941 */ /* 0x000fea0003800000 */
.L_x_1039:
        /* <DEDUP_REMOVED lines=9> */
.L_x_1346:
[----:B------:R-:W-:Y:S05]  /*14fd0*/  BRX R4 -0x14fe0                                             (*"BRANCH_TARGETS .L_x_1043,.L_x_1348,.L_x_456"*) ;  /* 0xfffffeb004087949 */ /* 0x000fea000383ffff */
.L_x_1348:
[----:B------:R-:W-:Y:S01]  /*14fe0*/  IMAD.MOV.U32 R89, RZ, RZ, 0x1 ;  /* 0x00000001ff597424 */ /* 0x000fe200078e00ff */
[----:B------:R-:W-:Y:S06]  /*14ff0*/  BRA `(.L_x_1043) ;  /* 0x00000000001c7947 */ /* 0x000fec0003800000 */
.L_x_1042:
[----:B------:R-:W-:-:S13]  /*15000*/  ISETP.NE.AND P0, PT, R47, 0x2, PT ;  /* 0x000000022f00780c */ /* 0x000fda0003f05270 */
[----:B------:R-:W-:Y:S05]  /*15010*/  @!P0 BRA `(.L_x_1044) ;  /* 0x0000000000108947 */ /* 0x000fea0003800000 */
[----:B------:R-:W-:-:S13]  /*15020*/  ISETP.NE.AND P0, PT, R47, 0x3, PT ;  /* 0x000000032f00780c */ /* 0x000fda0003f05270 */
[----:B------:R-:W-:Y:S05]  /*15030*/  @P0 BRA `(.L_x_456) ;  /* 0x0000001c00c00947 */ /* 0x000fea0003800000 */
[----:B------:R-:W-:Y:S01]  /*15040*/  IMAD.MOV.U32 R89, RZ, RZ, 0x3 ;  /* 0x00000003ff597424 */ /* 0x000fe200078e00ff */
[----:B------:R-:W-:Y:S06]  /*15050*/  BRA `(.L_x_1043) ;  /* 0x0000000000047947 */ /* 0x000fec0003800000 */
.L_x_1044:
[----:B------:R-:W-:-:S07]  /*15060*/  IMAD.MOV.U32 R89, RZ, RZ, 0x2 ;  /* 0x00000002ff597424 */ /* 0x000fce00078e00ff */
.L_x_1043:
[----:B------:R0:W-:Y:S05]  /*15070*/  BMOV.32 B11, R82 ;  /* 0x000000520b007356 */ /* 0x0001ea0000000000 */
[----:B------:R-:W-:Y:S05]  /*15080*/  BSYNC B11 ;  /* 0x00000000000b7941 */ /* 0x000fea0003800000 */
.L_x_1041:
        /* <DEDUP_REMOVED lines=19> */
.L_x_1046:
[----:B------:R-:W-:Y:S05]  /*151c0*/  BSYNC B6 ;  /* 0x0000000000067941 */ /* 0x000fea0003800000 */
.L_x_1045:
        /* <DEDUP_REMOVED lines=9> */
.L_x_1350:
[----:B------:R-:W-:Y:S05]  /*15260*/  BRX R4 -0x15270                                             (*"BRANCH_TARGETS .L_x_1049,.L_x_1352,.L_x_456"*) ;  /* 0xfffffeac04647949 */ /* 0x000fea000383ffff */
.L_x_1352:
[----:B------:R-:W-:Y:S01]  /*15270*/  IMAD.MOV.U32 R0, RZ, RZ, 0x4 ;  /* 0x00000004ff007424 */ /* 0x000fe200078e00ff */
[----:B------:R-:W-:Y:S06]  /*15280*/  BRA `(.L_x_1049) ;  /* 0x00000000001c7947 */ /* 0x000fec0003800000 */
.L_x_1048:
[----:B------:R-:W-:-:S13]  /*15290*/  ISETP.NE.AND P0, PT, R25, 0x2, PT ;  /* 0x000000021900780c */ /* 0x000fda0003f05270 */
[----:B------:R-:W-:Y:S05]  /*152a0*/  @!P0 BRA `(.L_x_1050) ;  /* 0x0000000000108947 */ /* 0x000fea0003800000 */
[----:B------:R-:W-:-:S13]  /*152b0*/  ISETP.NE.AND P0, PT, R25, 0x3, PT ;  /* 0x000000031900780c */ /* 0x000fda0003f05270 */
[----:B------:R-:W-:Y:S05]  /*152c0*/  @P0 BRA `(.L_x_456) ;  /* 0x0000001c001c0947 */ /* 0x000fea0003800000 */
[----:B------:R-:W-:Y:S01]  /*152d0*/  IMAD.MOV.U32 R0, RZ, RZ, 0xc ;  /* 0x0000000cff007424 */ /* 0x000fe200078e00ff */
[----:B------:R-:W-:Y:S06]  /*152e0*/  BRA `(.L_x_1049) ;  /* 0x0000000000047947 */ /* 0x000fec0003800000 */
.L_x_1050:
[----:B------:R-:W-:-:S11]  /*152f0*/  HFMA2.MMA R0, -RZ, RZ, 0, 4.76837158203125e-07 ;  /* 0x00000008ff007435 */ /* 0x000fd600000001ff */
.L_x_1049:
[----:B------:R0:W-:Y:S05]  /*15300*/  BMOV.32 B11, R47 ;  /* 0x0000002f0b007356 */ /* 0x0001ea0000000000 */
[----:B------:R-:W-:Y:S05]  /*15310*/  BSYNC B11 ;  /* 0x00000000000b7941 */ /* 0x000fea0003800000 */
.L_x_1047:
        /* <DEDUP_REMOVED lines=29> */
.L_x_1052:
[----:B------:R-:W-:Y:S05]  /*154f0*/  BSYNC B0 ;  /* 0x0000000000007941 */ /* 0x000fea0003800000 */
.L_x_1051:
        /* <DEDUP_REMOVED lines=13> */
.L_x_1054:
[----:B------:R-:W-:Y:S05]  /*155d0*/  BSYNC B0 ;  /* 0x0000000000007941 */ /* 0x000fea0003800000 */
.L_x_1053:
        /* <DEDUP_REMOVED lines=13> */
.L_x_1056:
[----:B------:R-:W-:Y:S05]  /*156b0*/  BSYNC B0 ;  /* 0x0000000000007941 */ /* 0x000fea0003800000 */
.L_x_1055:
        /* <DEDUP_REMOVED lines=9> */
.L_x_1058:
[----:B------:R-:W3:Y:S01]  /*15750*/  LDS.U16 R0, [R2+UR38+0x2074] ;  /* 0x0020742602007984 */ /* 0x000ee20008000400 */
[----:B------:R-:W-:Y:S02]  /*15760*/  IMAD.MOV.U32 R25, RZ, RZ, 0x3 ;  /* 0x00000003ff197424 */ /* 0x000fe400078e00ff */
[----:B------:R-:W-:Y:S01]  /*15770*/  IMAD.MOV.U32 R89, RZ, RZ, RZ ;  /* 0x000000ffff597224 */ /* 0x000fe200078e00ff */
[----:B---3--:R-:W-:-:S05]  /*15780*/  PRMT R3, RZ, 0x5410, R0 ;  /* 0x00005410ff037816 */ /* 0x008fca0000000000 */
[----:B------:R3:W-:Y:S02]  /*15790*/  STS [R2+UR38+0x2074], R3 ;  /* 0x0020740302007988 */ /* 0x0007e40008000826 */
.L_x_1059:
[----:B------:R-:W-:Y:S05]  /*157a0*/  BSYNC B0 ;  /* 0x0000000000007941 */ /* 0x000fea0003800000 */
.L_x_1057:
        /* <DEDUP_REMOVED lines=19> */
.L_x_1061:
[----:B------:R-:W-:Y:S05]  /*158e0*/  BSYNC B6 ;  /* 0x0000000000067941 */ /* 0x000fea0003800000 */
.L_x_1060:
[----:B------:R-:W-:Y:S01]  /*158f0*/  ISETP.GT.AND P0, PT, R89, 0x1, PT ;  /* 0x000000015900780c */ /* 0x000fe20003f04270 */
[----:B------:R-:W-:-:S12]  /*15900*/  BSSY B8, `(.L_x_1062) ;  /* 0x0000011000087945 */ /* 0x000fd80003800000 */
[----:B------:R-:W-:Y:S05]  /*15910*/  @P0 BRA `(.L_x_1063) ;  /* 0x0000000000200947 */ /* 0x000fea0003800000 */
[----:B------:R-:W-:-:S05]  /*15920*/  VIMNMX.U32 R89, R89, 0x2, PT ;  /* 0x0000000259597848 */ /* 0x000fca0003fe0000 */
[----:B------:R-:W-:Y:S02]  /*15930*/  IMAD.SHL.U32 R0, R89, 0x4, RZ ;  /* 0x0000000459007824 */ /* 0x000fe400078e00ff */
[----:B------:R-:W-:Y:S02]  /*15940*/  IMAD.MOV.U32 R89, RZ, RZ, RZ ;  /* 0x000000ffff597224 */ /* 0x000fe400078e00ff */
[----:B------:R-:W5:Y:S02]  /*15950*/  LDC R4, c[0x2][R0+0x2b8] ;  /* 0x0080ae0000047b82 */ /* 0x000f640000000800 */
[----:B-----5:R-:W-:-:S04]  /*15960*/  SHF.R.S32.HI R5, RZ, 0x1f, R4 ;  /* 0x0000001fff057819 */ /* 0x020fc80000011404 */
.L_x_1354:
[----:B------:R-:W-:Y:S05]  /*15970*/  BRX R4 -0x15980                                             (*"BRANCH_TARGETS .L_x_1064,.L_x_1356,.L_x_456"*) ;  /* 0xfffffea404a07949 */ /* 0x000fea000383ffff */
.L_x_1356:
[----:B------:R-:W-:Y:S01]  /*15980*/  IMAD.MOV.U32 R89, RZ, RZ, 0x10 ;  /* 0x00000010ff597424 */ /* 0x000fe200078e00ff */
[----:B------:R-:W-:Y:S06]  /*15990*/  BRA `(.L_x_1064) ;  /* 0x00000000001c7947 */ /* 0x000fec0003800000 */
.L_x_1063:
[----:B------:R-:W-:-:S13]  /*159a0*/  ISETP.NE.AND P0, PT, R89, 0x2, PT ;  /* 0x000000025900780c */ /* 0x000fda0003f05270 */
[----:B------:R-:W-:Y:S05]  /*159b0*/  @!P0 BRA `(.L_x_1065) ;  /* 0x0000000000108947 */ /* 0x000fea0003800000 */
[----:B------:R-:W-:-:S13]  /*159c0*/  ISETP.NE.AND P0, PT, R89, 0x3, PT ;  /* 0x000000035900780c */ /* 0x000fda0003f05270 */
[----:B------:R-:W-:Y:S05]  /*159d0*/  @P0 BRA `(.L_x_456) ;  /* 0x0000001400580947 */ /* 0x000fea0003800000 */
[----:B------:R-:W-:Y:S01]  /*159e0*/  HFMA2.MMA R89, -RZ, RZ, 0, 2.86102294921875e-06 ;  /* 0x00000030ff597435 */ /* 0x000fe200000001ff */
[----:B------:R-:W-:Y:S10]  /*159f0*/  BRA `(.L_x_1064) ;  /* 0x0000000000047947 */ /* 0x000ff40003800000 */
.L_x_1065:
[----:B------:R-:W-:-:S07]  /*15a00*/  IMAD.MOV.U32 R89, RZ, RZ, 0x20 ;  /* 0x00000020ff597424 */ /* 0x000fce00078e00ff */
.L_x_1064:
[----:B------:R-:W-:Y:S05]  /*15a10*/  BSYNC B8 ;  /* 0x0000000000087941 */ /* 0x000fea0003800000 */
.L_x_1062:
        /* <DEDUP_REMOVED lines=19> */
.L_x_1067:
[----:B------:R-:W-:Y:S05]  /*15b50*/  BSYNC B6 ;  /* 0x0000000000067941 */ /* 0x000fea0003800000 */
.L_x_1066:
[----:B------:R-:W-:Y:S01]  /*15b60*/  ISETP.GT.AND P0, PT, R25, 0x1, PT ;  /* 0x000000011900780c */ /* 0x000fe20003f04270 */
[----:B------:R-:W-:-:S12]  /*15b70*/  BSSY B10, `(.L_x_1068) ;  /* 0x00000110000a7945 */ /* 0x000fd80003800000 */
[----:B------:R-:W-:Y:S05]  /*15b80*/  @P0 BRA `(.L_x_1069) ;  /* 0x0000000000200947 */ /* 0x000fea0003800000 */
[----:B------:R-:W-:Y:S01]  /*15b90*/  VIMNMX.U32 R25, R25, 0x2, PT ;  /* 0x0000000219197848 */ /* 0x000fe20003fe0000 */
[----:B------:R-:W-:-:S04]  /*15ba0*/  IMAD.MOV.U32 R0, RZ, RZ, RZ ;  /* 0x000000ffff007224 */ /* 0x000fc800078e00ff */
[----:B------:R-:W-:-:S04]  /*15bb0*/  IMAD.SHL.U32 R25, R25, 0x4, RZ ;  /* 0x0000000419197824 */ /* 0x000fc800078e00ff */
[----:B------:R-:W5:Y:S02]  /*15bc0*/  LDC R4, c[0x2][R25+0x2c4] ;  /* 0x0080b10019047b82 */ /* 0x000f640000000800 */
[----:B-----5:R-:W-:-:S04]  /*15bd0*/  SHF.R.S32.HI R5, RZ, 0x1f, R4 ;  /* 0x0000001fff057819 */ /* 0x020fc80000011404 */
.L_x_1358:
[----:B------:R-:W-:Y:S05]  /*15be0*/  BRX R4 -0x15bf0                                             (*"BRANCH_TARGETS .L_x_1070,.L_x_1360,.L_x_456"*) ;  /* 0xfffffea404047949 */ /* 0x000fea000383ffff */
.L_x_1360:
[----:B------:R-:W-:Y:S01]  /*15bf0*/  IMAD.MOV.U32 R0, RZ, RZ, 0x40 ;  /* 0x00000040ff007424 */ /* 0x000fe200078e00ff */
[----:B------:R-:W-:Y:S06]  /*15c00*/  BRA `(.L_x_1070) ;  /* 0x00000000001c7947 */ /* 0x000fec0003800000 */
.L_x_1069:
[----:B------:R-:W-:-:S13]  /*15c10*/  ISETP.NE.AND P0, PT, R25, 0x2, PT ;  /* 0x000000021900780c */ /* 0x000fda0003f05270 */
[----:B------:R-:W-:Y:S05]  /*15c20*/  @!P0 BRA `(.L_x_1071) ;  /* 0x0000000000108947 */ /* 0x000fea0003800000 */
[----:B------:R-:W-:-:S13]  /*15c30*/  ISETP.NE.AND P0, PT, R25, 0x3, PT ;  /* 0x000000031900780c */ /* 0x000fda0003f05270 */
[----:B------:R-:W-:Y:S05]  /*15c40*/  @P0 BRA `(.L_x_456) ;  /* 0x0000001000bc0947 */ /* 0x000fea0003800000 */
[----:B------:R-:W-:Y:S01]  /*15c50*/  IMAD.MOV.U32 R0, RZ, RZ, 0xc0 ;  /* 0x000000c0ff007424 */ /* 0x000fe200078e00ff */
[----:B------:R-:W-:Y:S06]  /*15c60*/  BRA `(.L_x_1070) ;  /* 0x0000000000047947 */ /* 0x000fec0003800000 */
.L_x_1071:
[----:B------:R-:W-:-:S07]  /*15c70*/  IMAD.MOV.U32 R0, RZ, RZ, 0x80 ;  /* 0x00000080ff007424 */ /* 0x000fce00078e00ff */
.L_x_1070:
[----:B------:R-:W-:Y:S05]  /*15c80*/  BSYNC B10 ;  /* 0x00000000000a7941 */ /* 0x000fea0003800000 */
.L_x_1068:
        /* <DEDUP_REMOVED lines=29> */
.L_x_1073:
[----:B------:R-:W-:Y:S05]  /*15e60*/  BSYNC B0 ;  /* 0x0000000000007941 */ /* 0x000fea0003800000 */
.L_x_1072:
        /* <DEDUP_REMOVED lines=13> */
.L_x_1075:
[----:B------:R-:W-:Y:S05]  /*15f40*/  BSYNC B0 ;  /* 0x0000000000007941 */ /* 0x000fea0003800000 */
.L_x_1074:
        /* <DEDUP_REMOVED lines=13> */
.L_x_1077:
[----:B------:R-:W-:Y:S05]  /*16020*/  BSYNC B0 ;  /* 0x0000000000007941 */ /* 0x000fea0003800000 */
.L_x_1076:
        /* <DEDUP_REMOVED lines=9> */
.L_x_1079:
[----:B------:R-:W3:Y:S01]  /*160c0*/  LDS.U16 R0, [R2+UR38+0x2078] ;  /* 0x0020782602007984 */ /* 0x000ee20008000400 */
[----:B------:R-:W-:Y:S02]  /*160d0*/  IMAD.MOV.U32 R25, RZ, RZ, 0x3 ;  /* 0x00000003ff197424 */ /* 0x000fe400078e00ff */
[----:B------:R-:W-:Y:S01]  /*160e0*/  IMAD.MOV.U32 R89, RZ, RZ, RZ ;  /* 0x000000ffff597224 */ /* 0x000fe200078e00ff */
[----:B---3--:R-:W-:-:S05]  /*160f0*/  PRMT R3, RZ, 0x5410, R0 ;  /* 0x00005410ff037816 */ /* 0x008fca0000000000 */
[----:B------:R3:W-:Y:S02]  /*16100*/  STS [R2+UR38+0x2078], R3 ;  /* 0x0020780302007988 */ /* 0x0007e40008000826 */
.L_x_1080:
[----:B------:R-:W-:Y:S05]  /*16110*/  BSYNC B0 ;  /* 0x0000000000007941 */ /* 0x000fea0003800000 */
.L_x_1078:
        /* <DEDUP_REMOVED lines=19> */
.L_x_1082:
[----:B------:R-:W-:Y:S05]  /*16250*/  BSYNC B6 ;  /* 0x0000000000067941 */ /* 0x000fea0003800000 */
.L_x_1081:
        /* <DEDUP_REMOVED lines=8> */
.L_x_1362:
[----:B------:R-:W-:Y:S05]  /*162e0*/  BRX R4 -0x162f0                                             (*"BRANCH_TARGETS .L_x_1085,.L_x_1364,.L_x_456"*) ;  /* 0xfffffe9c04447949 */ /* 0x000fea000383ffff */
.L_x_1364:
[----:B------:R-:W-:Y:S01]  /*162f0*/  IMAD.MOV.U32 R89, RZ, RZ, 0x1 ;  /* 0x00000001ff597424 */ /* 0x000fe200078e00ff */
[----:B------:R-:W-:Y:S06]  /*16300*/  BRA `(.L_x_1085) ;  /* 0x00000000001c7947 */ /* 0x000fec0003800000 */
.L_x_1084:
[----:B------:R-:W-:-:S13]  /*16310*/  ISETP.NE.AND P0, PT, R89, 0x2, PT ;  /* 0x000000025900780c */ /* 0x000fda0003f05270 */
[----:B------:R-:W-:Y:S05]  /*16320*/  @!P0 BRA `(.L_x_1086) ;  /* 0x0000000000108947 */ /* 0x000fea0003800000 */
[----:B------:R-:W-:-:S13]  /*16330*/  ISETP.NE.AND P0, PT, R89, 0x3, PT ;  /* 0x000000035900780c */ /* 0x000fda0003f05270 */
[----:B------:R-:W-:Y:S05]  /*16340*/  @P0 BRA `(.L_x_456) ;  /* 0x0000000800fc0947 */ /* 0x000fea0003800000 */
[----:B------:R-:W-:Y:S01]  /*16350*/  IMAD.MOV.U32 R89, RZ, RZ, 0x3 ;  /* 0x00000003ff597424 */ /* 0x000fe200078e00ff */
[----:B------:R-:W-:Y:S06]  /*16360*/  BRA `(.L_x_1085) ;  /* 0x0000000000047947 */ /* 0x000fec0003800000 */
.L_x_1086:
[----:B------:R-:W-:-:S07]  /*16370*/  IMAD.MOV.U32 R89, RZ, RZ, 0x2 ;  /* 0x00000002ff597424 */ /* 0x000fce00078e00ff */
.L_x_1085:
[----:B------:R-:W-:Y:S05]  /*16380*/  BSYNC B9 ;  /* 0x0000000000097941 */ /* 0x000fea0003800000 */
.L_x_1083:
        /* <DEDUP_REMOVED lines=19> */
.L_x_1088:
[----:B------:R-:W-:Y:S05]  /*164c0*/  BSYNC B6 ;  /* 0x0000000000067941 */ /* 0x000fea0003800000 */
.L_x_1087:
        /* <DEDUP_REMOVED lines=8> */
.L_x_1366:
[----:B------:R-:W-:Y:S05]  /*16550*/  BRX R4 -0x16560                                             (*"BRANCH_TARGETS .L_x_1091,.L_x_1368,.L_x_456"*) ;  /* 0xfffffe9804a87949 */ /* 0x000fea000383ffff */
.L_x_1368:
[----:B------:R-:W-:Y:S01]  /*16560*/  IMAD.MOV.U32 R0, RZ, RZ, 0x4 ;  /* 0x00000004ff007424 */ /* 0x000fe200078e00ff */
[----:B------:R-:W-:Y:S06]  /*16570*/  BRA `(.L_x_1091) ;  /* 0x00000000001c7947 */ /* 0x000fec0003800000 */
.L_x_1090:
[----:B------:R-:W-:-:S13]  /*16580*/  ISETP.NE.AND P0, PT, R25, 0x2, PT ;  /* 0x000000021900780c */ /* 0x000fda0003f05270 */
[----:B------:R-:W-:Y:S05]  /*16590*/  @!P0 BRA `(.L_x_1092) ;  /* 0x0000000000108947 */ /* 0x000fea0003800000 */
[----:B------:R-:W-:-:S13]  /*165a0*/  ISETP.NE.AND P0, PT, R25, 0x3, PT ;  /* 0x000000031900780c */ /* 0x000fda0003f05270 */
[----:B------:R-:W-:Y:S05]  /*165b0*/  @P0 BRA `(.L_x_456) ;  /* 0x0000000800600947 */ /* 0x000fea0003800000 */
[----:B------:R-:W-:Y:S01]  /*165c0*/  IMAD.MOV.U32 R0, RZ, RZ, 0xc ;  /* 0x0000000cff007424 */ /* 0x000fe200078e00ff */
[----:B------:R-:W-:Y:S06]  /*165d0*/  BRA `(.L_x_1091) ;  /* 0x0000000000047947 */ /* 0x000fec0003800000 */
.L_x_1092:
[----:B------:R-:W-:-:S07]  /*165e0*/  IMAD.MOV.U32 R0, RZ, RZ, 0x8 ;  /* 0x00000008ff007424 */ /* 0x000fce00078e00ff */
.L_x_1091:
[----:B------:R-:W-:Y:S05]  /*165f0*/  BSYNC B7 ;  /* 0x0000000000077941 */ /* 0x000fea0003800000 */
.L_x_1089:
[----:B------:R-:W-:Y:S01]  /*16600*/  VIADD R26, R26, 0x1e ;  /* 0x0000001e1a1a7836 */ /* 0x000fe20000000000 */
[----:B------:R-:W-:-:S04]  /*16610*/  ISETP.GE.AND P0, PT, R19, 0x80, PT ;  /* 0x000000801300780c */ /* 0x000fc80003f06270 */
[----:B------:R-:W-:-:S05]  /*16620*/  LEA.HI.SX32 R26, R26, UR38, 0x1f ;  /* 0x000000261a1a7c11 */ /* 0x000fca000f8ffaff */
[----:B---3--:R-:W3:Y:S02]  /*16630*/  LDS.U8 R3, [R26] ;  /* 0x000000001a037984 */ /* 0x008ee40000000000 */
[----:B---3--:R-:W-:-:S04]  /*16640*/  LOP3.LUT R3, R3, 0xf0, RZ, 0xc0, !PT ;  /* 0x000000f003037812 */ /* 0x008fc800078ec0ff */
[----:B------:R-:W-:-:S05]  /*16650*/  LOP3.LUT R3, R3, R89, R0, 0xfe, !PT ;  /* 0x0000005903037212 */ /* 0x000fca00078efe00 */
[----:B------:R3:W-:Y:S01]  /*16660*/  STS.U8 [R26], R3 ;  /* 0x000000031a007388 */ /* 0x0007e20000000000 */
[----:B------:R-:W-:Y:S05]  /*16670*/  @!P0 BRA `(.L_x_440) ;  /* 0x0000000800948947 */ /* 0x000fea0003800000 */
[----:B---3--:R-:W3:Y:S01]  /*16680*/  LDS.U16 R3, [R24+0x60f8] ;  /* 0x0060f80018037984 */ /* 0x008ee20000000400 */
[----:B------:R-:W-:Y:S01]  /*16690*/  BSSY B0, `(.L_x_1093) ;  /* 0x0000013000007945 */ /* 0x000fe20003800000 */
[----:B------:R-:W-:Y:S01]  /*166a0*/  CS2R R4, SRZ ;  /* 0x0000000000047805 */ /* 0x000fe2000001ff00 */
        /* <DEDUP_REMOVED lines=17> */
.L_x_1094:
[----:B------:R-:W-:Y:S05]  /*167c0*/  BSYNC B0 ;  /* 0x0000000000007941 */ /* 0x000fea0003800000 */
.L_x_1093:
        /* <DEDUP_REMOVED lines=13> */
.L_x_1096:
[----:B------:R-:W-:Y:S05]  /*168a0*/  BSYNC B0 ;  /* 0x0000000000007941 */ /* 0x000fea0003800000 */
.L_x_1095:
        /* <DEDUP_REMOVED lines=13> */
.L_x_1098:
[----:B------:R-:W-:Y:S05]  /*16980*/  BSYNC B0 ;  /* 0x0000000000007941 */ /* 0x000fea0003800000 */
.L_x_1097:
[----:B------:R-:W-:Y:S01]  /*16990*/  ISETP.NE.AND P0, PT, R4, 0x3, PT ;  /* 0x000000030400780c */ /* 0x000fe20003f05270 */
[----:B------:R-:W-:Y:S01]  /*169a0*/  BSSY B0, `(.L_x_1099) ;  /* 0x000000e000007945 */ /* 0x000fe20003800000 */
[----:B------:R-:W-:Y:S01]  /*169b0*/  ISETP.EQ.AND P1, PT, R5, 0x1, PT ;  /* 0x000000010500780c */ /* 0x000fe20003f22270 */
[----:B------:R-:W-:-:S12]  /*169c0*/  IMAD.MOV.U32 R24, RZ, RZ, R4 ;  /* 0x000000ffff187224 */ /* 0x000fd800078e0004 */
[----:B------:R-:W-:Y:S05]  /*169d0*/  @!P0 BRA P1, `(.L_x_1100) ;  /* 0x0000000000148947 */ /* 0x000fea0000800000 */
[----:B------:R-:W-:-:S13]  /*169e0*/  ISETP.NE.AND P0, PT, R5, 0x1, PT ;  /* 0x000000010500780c */ /* 0x000fda0003f05270 */
[----:B------:R-:W-:Y:S05]  /*169f0*/  @P0 BRA `(.L_x_1101) ;  /* 0x0000000000200947 */ /* 0x000fea0003800000 */
[----:B------:R3:W-:Y:S01]  /*16a00*/  STS.U16 [R2+UR38+0x207e], RZ ;  /* 0x00207eff02007988 */ /* 0x0007e20008000426 */
[----:B------:R-:W-:Y:S01]  /*16a10*/  IMAD.MOV.U32 R19, RZ, RZ, 0x3 ;  /* 0x00000003ff137424 */ /* 0x000fe200078e00ff */
[----:B------:R-:W-:Y:S06]  /*16a20*/  BRA `(.L_x_1101) ;  /* 0x0000000000147947 */ /* 0x000fec0003800000 */
.L_x_1100:
[----:B------:R-:W3:Y:S01]  /*16a30*/  LDS.U16 R0, [R2+UR38+0x207c] ;  /* 0x00207c2602007984 */ /* 0x000ee20008000400 */
[----:B------:R-:W-:Y:S02]  /*16a40*/  IMAD.MOV.U32 R19, RZ, RZ, 0x3 ;  /* 0x00000003ff137424 */ /* 0x000fe400078e00ff */
[----:B------:R-:W-:Y:S01]  /*16a50*/  IMAD.MOV.U32 R24, RZ, RZ, RZ ;  /* 0x000000ffff187224 */ /* 0x000fe200078e00ff */
[----:B---3--:R-:W-:-:S05]  /*16a60*/  PRMT R3, RZ, 0x5410, R0 ;  /* 0x00005410ff037816 */ /* 0x008fca0000000000 */
[----:B------:R3:W-:Y:S02]  /*16a70*/  STS [R2+UR38+0x207c], R3 ;  /* 0x00207c0302007988 */ /* 0x0007e40008000826 */
.L_x_1101:
[----:B------:R-:W-:Y:S05]  /*16a80*/  BSYNC B0 ;  /* 0x0000000000007941 */ /* 0x000fea0003800000 */
.L_x_1099:
        /* <DEDUP_REMOVED lines=19> */
.L_x_1103:
[----:B------:R-:W-:Y:S05]  /*16bc0*/  BSYNC B6 ;  /* 0x0000000000067941 */ /* 0x000fea0003800000 */
.L_x_1102:
        /* <DEDUP_REMOVED lines=8> */
.L_x_1370:
[----:B------:R-:W-:Y:S05]  /*16c50*/  BRX R4 -0x16c60                                             (*"BRANCH_TARGETS .L_x_1106,.L_x_1372,.L_x_456"*) ;  /* 0xfffffe9004e87949 */ /* 0x000fea000383ffff */
.L_x_1372:
[----:B------:R-:W-:Y:S01]  /*16c60*/  IMAD.MOV.U32 R24, RZ, RZ, 0x10 ;  /* 0x00000010ff187424 */ /* 0x000fe200078e00ff */
[----:B------:R-:W-:Y:S06]  /*16c70*/  BRA `(.L_x_1106) ;  /* 0x00000000001c7947 */ /* 0x000fec0003800000 */
.L_x_1105:
[----:B------:R-:W-:-:S13]  /*16c80*/  ISETP.NE.AND P0, PT, R24, 0x2, PT ;  /* 0x000000021800780c */ /* 0x000fda0003f05270 */
[----:B------:R-:W-:Y:S05]  /*16c90*/  @!P0 BRA `(.L_x_1107) ;  /* 0x0000000000108947 */ /* 0x000fea0003800000 */
[----:B------:R-:W-:-:S13]  /*16ca0*/  ISETP.NE.AND P0, PT, R24, 0x3, PT ;  /* 0x000000031800780c */ /* 0x000fda0003f05270 */
[----:B------:R-:W-:Y:S05]  /*16cb0*/  @P0 BRA `(.L_x_456) ;  /* 0x0000000000a00947 */ /* 0x000fea0003800000 */
[----:B------:R-:W-:Y:S01]  /*16cc0*/  IMAD.MOV.U32 R24, RZ, RZ, 0x30 ;  /* 0x00000030ff187424 */ /* 0x000fe200078e00ff */
[----:B------:R-:W-:Y:S06]  /*16cd0*/  BRA `(.L_x_1106) ;  /* 0x0000000000047947 */ /* 0x000fec0003800000 */
.L_x_1107:
[----:B------:R-:W-:-:S07]  /*16ce0*/  IMAD.MOV.U32 R24, RZ, RZ, 0x20 ;  /* 0x00000020ff187424 */ /* 0x000fce00078e00ff */
.L_x_1106:
[----:B------:R-:W-:Y:S05]  /*16cf0*/  BSYNC B6 ;  /* 0x0000000000067941 */ /* 0x000fea0003800000 */
.L_x_1104:
        /* <DEDUP_REMOVED lines=19> */
.L_x_1109:
[----:B------:R-:W-:Y:S05]  /*16e30*/  BSYNC B11 ;  /* 0x00000000000b7941 */ /* 0x000fea0003800000 */
.L_x_1108:
[----:B------:R-:W-:Y:S01]  /*16e40*/  ISETP.GT.AND P0, PT, R19, 0x1, PT ;  /* 0x000000011300780c */ /* 0x000fe20003f04270 */
[----:B------:R-:W-:-:S12]  /*16e50*/  BSSY B11, `(.L_x_1110) ;  /* 0x00000210000b7945 */ /* 0x000fd80003800000 */
[----:B------:R-:W-:Y:S05]  /*16e60*/  @P0 BRA `(.L_x_1111) ;  /* 0x0000000000200947 */ /* 0x000fea0003800000 */
[----:B------:R-:W-:Y:S01]  /*16e70*/  VIMNMX.U32 R19, R19, 0x2, PT ;  /* 0x0000000213137848 */ /* 0x000fe20003fe0000 */
[----:B---3--:R-:W-:-:S04]  /*16e80*/  IMAD.MOV.U32 R3, RZ, RZ, RZ ;  /* 0x000000ffff037224 */ /* 0x008fc800078e00ff */
[----:B------:R-:W-:-:S04]  /*16e90*/  IMAD.SHL.U32 R19, R19, 0x4, RZ ;  /* 0x0000000413137824 */ /* 0x000fc800078e00ff */
[----:B------:R-:W3:Y:S02]  /*16ea0*/  LDC R4, c[0x2][R19+0x2f4] ;  /* 0x0080bd0013047b82 */ /* 0x000ee40000000800 */
[----:B---3--:R-:W-:-:S04]  /*16eb0*/  SHF.R.S32.HI R5, RZ, 0x1f, R4 ;  /* 0x0000001fff057819 */ /* 0x008fc80000011404 */
.L_x_1374:
[----:B------:R-:W-:Y:S05]  /*16ec0*/  BRX R4 -0x16ed0                                             (*"BRANCH_TARGETS .L_x_1112,.L_x_1376,.L_x_456"*) ;  /* 0xfffffe90044c7949 */ /* 0x000fea000383ffff */
.L_x_1376:
[----:B------:R-:W-:Y:S01]  /*16ed0*/  IMAD.MOV.U32 R3, RZ, RZ, 0x40 ;  /* 0x00000040ff037424 */ /* 0x000fe200078e00ff */
[----:B------:R-:W-:Y:S06]  /*16ee0*/  BRA `(.L_x_1112) ;  /* 0x00000000005c7947 */ /* 0x000fec0003800000 */
.L_x_1111:
[----:B------:R-:W-:-:S13]  /*16ef0*/  ISETP.NE.AND P0, PT, R19, 0x2, PT ;  /* 0x000000021300780c */ /* 0x000fda0003f05270 */
[----:B------:R-:W-:Y:S05]  /*16f00*/  @!P0 BRA `(.L_x_1113) ;  /* 0x0000000000508947 */ /* 0x000fea0003800000 */
[----:B------:R-:W-:-:S13]  /*16f10*/  ISETP.NE.AND P0, PT, R19, 0x3, PT ;  /* 0x000000031300780c */ /* 0x000fda0003f05270 */
[----:B---3--:R-:W-:Y:S01]  /*16f20*/  @!P0 IMAD.MOV.U32 R3, RZ, RZ, 0xc0 ;  /* 0x000000c0ff038424 */ /* 0x008fe200078e00ff */
[----:B------:R-:W-:Y:S06]  /*16f30*/  @!P0 BRA `(.L_x_1112) ;  /* 0x0000000000488947 */ /* 0x000fec0003800000 */
.L_x_456:
[----:B01-34-:R-:W-:Y:S01]  /*16f40*/  MOV R2, 0xf8 ;  /* 0x000000f800027802 */ /* 0x01bfe20000000f00 */
        /* <DEDUP_REMOVED lines=14> */
[----:B0-2---:R-:W-:Y:S05]  /*17030*/  CALL.ABS.NOINC R2 ;  /* 0x0000000002007343 */ /* 0x005fea0003c00000 */
.L_x_1114:
[----:B------:R-:W-:Y:S05]  /*17040*/  EXIT ;  /* 0x000000000000794d */ /* 0x000fea0003800000 */
.L_x_1113:
[----:B---3--:R-:W-:-:S07]  /*17050*/  IMAD.MOV.U32 R3, RZ, RZ, 0x80 ;  /* 0x00000080ff037424 */ /* 0x008fce00078e00ff */
.L_x_1112:
[----:B------:R-:W-:Y:S05]  /*17060*/  BSYNC B11 ;  /* 0x00000000000b7941 */ /* 0x000fea0003800000 */
.L_x_1110:
[----:B------:R-:W-:-:S04]  /*17070*/  LEA R27, R27, 0x1f, 0x5 ;  /* 0x0000001f1b1b7811 */ /* 0x000fc800078e28ff */
[----:B------:R-:W-:-:S05]  /*17080*/  LEA.HI.SX32 R27, R27, UR38, 0x1f ;  /* 0x000000261b1b7c11 */ /* 0x000fca000f8ffaff */
[----:B------:R-:W3:Y:S02]  /*17090*/  LDS.U8 R0, [R27] ;  /* 0x000000001b007984 */ /* 0x000ee40000000000 */
[----:B---3--:R-:W-:-:S04]  /*170a0*/  LOP3.LUT R0, R0, 0xf, RZ, 0xc0, !PT ;  /* 0x0000000f00007812 */ /* 0x008fc800078ec0ff */
[----:B------:R-:W-:-:S05]  /*170b0*/  LOP3.LUT R0, R0, R24, R3, 0xfe, !PT ;  /* 0x0000001800007212 */ /* 0x000fca00078efe03 */
[----:B------:R3:W-:Y:S02]  /*170c0*/  STS.U8 [R27], R0 ;  /* 0x000000001b007388 */ /* 0x0007e40000000000 */
.L_x_440:
[----:B01-3--:R-:W0:Y:S01]  /*170d0*/  S2R R0, SR_CTAID.Y ;  /* 0x0000000000007919 */ /* 0x00be220000002600 */
[----:B------:R-:W0:Y:S01]  /*170e0*/  LDC R3, c[0x0][0x218] ;  /* 0x00008600ff037b82 */ /* 0x000e220000000800 */
[----:B------:R-:W-:Y:S05]  /*170f0*/  WARPSYNC.ALL ;  /* 0x0000000000007948 */ /* 0x000fea0003800000 */
[----:B------:R-:W1:Y:S02]  /*17100*/  S2R R4, SR_CTAID.X ;  /* 0x0000000000047919 */ /* 0x000e640000002500 */
[----:B------:R-:W1:Y:S01]  /*17110*/  LDC R5, c[0x0][0x210] ;  /* 0x00008400ff057b82 */ /* 0x000e620000000800 */
[----:B0-----:R-:W-:-:S07]  /*17120*/  IMAD R0, R0, -0x80, R3 ;  /* 0xffffff8000007824 */ /* 0x001fce00078e0203 */
[----:B------:R-:W-:Y:S01]  /*17130*/  BAR.SYNC.DEFER_BLOCKING 0x0 ;  /* 0x0000000000007b1d */ /* 0x000fe20000010000 */
[----:B------:R-:W-:Y:S01]  /*17140*/  ISETP.GE.AND P0, PT, R0, 0x1, PT ;  /* 0x000000010000780c */ /* 0x000fe20003f06270 */
[----:B-1----:R-:W-:-:S05]  /*17150*/  IMAD R4, R4, -0x40, R5 ;  /* 0xffffffc004047824 */ /* 0x002fca00078e0205 */
[----:B------:R-:W-:-:S13]  /*17160*/  ISETP.LT.OR P0, PT, R4, 0x1, !P0 ;  /* 0x000000010400780c */ /* 0x000fda0004701670 */
[----:B------:R-:W-:Y:S05]  /*17170*/  @P0 BRA `(.L_x_1115) ;  /* 0x00000004005c0947 */ /* 0x000fea0003800000 */
[----:B------:R-:W0:Y:S01]  /*17180*/  S2R R0, SR_TID.X ;  /* 0x0000000000007919 */ /* 0x000e220000002100 */
[----:B------:R-:W-:Y:S01]  /*17190*/  BSSY B6, `(.L_x_1116) ;  /* 0x0000013000067945 */ /* 0x000fe20003800000 */
[----:B0-----:R-:W-:-:S13]  /*171a0*/  ISETP.GE.U32.AND P0, PT, R0, 0x40, PT ;  /* 0x000000400000780c */ /* 0x001fda0003f06070 */
[----:B------:R-:W-:Y:S05]  /*171b0*/  @!P0 BRA `(.L_x_1117) ;  /* 0x0000000000408947 */ /* 0x000fea0003800000 */
        /* <DEDUP_REMOVED lines=15> */
[----:B-12-4-:R-:W-:Y:S05]  /*172b0*/  CALL.ABS.NOINC R14 ;  /* 0x000000000e007343 */ /* 0x016fea0003c00000 */
.L_x_1117:
[----:B------:R-:W-:Y:S05]  /*172c0*/  BSYNC B6 ;  /* 0x0000000000067941 */ /* 0x000fea0003800000 */
.L_x_1116:
[----:B------:R-:W0:Y:S01]  /*172d0*/  S2UR UR6, SR_SWINHI ;  /* 0x00000000000679c3 */ /* 0x000e220000002f00 */
[----:B------:R-:W-:Y:S01]  /*172e0*/  UMOV UR4, UR38 ;  /* 0x0000002600047c82 */ /* 0x000fe20008000000 */
[----:B0-----:R-:W-:Y:S01]  /*172f0*/  UMOV UR5, UR6 ;  /* 0x0000000600057c82 */ /* 0x001fe20008000000 */
[----:B------:R-:W-:-:S06]  /*17300*/  ULOP3.LUT UP0, URZ, UR4, 0xf, URZ, 0xc0, !UPT ;  /* 0x0000000f043f7892 */ /* 0x000fcc000f80c03f */
[----:B------:R-:W-:-:S13]  /*17310*/  PLOP3.LUT P0, PT, PT, PT, UP0, 0x80, 0x0 ;  /* 0x000000000000781c */ /* 0x000fda0003f0f008 */
        /* <DEDUP_REMOVED lines=17> */
.L_x_1118:
[----:B------:R-:W-:Y:S02]  /*17430*/  ULDC UR4, c[0x0][0x240] ;  /* 0x0000900000047ab9 */ /* 0x000fe40000000800 */
[----:B------:R-:W-:-:S05]  /*17440*/  VIADD R0, R52, UR4 ;  /* 0x0000000434007c36 */ /* 0x000fca0008000000 */
[----:B------:R-:W-:-:S13]  /*17450*/  LOP3.LUT P0, RZ, R0, 0xf, RZ, 0xc0, !PT ;  /* 0x0000000f00ff7812 */ /* 0x000fda000780c0ff */
[----:B------:R-:W-:Y:S05]  /*17460*/  @!P0 BRA `(.L_x_1119) ;  /* 0x0000000000408947 */ /* 0x000fea0003800000 */
[----:B------:R-:W-:Y:S01]  /*17470*/  MOV R0, 0xf8 ;  /* 0x000000f800007802 */ /* 0x000fe20000000f00 */
[----:B------:R-:W-:Y:S01]  /*17480*/  ULDC.64 UR4, c[0x4][0xf0] ;  /* 0x01003c0000047ab9 */ /* 0x000fe20000000a00 */
[----:B------:R-:W-:Y:S01]  /*17490*/  ULDC.64 UR6, c[0x4][0x48] ;  /* 0x0100120000067ab9 */ /* 0x000fe20000000a00 */
[----:B------:R-:W-:Y:S01]  /*174a0*/  IMAD.U32 R4, RZ, RZ, UR4 ;  /* 0x00000004ff047e24 */ /* 0x000fe2000f8e00ff */
[----:B------:R0:W1:Y:S01]  /*174b0*/  LDC.64 R14, c[0x4][R0] ;  /* 0x01000000000e7b82 */ /* 0x0000620000000a00 */
        /* <DEDUP_REMOVED lines=11> */
.L_x_1119:
[----:B------:R-:W0:Y:S01]  /*17570*/  S2R R0, SR_TID.X ;  /* 0x0000000000007919 */ /* 0x000e220000002100 */
[----:B----4-:R-:W-:Y:S01]  /*17580*/  LOP3.LUT R2, R2, 0x80, RZ, 0xc0, !PT ;  /* 0x0000008002027812 */ /* 0x010fe200078ec0ff */
[----:B------:R-:W-:Y:S01]  /*17590*/  ULDC.64 UR4, c[0x0][0x240] ;  /* 0x0000900000047ab9 */ /* 0x000fe20000000a00 */
[----:B0-----:R-:W-:-:S05]  /*175a0*/  IMAD.SHL.U32 R0, R0, 0x2, RZ ;  /* 0x0000000200007824 */ /* 0x001fca00078e00ff */
[----:B------:R-:W0:Y:S01]  /*175b0*/  LDS.U16 R5, [R0+UR38] ;  /* 0x0000002600057984 */ /* 0x000e220008000400 */
[----:B------:R-:W-:-:S03]  /*175c0*/  LOP3.LUT R3, R0, 0xfffffffc, RZ, 0xc0, !PT ;  /* 0xfffffffc00037812 */ /* 0x000fc600078ec0ff */
[----:B------:R-:W1:Y:S02]  /*175d0*/  LDS.U16 R7, [R0+UR38+0x80] ;  /* 0x0000802600077984 */ /* 0x000e640008000400 */
[----:B------:R-:W-:Y:S02]  /*175e0*/  IMAD.IADD R3, R2, 0x1, R3 ;  /* 0x0000000102037824 */ /* 0x000fe400078e0203 */
[----:B------:R-:W3:Y:S03]  /*175f0*/  LDS.U16 R9, [R0+UR38+0x100] ;  /* 0x0001002600097984 */ /* 0x000ee60008000400 */
[----:B------:R-:W-:Y:S01]  /*17600*/  IADD3 R2, P0, P1, R52, UR4, R3 ;  /* 0x0000000434027c10 */ /* 0x000fe2000f91e003 */
[----:B------:R-:W4:Y:S03]  /*17610*/  LDS.U16 R11, [R0+UR38+0x180] ;  /* 0x00018026000b7984 */ /* 0x000f260008000400 */
[----:B------:R-:W-:Y:S01]  /*17620*/  IADD3.X R3, R53, UR5, RZ, P0, P1 ;  /* 0x0000000535037c10 */ /* 0x000fe200087e24ff */
[----:B------:R-:W5:Y:S04]  /*17630*/  LDS.U16 R13, [R0+UR38+0x200] ;  /* 0x00020026000d7984 */ /* 0x000f680008000400 */
[----:B------:R-:W2:Y:S04]  /*17640*/  LDS.U16 R15, [R0+UR38+0x280] ;  /* 0x00028026000f7984 */ /* 0x000ea80008000400 */
[----:B------:R-:W2:Y:S04]  /*17650*/  LDS.U16 R19, [R0+UR38+0x300] ;  /* 0x0003002600137984 */ /* 0x000ea80008000400 */
[----:B------:R-:W2:Y:S04]  /*17660*/  LDS.U16 R21, [R0+UR38+0x380] ;  /* 0x0003802600157984 */ /* 0x000ea80008000400 */
[----:B0-----:R0:W-:Y:S04]  /*17670*/  STG.E.U16 desc[UR36][R2.64], R5 ;  /* 0x0000000502007986 */ /* 0x0011e8000c101524 */
[----:B-1----:R0:W-:Y:S04]  /*17680*/  STG.E.U16 desc[UR36][R2.64+0x2], R7 ;  /* 0x0000020702007986 */ /* 0x0021e8000c101524 */
[----:B---3--:R0:W-:Y:S04]  /*17690*/  STG.E.U16 desc[UR36][R2.64+0x100], R9 ;  /* 0x0001000902007986 */ /* 0x0081e8000c101524 */
[----:B----4-:R0:W-:Y:S04]  /*176a0*/  STG.E.U16 desc[UR36][R2.64+0x102], R11 ;  /* 0x0001020b02007986 */ /* 0x0101e8000c101524 */
[----:B-----5:R0:W-:Y:S04]  /*176b0*/  STG.E.U16 desc[UR36][R2.64+0x200], R13 ;  /* 0x0002000d02007986 */ /* 0x0201e8000c101524 */
[----:B--2---:R0:W-:Y:S04]  /*176c0*/  STG.E.U16 desc[UR36][R2.64+0x202], R15 ;  /* 0x0002020f02007986 */ /* 0x0041e8000c101524 */
[----:B------:R0:W-:Y:S04]  /*176d0*/  STG.E.U16 desc[UR36][R2.64+0x300], R19 ;  /* 0x0003001302007986 */ /* 0x0001e8000c101524 */
[----:B------:R0:W-:Y:S02]  /*176e0*/  STG.E.U16 desc[UR36][R2.64+0x302], R21 ;  /* 0x0003021502007986 */ /* 0x0001e4000c101524 */
.L_x_1115:
[----:B0-----:R-:W0:Y:S01]  /*176f0*/  S2R R3, SR_TID.X ;  /* 0x0000000000037919 */ /* 0x001e220000002100 */
[----:B----4-:R-:W1:Y:S01]  /*17700*/  LDC R2, c[0x0][0x218] ;  /* 0x00008600ff027b82 */ /* 0x010e620000000800 */
[----:B------:R-:W3:Y:S01]  /*17710*/  S2R R10, SR_CTAID.X ;  /* 0x00000000000a7919 */ /* 0x000ee20000002500 */
[----:B------:R-:W4:Y:S06]  /*17720*/  S2R R8, SR_CTAID.Y ;  /* 0x0000000000087919 */ /* 0x000f2c0000002600 */
[----:B------:R-:W3:Y:S08]  /*17730*/  LDC R13, c[0x0][0x210] ;  /* 0x00008400ff0d7b82 */ /* 0x000ef00000000800 */
[----:B------:R-:W5:Y:S01]  /*17740*/  LDC.64 R4, c[0x0][0x238] ;  /* 0x00008e00ff047b82 */ /* 0x000f620000000a00 */
[----:B-1----:R-:W-:-:S05]  /*17750*/  VIADD R2, R2, 0xf ;  /* 0x0000000f02027836 */ /* 0x002fca0000000000 */
[----:B------:R-:W-:Y:S02]  /*17760*/  SHF.R.S32.HI R9, RZ, 0x1f, R2 ;  /* 0x0000001fff097819 */ /* 0x000fe40000011402 */
[----:B0-----:R-:W-:Y:S02]  /*17770*/  SHF.R.S32.HI R0, RZ, 0x1f, R3 ;  /* 0x0000001fff007819 */ /* 0x001fe40000011403 */
[----:B------:R-:W-:Y:S02]  /*17780*/  LEA.HI R9, R9, R2, RZ, 0x4 ;  /* 0x0000000209097211 */ /* 0x000fe400078f20ff */
[----:B------:R-:W-:Y:S01]  /*17790*/  LEA.HI R0, R0, R3, RZ, 0x3 ;  /* 0x0000000300007211 */ /* 0x000fe200078f18ff */
[----:B---3--:R-:W-:Y:S01]  /*177a0*/  IMAD R10, R10, -0x40, R13 ;  /* 0xffffffc00a0a7824 */ /* 0x008fe200078e020d */
[----:B------:R-:W-:Y:S02]  /*177b0*/  LOP3.LUT R11, R9, 0xfffffff0, RZ, 0xc0, !PT ;  /* 0xfffffff0090b7812 */ /* 0x000fe400078ec0ff */
[----:B------:R-:W-:-:S02]  /*177c0*/  SHF.R.S32.HI R31, RZ, 0x3, R0 ;  /* 0x00000003ff1f7819 */ /* 0x000fc40000011400 */
[----:B------:R-:W-:Y:S02]  /*177d0*/  LOP3.LUT R0, R0, 0x1ffffff8, RZ, 0xc0, !PT ;  /* 0x1ffffff800007812 */ /* 0x000fe400078ec0ff */
[----:B------:R-:W-:Y:S02]  /*177e0*/  SHF.R.S32.HI R7, RZ, 0x1f, R31 ;  /* 0x0000001fff077819 */ /* 0x000fe4000001141f */
[----:B------:R-:W-:Y:S01]  /*177f0*/  ISETP.GT.AND P2, PT, R10, 0x3f, PT ;  /* 0x0000003f0a00780c */ /* 0x000fe20003f44270 */
[----:B------:R-:W-:Y:S02]  /*17800*/  IMAD.IADD R0, R3, 0x1, -R0 ;  /* 0x0000000103007824 */ /* 0x000fe400078e0a00 */
[----:B------:R-:W-:-:S04]  /*17810*/  IMAD.WIDE.U32 R2, R16, R31, R22 ;  /* 0x0000001f10027225 */ /* 0x000fc800078e0016 */
[----:B------:R-:W-:Y:S02]  /*17820*/  IMAD R6, R7, R16, RZ ;  /* 0x0000001007067224 */ /* 0x000fe400078e02ff */
[----:B------:R-:W-:Y:S02]  /*17830*/  IMAD.SHL.U32 R20, R0, 0x8, RZ ;  /* 0x0000000800147824 */ /* 0x000fe400078e00ff */
[----:B------:R-:W-:Y:S02]  /*17840*/  IMAD R9, R31, R17, R6 ;  /* 0x000000111f097224 */ /* 0x000fe400078e0206 */
[----:B----4-:R-:W-:Y:S01]  /*17850*/  IMAD R0, R8, -0x80, R11 ;  /* 0xffffff8008007824 */ /* 0x010fe200078e020b */
[----:B------:R-:W-:Y:S02]  /*17860*/  SHF.R.S32.HI R26, RZ, 0x1f, R20 ;  /* 0x0000001fff1a7819 */ /* 0x000fe40000011414 */
[----:B------:R-:W-:Y:S02]  /*17870*/  IADD3 R7, P0, R20, R2, RZ ;  /* 0x0000000214077210 */ /* 0x000fe40007f1e0ff */
[----:B------:R-:W-:-:S02]  /*17880*/  VIMNMX R6, R0, 0x80, PT ;  /* 0x0000008000067848 */ /* 0x000fc40003fe0100 */
[----:B------:R-:W-:Y:S02]  /*17890*/  IADD3.X R8, R26, R3, R9, P0, !PT ;  /* 0x000000031a087210 */ /* 0x000fe400007fe409 */
[----:B------:R-:W-:Y:S01]  /*178a0*/  ISETP.GT.AND P0, PT, R0, 0x7f, PT ;  /* 0x0000007f0000780c */ /* 0x000fe20003f04270 */
[----:B------:R-:W-:Y:S01]  /*178b0*/  IMAD R0, R31, 0x40, R20 ;  /* 0x000000401f007824 */ /* 0x000fe200078e0214 */
[C---:B-----5:R-:W-:Y:S02]  /*178c0*/  LEA R2, P1, R7.reuse, R4, 0x1 ;  /* 0x0000000407027211 */ /* 0x060fe400078208ff */
[----:B------:R-:W-:Y:S02]  /*178d0*/  LEA.HI R37, R6, R6, RZ, 0x1 ;  /* 0x0000000606257211 */ /* 0x000fe400078f08ff */
[----:B------:R-:W-:Y:S02]  /*178e0*/  LEA.HI.X R3, R7, R5, R8, 0x1, P1 ;  /* 0x0000000507037211 */ /* 0x000fe400008f0c08 */
[----:B------:R-:W-:-:S02]  /*178f0*/  LEA R0, R0, UR38, 0x1 ;  /* 0x0000002600007c11 */ /* 0x000fc4000f8e08ff */
[----:B------:R-:W-:-:S03]  /*17900*/  SHF.R.S32.HI R37, RZ, 0x1, R37 ;  /* 0x00000001ff257819 */ /* 0x000fc60000011425 */
[----:B------:R-:W-:Y:S05]  /*17910*/  @P0 BRA P2, `(.L_x_1120) ;  /* 0x0000001000840947 */ /* 0x000fea0001000000 */
[C---:B------:R-:W-:Y:S01]  /*17920*/  VIADD R6, R20.reuse, 0x1 ;  /* 0x0000000114067836 */ /* 0x040fe20000000000 */
[CC--:B------:R-:W-:Y:S01]  /*17930*/  ISETP.GE.AND P0, PT, R20.reuse, R37.reuse, PT ;  /* 0x000000251400720c */ /* 0x0c0fe20003f06270 */
[----:B------:R-:W-:Y:S01]  /*17940*/  VIADD R8, R20, 0x2 ;  /* 0x0000000214087836 */ /* 0x000fe20000000000 */
[----:B------:R-:W-:Y:S05]  /*17950*/  WARPSYNC.ALL ;  /* 0x0000000000007948 */ /* 0x000fea0003800000 */
[-C--:B------:R-:W-:Y:S01]  /*17960*/  ISETP.GE.AND P1, PT, R6, R37.reuse, PT ;  /* 0x000000250600720c */ /* 0x080fe20003f26270 */
[----:B------:R-:W-:Y:S01]  /*17970*/  VIADD R6, R20, 0x3 ;  /* 0x0000000314067836 */ /* 0x000fe20000000000 */
[----:B------:R-:W-:Y:S01]  /*17980*/  P2R R28, PR, RZ, 0x1 ;  /* 0x00000001ff1c7803 */ /* 0x000fe20000000000 */
[C---:B------:R-:W-:Y:S01]  /*17990*/  VIADD R39, R31.reuse, 0x8 ;  /* 0x000000081f277836 */ /* 0x040fe20000000000 */
[CC--:B------:R-:W-:Y:S01]  /*179a0*/  ISETP.GE.OR P3, PT, R31.reuse, R18.reuse, P0 ;  /* 0x000000121f00720c */ /* 0x0c0fe20000766670 */
[C---:B------:R-:W-:Y:S01]  /*179b0*/  VIADD R35, R31.reuse, 0x10 ;  /* 0x000000101f237836 */ /* 0x040fe20000000000 */
[-C--:B------:R-:W-:Y:S01]  /*179c0*/  ISETP.GE.AND P0, PT, R8, R37.reuse, PT ;  /* 0x000000250800720c */ /* 0x080fe20003f06270 */
[----:B------:R-:W-:Y:S01]  /*179d0*/  VIADD R8, R20, 0x4 ;  /* 0x0000000414087836 */ /* 0x000fe20000000000 */
[----:B------:R-:W-:Y:S01]  /*179e0*/  P2R R30, PR, RZ, 0x2 ;  /* 0x00000002ff1e7803 */ /* 0x000fe20000000000 */
[C---:B------:R-:W-:Y:S01]  /*179f0*/  VIADD R33, R31.reuse, 0x18 ;  /* 0x000000181f217836 */ /* 0x040fe20000000000 */
[CC--:B------:R-:W-:Y:S01]  /*17a00*/  ISETP.GE.OR P2, PT, R31.reuse, R18.reuse, P1 ;  /* 0x000000121f00720c */ /* 0x0c0fe20000f46670 */
[C---:B------:R-:W-:Y:S01]  /*17a10*/  VIADD R29, R31.reuse, 0x20 ;  /* 0x000000201f1d7836 */ /* 0x040fe20000000000 */
[C---:B------:R-:W-:Y:S01]  /*17a20*/  ISETP.GE.OR P1, PT, R31.reuse, R18, P0 ;  /* 0x000000121f00720c */ /* 0x040fe20000726670 */
[C---:B------:R-:W-:Y:S01]  /*17a30*/  VIADD R27, R31.reuse, 0x28 ;  /* 0x000000281f1b7836 */ /* 0x040fe20000000000 */
[-C--:B------:R-:W-:Y:S01]  /*17a40*/  ISETP.GE.AND P4, PT, R8, R37.reuse, PT ;  /* 0x000000250800720c */ /* 0x080fe20003f86270 */
[----:B------:R-:W-:Y:S01]  /*17a50*/  VIADD R19, R31, 0x30 ;  /* 0x000000301f137836 */ /* 0x000fe20000000000 */
[----:B------:R-:W-:Y:S01]  /*17a60*/  ISETP.GE.AND P5, PT, R6, R37, PT ;  /* 0x000000250600720c */ /* 0x000fe20003fa6270 */
[----:B------:R-:W0:Y:S01]  /*17a70*/  @!P3 LDS.U16 R7, [R0+0x2000] ;  /* 0x002000000007b984 */ /* 0x000e220000000400 */
[----:B------:R-:W-:-:S02]  /*17a80*/  VIADD R6, R20, 0x5 ;  /* 0x0000000514067836 */ /* 0x000fc40000000000 */
[----:B------:R-:W-:Y:S01]  /*17a90*/  SHF.R.S32.HI R41, RZ, 0x1f, R19 ;  /* 0x0000001fff297819 */ /* 0x000fe20000011413 */
[----:B------:R-:W-:Y:S02]  /*17aa0*/  VIADD R21, R31, 0x38 ;  /* 0x000000381f157836 */ /* 0x000fe40000000000 */
[----:B------:R-:W1:Y:S02]  /*17ab0*/  @!P2 LDS.U16 R9, [R0+0x2002] ;  /* 0x002002000009a984 */ /* 0x000e640000000400 */
[----:B------:R-:W-:Y:S01]  /*17ac0*/  IMAD R34, R41, R16, RZ ;  /* 0x0000001029227224 */ /* 0x000fe200078e02ff */
[----:B------:R-:W-:Y:S01]  /*17ad0*/  SHF.R.S32.HI R41, RZ, 0x1f, R21 ;  /* 0x0000001fff297819 */ /* 0x000fe20000011415 */
[----:B------:R-:W3:Y:S02]  /*17ae0*/  @!P1 LDS.U16 R11, [R0+0x2004] ;  /* 0x00200400000b9984 */ /* 0x000ee40000000400 */
[----:B------:R-:W-:Y:S02]  /*17af0*/  IMAD R43, R19, R17, R34 ;  /* 0x00000011132b7224 */ /* 0x000fe400078e0222 */
[----:B0-----:R0:W-:Y:S01]  /*17b00*/  @!P3 STG.E.U16 desc[UR36][R2.64], R7 ;  /* 0x000000070200b986 */ /* 0x0011e2000c101524 */
[----:B------:R-:W-:-:S03]  /*17b10*/  ISETP.GE.AND P3, PT, R6, R37, PT ;  /* 0x000000250600720c */ /* 0x000fc60003f66270 */
[----:B-1----:R-:W-:Y:S01]  /*17b20*/  @!P2 STG.E.U16 desc[UR36][R2.64+0x2], R9 ;  /* 0x000002090200a986 */ /* 0x002fe2000c101524 */
[----:B------:R-:W-:-:S03]  /*17b30*/  ISETP.GE.OR P2, PT, R31, R18, P5 ;  /* 0x000000121f00720c */ /* 0x000fc60002f46670 */
[----:B---3--:R1:W-:Y:S01]  /*17b40*/  @!P1 STG.E.U16 desc[UR36][R2.64+0x4], R11 ;  /* 0x0000040b02009986 */ /* 0x0083e2000c101524 */
[----:B------:R-:W-:Y:S01]  /*17b50*/  ISETP.GE.OR P1, PT, R31, R18, P4 ;  /* 0x000000121f00720c */ /* 0x000fe20002726670 */
[----:B0-----:R-:W-:-:S08]  /*17b60*/  IMAD.WIDE.U32 R6, R16, R39, R22 ;  /* 0x0000002710067225 */ /* 0x001fd000078e0016 */
[----:B------:R-:W0:Y:S01]  /*17b70*/  @!P2 LDS.U16 R13, [R0+0x2006] ;  /* 0x00200600000da984 */ /* 0x000e220000000400 */
[----:B-1----:R-:W-:-:S03]  /*17b80*/  SHF.R.S32.HI R11, RZ, 0x1f, R39 ;  /* 0x0000001fff0b7819 */ /* 0x002fc60000011427 */
[----:B------:R-:W1:Y:S02]  /*17b90*/  @!P1 LDS.U16 R15, [R0+0x2008] ;  /* 0x00200800000f9984 */ /* 0x000e640000000400 */
[----:B------:R-:W-:Y:S01]  /*17ba0*/  IMAD R8, R11, R16, RZ ;  /* 0x000000100b087224 */ /* 0x000fe200078e02ff */
[----:B------:R-:W-:-:S05]  /*17bb0*/  SHF.R.S32.HI R11, RZ, 0x1f, R35 ;  /* 0x0000001fff0b7819 */ /* 0x000fca0000011423 */
[----:B------:R-:W-:Y:S01]  /*17bc0*/  IMAD R12, R11, R16, RZ ;  /* 0x000000100b0c7224 */ /* 0x000fe200078e02ff */
[----:B------:R-:W-:Y:S01]  /*17bd0*/  SHF.R.S32.HI R11, RZ, 0x1f, R33 ;  /* 0x0000001fff0b7819 */ /* 0x000fe20000011421 */
[----:B0-----:R0:W-:Y:S04]  /*17be0*/  @!P2 STG.E.U16 desc[UR36][R2.64+0x6], R13 ;  /* 0x0000060d0200a986 */ /* 0x0011e8000c101524 */
[----:B-1----:R1:W-:Y:S01]  /*17bf0*/  @!P1 STG.E.U16 desc[UR36][R2.64+0x8], R15 ;  /* 0x0000080f02009986 */ /* 0x0023e2000c101524 */
[----:B------:R-:W-:Y:S01]  /*17c00*/  ISETP.GE.OR P1, PT, R31, R18, P3 ;  /* 0x000000121f00720c */ /* 0x000fe20001f26670 */
[----:B0-----:R-:W-:Y:S01]  /*17c10*/  IMAD R13, R39, R17, R8 ;  /* 0x00000011270d7224 */ /* 0x001fe200078e0208 */
[----:B-1----:R-:W-:-:S11]  /*17c20*/  SHF.R.S32.HI R15, RZ, 0x1f, R27 ;  /* 0x0000001fff0f7819 */ /* 0x002fd6000001141b */
[----:B------:R-:W0:Y:S01]  /*17c30*/  @!P1 LDS.U16 R9, [R0+0x200a] ;  /* 0x00200a0000099984 */ /* 0x000e220000000400 */
[----:B------:R-:W-:-:S04]  /*17c40*/  IMAD R32, R15, R16, RZ ;  /* 0x000000100f207224 */ /* 0x000fc800078e02ff */
[----:B------:R-:W-:Y:S01]  /*17c50*/  IMAD R15, R27, R17, R32 ;  /* 0x000000111b0f7224 */ /* 0x000fe200078e0220 */
[----:B0-----:R0:W-:Y:S01]  /*17c60*/  @!P1 STG.E.U16 desc[UR36][R2.64+0xa], R9 ;  /* 0x00000a0902009986 */ /* 0x0011e2000c101524 */
[----:B------:R-:W-:-:S04]  /*17c70*/  IADD3 R8, P1, R20, R6, RZ ;  /* 0x0000000614087210 */ /* 0x000fc80007f3e0ff */
[----:B------:R-:W-:Y:S01]  /*17c80*/  IADD3.X R10, R26, R7, R13, P1, !PT ;  /* 0x000000071a0a7210 */ /* 0x000fe20000ffe40d */
[----:B------:R-:W-:Y:S01]  /*17c90*/  IMAD.WIDE.U32 R6, R16, R35, R22 ;  /* 0x0000002310067225 */ /* 0x000fe200078e0016 */
[C---:B------:R-:W-:Y:S02]  /*17ca0*/  LEA R24, P1, R8.reuse, R4, 0x1 ;  /* 0x0000000408187211 */ /* 0x040fe400078208ff */
[----:B------:R-:W-:Y:S02]  /*17cb0*/  SHF.R.S32.HI R13, RZ, 0x1f, R29 ;  /* 0x0000001fff0d7819 */ /* 0x000fe4000001141d */
[----:B------:R-:W-:Y:S01]  /*17cc0*/  LEA.HI.X R25, R8, R5, R10, 0x1, P1 ;  /* 0x0000000508197211 */ /* 0x000fe200008f0c0a */
[----:B0-----:R-:W-:Y:S01]  /*17cd0*/  IMAD R9, R35, R17, R12 ;  /* 0x0000001123097224 */ /* 0x001fe200078e020c */
[----:B------:R-:W-:Y:S01]  /*17ce0*/  IADD3 R10, P1, R20, R6, RZ ;  /* 0x00000006140a7210 */ /* 0x000fe20007f3e0ff */
[-C--:B------:R-:W-:Y:S02]  /*17cf0*/  IMAD R12, R11, R16.reuse, RZ ;  /* 0x000000100b0c7224 */ /* 0x080fe400078e02ff */
[----:B------:R-:W-:Y:S01]  /*17d00*/  IMAD R14, R13, R16, RZ ;  /* 0x000000100d0e7224 */ /* 0x000fe200078e02ff */
[----:B------:R-:W-:Y:S01]  /*17d10*/  IADD3.X R7, R26, R7, R9, P1, !PT ;  /* 0x000000071a077210 */ /* 0x000fe20000ffe409 */
[----:B------:R-:W-:Y:S01]  /*17d20*/  IMAD.WIDE.U32 R8, R16, R33, R22 ;  /* 0x0000002110087225 */ /* 0x000fe200078e0016 */
[----:B------:R-:W-:-:S03]  /*17d30*/  LEA R6, P1, R10, R4, 0x1 ;  /* 0x000000040a067211 */ /* 0x000fc600078208ff */
[----:B------:R-:W-:Y:S01]  /*17d40*/  IMAD R11, R33, R17, R12 ;  /* 0x00000011210b7224 */ /* 0x000fe200078e020c */
[----:B------:R-:W-:Y:S01]  /*17d50*/  LEA.HI.X R7, R10, R5, R7, 0x1, P1 ;  /* 0x000000050a077211 */ /* 0x000fe200008f0c07 */
[----:B------:R-:W-:Y:S01]  /*17d60*/  IMAD R13, R29, R17, R14 ;  /* 0x000000111d0d7224 */ /* 0x000fe200078e020e */
[----:B------:R-:W-:-:S04]  /*17d70*/  IADD3 R12, P1, R20, R8, RZ ;  /* 0x00000008140c7210 */ /* 0x000fc80007f3e0ff */
[----:B------:R-:W-:Y:S01]  /*17d80*/  IADD3.X R9, R26, R9, R11, P1, !PT ;  /* 0x000000091a097210 */ /* 0x000fe20000ffe40b */
[----:B------:R-:W-:Y:S01]  /*17d90*/  IMAD.WIDE.U32 R10, R16, R29, R22 ;  /* 0x0000001d100a7225 */ /* 0x000fe200078e0016 */
[----:B------:R-:W-:-:S04]  /*17da0*/  LEA R8, P1, R12, R4, 0x1 ;  /* 0x000000040c087211 */ /* 0x000fc800078208ff */
[----:B------:R-:W-:Y:S02]  /*17db0*/  LEA.HI.X R9, R12, R5, R9, 0x1, P1 ;  /* 0x000000050c097211 */ /* 0x000fe400008f0c09 */
        /* <DEDUP_REMOVED lines=8> */
[----:B------:R-:W-:-:S03]  /*17e40*/  LEA R12, P1, R32, R4, 0x1 ;  /* 0x00000004200c7211 */ /* 0x000fc600078208ff */
[----:B------:R-:W-:Y:S01]  /*17e50*/  IMAD.WIDE.U32 R22, R16, R21, R22 ;  /* 0x0000001510167225 */ /* 0x000fe200078e0016 */
[----:B------:R-:W-:Y:S02]  /*17e60*/  LEA.HI.X R13, R32, R5, R13, 0x1, P1 ;  /* 0x00000005200d7211 */ /* 0x000fe400008f0c0d */
[----:B------:R-:W-:Y:S01]  /*17e70*/  IADD3 R32, P1, R20, R14, RZ ;  /* 0x0000000e14207210 */ /* 0x000fe20007f3e0ff */
[----:B------:R-:W-:-:S03]  /*17e80*/  IMAD R16, R41, R16, RZ ;  /* 0x0000001029107224 */ /* 0x000fc600078e02ff */
[----:B------:R-:W-:Y:S01]  /*17e90*/  IADD3.X R15, R26, R15, R43, P1, !PT ;  /* 0x0000000f1a0f7210 */ /* 0x000fe20000ffe42b */
[----:B------:R-:W-:Y:S01]  /*17ea0*/  IMAD R41, R21, R17, R16 ;  /* 0x0000001115297224 */ /* 0x000fe200078e0210 */
[----:B------:R-:W-:Y:S01]  /*17eb0*/  LEA R14, P1, R32, R4, 0x1 ;  /* 0x00000004200e7211 */ /* 0x000fe200078208ff */
[----:B------:R-:W-:-:S03]  /*17ec0*/  VIADD R16, R20, 0x6 ;  /* 0x0000000614107836 */ /* 0x000fc60000000000 */
[----:B------:R-:W-:Y:S02]  /*17ed0*/  LEA.HI.X R15, R32, R5, R15, 0x1, P1 ;  /* 0x00000005200f7211 */ /* 0x000fe400008f0c0f */
[C---:B------:R-:W-:Y:S01]  /*17ee0*/  IADD3 R17, P1, R20.reuse, R22, RZ ;  /* 0x0000001614117210 */ /* 0x040fe20007f3e0ff */
[----:B------:R-:W-:Y:S01]  /*17ef0*/  VIADD R20, R20, 0x7 ;  /* 0x0000000714147836 */ /* 0x000fe20000000000 */
[----:B------:R-:W-:Y:S02]  /*17f00*/  ISETP.GE.AND P2, PT, R16, R37, PT ;  /* 0x000000251000720c */ /* 0x000fe40003f46270 */
[----:B------:R-:W-:Y:S02]  /*17f10*/  IADD3.X R22, R26, R23, R41, P1, !PT ;  /* 0x000000171a167210 */ /* 0x000fe40000ffe429 */
[----:B------:R-:W-:-:S04]  /*17f20*/  LEA R4, P1, R17, R4, 0x1 ;  /* 0x0000000411047211 */ /* 0x000fc800078208ff */
[----:B------:R-:W-:Y:S02]  /*17f30*/  LEA.HI.X R5, R17, R5, R22, 0x1, P1 ;  /* 0x0000000511057211 */ /* 0x000fe400008f0c16 */
[----:B------:R-:W-:-:S13]  /*17f40*/  ISETP.GE.OR P1, PT, R31, R18, P2 ;  /* 0x000000121f00720c */ /* 0x000fda0001726670 */
[----:B------:R-:W0:Y:S04]  /*17f50*/  @!P1 LDS.U16 R17, [R0+0x200c] ;  /* 0x00200c0000119984 */ /* 0x000e280000000400 */
[----:B0-----:R-:W-:Y:S01]  /*17f60*/  @!P1 STG.E.U16 desc[UR36][R2.64+0xc], R17 ;  /* 0x00000c1102009986 */ /* 0x001fe2000c101524 */
[----:B------:R-:W-:-:S04]  /*17f70*/  ISETP.GE.AND P1, PT, R20, R37, PT ;  /* 0x000000251400720c */ /* 0x000fc80003f26270 */
[----:B------:R-:W-:-:S13]  /*17f80*/  ISETP.GE.OR P6, PT, R31, R18, P1 ;  /* 0x000000121f00720c */ /* 0x000fda0000fc6670 */
[----:B------:R-:W0:Y:S04]  /*17f90*/  @!P6 LDS.U16 R23, [R0+0x200e] ;  /* 0x00200e000017e984 */ /* 0x000e280000000400 */
[----:B0-----:R-:W-:Y:S01]  /*17fa0*/  @!P6 STG.E.U16 desc[UR36][R2.64+0xe], R23 ;  /* 0x00000e170200e986 */ /* 0x001fe2000c101524 */
[----:B------:R-:W-:-:S04]  /*17fb0*/  ISETP.NE.AND P6, PT, R28, RZ, PT ;  /* 0x000000ff1c00720c */ /* 0x000fc80003fc5270 */
[----:B------:R-:W-:-:S13]  /*17fc0*/  ISETP.GE.OR P6, PT, R39, R18, P6 ;  /* 0x000000122700720c */ /* 0x000fda00037c6670 */
[----:B------:R-:W0:Y:S04]  /*17fd0*/  @!P6 LDS.U16 R31, [R0+0x2400] ;  /* 0x00240000001fe984 */ /* 0x000e280000000400 */
[----:B0-----:R-:W-:Y:S01]  /*17fe0*/  @!P6 STG.E.U16 desc[UR36][R24.64], R31 ;  /* 0x0000001f1800e986 */ /* 0x001fe2000c101524 */
[----:B------:R-:W-:-:S04]  /*17ff0*/  ISETP.NE.AND P6, PT, R30, RZ, PT ;  /* 0x000000ff1e00720c */ /* 0x000fc80003fc5270 */
[----:B------:R-:W-:-:S13]  /*18000*/  ISETP.GE.OR P6, PT, R39, R18, P6 ;  /* 0x000000122700720c */ /* 0x000fda00037c6670 */
[----:B------:R-:W0:Y:S04]  /*18010*/  @!P6 LDS.U16 R37, [R0+0x2402] ;  /* 0x002402000025e984 */ /* 0x000e280000000400 */
[----:B0-----:R-:W-:Y:S01]  /*18020*/  @!P6 STG.E.U16 desc[UR36][R24.64+0x2], R37 ;  /* 0x000002251800e986 */ /* 0x001fe2000c101524 */
        /* <DEDUP_REMOVED lines=130> */
[-C--:B------:R-:W-:Y:S02]  /*18850*/  ISETP.GE.OR P6, PT, R19, R18.reuse, P0 ;  /* 0x000000121300720c */ /* 0x080fe400007c6670 */
[----:B------:R-:W-:-:S11]  /*18860*/  ISETP.GE.OR P0, PT, R21, R18, P0 ;  /* 0x000000121500720c */ /* 0x000fd60000706670 */
        /* <DEDUP_REMOVED lines=13> */
[----:B------:R-:W-:Y:S04]  /*18940*/  @!P3 LDS.U16 R13, [R0+0x3c0a] ;  /* 0x003c0a00000db984 */ /* 0x000fe80000000400 */
[----:B0-----:R-:W-:Y:S01]  /*18950*/  @!P6 STG.E.U16 desc[UR36][R14.64+0xa], R9 ;  /* 0x00000a090e00e986 */ /* 0x001fe2000c101524 */
[-C--:B------:R-:W-:Y:S02]  /*18960*/  ISETP.GE.OR P6, PT, R19, R18.reuse, P2 ;  /* 0x000000121300720c */ /* 0x080fe400017c6670 */
[-C--:B------:R-:W-:Y:S01]  /*18970*/  ISETP.GE.OR P2, PT, R21, R18.reuse, P2 ;  /* 0x000000121500720c */ /* 0x080fe20001746670 */
[----:B------:R-:W-:Y:S10]  /*18980*/  @!P0 LDS.U16 R9, [R0+0x3c04] ;  /* 0x003c040000098984 */ /* 0x000ff40000000400 */
[----:B------:R-:W0:Y:S04]  /*18990*/  @!P6 LDS.U16 R11, [R0+0x380c] ;  /* 0x00380c00000be984 */ /* 0x000e280000000400 */
[----:B0-----:R-:W-:Y:S01]  /*189a0*/  @!P6 STG.E.U16 desc[UR36][R14.64+0xc], R11 ;  /* 0x00000c0b0e00e986 */ /* 0x001fe2000c101524 */
[----:B------:R-:W-:-:S02]  /*189b0*/  ISETP.GE.OR P6, PT, R19, R18, P1 ;  /* 0x000000121300720c */ /* 0x000fc40000fc6670 */
[----:B------:R-:W-:Y:S01]  /*189c0*/  ISETP.GE.OR P1, PT, R21, R18, P1 ;  /* 0x000000121500720c */ /* 0x000fe20000f26670 */
[----:B------:R-:W-:Y:S10]  /*189d0*/  @!P5 LDS.U16 R11, [R0+0x3c06] ;  /* 0x003c0600000bd984 */ /* 0x000ff40000000400 */
[----:B------:R-:W0:Y:S04]  /*189e0*/  @!P6 LDS.U16 R3, [R0+0x380e] ;  /* 0x00380e000003e984 */ /* 0x000e280000000400 */
[----:B------:R-:W1:Y:S04]  /*189f0*/  @!P1 LDS.U16 R17, [R0+0x3c0e] ;  /* 0x003c0e0000119984 */ /* 0x000e680000000400 */
[----:B0-----:R-:W-:Y:S01]  /*18a00*/  @!P6 STG.E.U16 desc[UR36][R14.64+0xe], R3 ;  /* 0x00000e030e00e986 */ /* 0x001fe2000c101524 */
[----:B------:R-:W-:-:S03]  /*18a10*/  ISETP.NE.AND P6, PT, R28, RZ, PT ;  /* 0x000000ff1c00720c */ /* 0x000fc60003fc5270 */
[----:B------:R-:W0:Y:S01]  /*18a20*/  @!P2 LDS.U16 R15, [R0+0x3c0c] ;  /* 0x003c0c00000fa984 */ /* 0x000e220000000400 */
[----:B------:R-:W-:-:S03]  /*18a30*/  ISETP.GE.OR P6, PT, R21, R18, P6 ;  /* 0x000000121500720c */ /* 0x000fc600037c6670 */
[----:B------:R-:W-:Y:S04]  /*18a40*/  @!P0 STG.E.U16 desc[UR36][R4.64+0x4], R9 ;  /* 0x0000040904008986 */ /* 0x000fe8000c101524 */
[----:B------:R-:W-:Y:S04]  /*18a50*/  @!P5 STG.E.U16 desc[UR36][R4.64+0x6], R11 ;  /* 0x0000060b0400d986 */ /* 0x000fe8000c101524 */
[----:B------:R-:W-:Y:S04]  /*18a60*/  @!P3 STG.E.U16 desc[UR36][R4.64+0xa], R13 ;  /* 0x00000a0d0400b986 */ /* 0x000fe8000c101524 */
[----:B------:R-:W3:Y:S04]  /*18a70*/  @!P6 LDS.U16 R7, [R0+0x3c00] ;  /* 0x003c00000007e984 */ /* 0x000ee80000000400 */
[----:B-1----:R-:W-:Y:S04]  /*18a80*/  @!P1 STG.E.U16 desc[UR36][R4.64+0xe], R17 ;  /* 0x00000e1104009986 */ /* 0x002fe8000c101524 */
[----:B0-----:R-:W-:Y:S04]  /*18a90*/  @!P2 STG.E.U16 desc[UR36][R4.64+0xc], R15 ;  /* 0x00000c0f0400a986 */ /* 0x001fe8000c101524 */
[----:B---3--:R-:W-:Y:S01]  /*18aa0*/  @!P6 STG.E.U16 desc[UR36][R4.64], R7 ;  /* 0x000000070400e986 */ /* 0x008fe2000c101524 */
[----:B------:R-:W-:-:S03]  /*18ab0*/  ISETP.NE.AND P6, PT, R30, RZ, PT ;  /* 0x000000ff1e00720c */ /* 0x000fc60003fc5270 */
[----:B------:R-:W0:Y:S01]  /*18ac0*/  @!P4 LDS.U16 R7, [R0+0x3c08] ;  /* 0x003c08000007c984 */ /* 0x000e220000000400 */
[----:B------:R-:W-:-:S13]  /*18ad0*/  ISETP.GE.OR P6, PT, R21, R18, P6 ;  /* 0x000000121500720c */ /* 0x000fda00037c6670 */
[----:B------:R-:W1:Y:S04]  /*18ae0*/  @!P6 LDS.U16 R3, [R0+0x3c02] ;  /* 0x003c02000003e984 */ /* 0x000e680000000400 */
[----:B0-----:R-:W-:Y:S04]  /*18af0*/  @!P4 STG.E.U16 desc[UR36][R4.64+0x8], R7 ;  /* 0x000008070400c986 */ /* 0x001fe8000c101524 */
[----:B-1----:R-:W-:Y:S01]  /*18b00*/  @!P6 STG.E.U16 desc[UR36][R4.64+0x2], R3 ;  /* 0x000002030400e986 */ /* 0x002fe2000c101524 */
[----:B------:R-:W-:Y:S06]  /*18b10*/  BAR.SYNC.DEFER_BLOCKING 0x0 ;  /* 0x0000000000007b1d */ /* 0x000fec0000010000 */
[----:B------:R-:W-:Y:S05]  /*18b20*/  EXIT ;  /* 0x000000000000794d */ /* 0x000fea0003800000 */
.L_x_1120:
[----:B------:R-:W0:Y:S01]  /*18b30*/  LDS.128 R12, [R0+0x2000] ;  /* 0x00200000000c7984 */ /* 0x000e220000000c00 */
[C---:B------:R-:W-:Y:S01]  /*18b40*/  IMAD.SHL.U32 R29, R16.reuse, 0x10, RZ ;  /* 0x00000010101d7824 */ /* 0x040fe200078e00ff */
[----:B------:R-:W-:Y:S01]  /*18b50*/  SHF.L.U64.HI R31, R16, 0x4, R17 ;  /* 0x00000004101f7819 */ /* 0x000fe20000010211 */
[----:B------:R-:W-:Y:S05]  /*18b60*/  WARPSYNC.ALL ;  /* 0x0000000000007948 */ /* 0x000fea0003800000 */
[----:B------:R-:W1:Y:S01]  /*18b70*/  LDS.128 R24, [R0+0x2400] ;  /* 0x0024000000187984 */ /* 0x000e620000000c00 */
[----:B------:R-:W-:-:S03]  /*18b80*/  IADD3 R20, P0, R29, R2, RZ ;  /* 0x000000021d147210 */ /* 0x000fc60007f1e0ff */
[----:B------:R-:W3:Y:S02]  /*18b90*/  LDS.128 R4, [R0+0x2800] ;  /* 0x0028000000047984 */ /* 0x000ee40000000c00 */
[----:B------:R-:W-:Y:S01]  /*18ba0*/  IMAD.X R21, R31, 0x1, R3, P0 ;  /* 0x000000011f157824 */ /* 0x000fe200000e0603 */
[----:B------:R-:W-:Y:S01]  /*18bb0*/  IADD3 R22, P0, R29, R20, RZ ;  /* 0x000000141d167210 */ /* 0x000fe20007f1e0ff */
[----:B------:R-:W4:Y:S04]  /*18bc0*/  LDS.128 R8, [R0+0x2c00] ;  /* 0x002c000000087984 */ /* 0x000f280000000c00 */
[----:B------:R-:W-:Y:S01]  /*18bd0*/  IMAD.X R23, R31, 0x1, R21, P0 ;  /* 0x000000011f177824 */ /* 0x000fe200000e0615 */
[----:B0-----:R-:W-:Y:S01]  /*18be0*/  PRMT R18, R12, 0x7632, R18 ;  /* 0x000076320c127816 */ /* 0x001fe20000000012 */
[----:B------:R-:W-:Y:S01]  /*18bf0*/  STG.E.U16 desc[UR36][R2.64], R12 ;  /* 0x0000000c02007986 */ /* 0x000fe2000c101524 */
[----:B------:R-:W-:-:S02]  /*18c00*/  PRMT R16, R13, 0x7632, R16 ;  /* 0x000076320d107816 */ /* 0x000fc40000000010 */
[----:B------:R-:W-:Y:S01]  /*18c10*/  PRMT R17, R14, 0x7632, R17 ;  /* 0x000076320e117816 */ /* 0x000fe20000000011 */
[----:B------:R-:W-:Y:S01]  /*18c20*/  STG.E.U16 desc[UR36][R2.64+0x4], R13 ;  /* 0x0000040d02007986 */ /* 0x000fe2000c101524 */
[----:B------:R-:W-:Y:S02]  /*18c30*/  PRMT R19, R15, 0x7632, R19 ;  /* 0x000076320f137816 */ /* 0x000fe40000000013 */
[----:B-1----:R-:W-:Y:S01]  /*18c40*/  PRMT R28, R25, 0x7632, R28 ;  /* 0x00007632191c7816 */ /* 0x002fe2000000001c */
[----:B------:R-:W-:Y:S01]  /*18c50*/  STG.E.U16 desc[UR36][R2.64+0x8], R14 ;  /* 0x0000080e02007986 */ /* 0x000fe2000c101524 */
[----:B------:R-:W-:Y:S02]  /*18c60*/  PRMT R30, R26, 0x7632, R30 ;  /* 0x000076321a1e7816 */ /* 0x000fe4000000001e */
[----:B------:R-:W-:Y:S01]  /*18c70*/  PRMT R32, R27, 0x7632, R32 ;  /* 0x000076321b207816 */ /* 0x000fe20000000020 */
[----:B------:R-:W-:Y:S04]  /*18c80*/  STG.E.U16 desc[UR36][R2.64+0xc], R15 ;  /* 0x00000c0f02007986 */ /* 0x000fe8000c101524 */
[----:B------:R-:W-:Y:S04]  /*18c90*/  STG.E.U16 desc[UR36][R2.64+0x2], R18 ;  /* 0x0000021202007986 */ /* 0x000fe8000c101524 */
[----:B------:R-:W-:Y:S04]  /*18ca0*/  STG.E.U16 desc[UR36][R2.64+0x6], R16 ;  /* 0x0000061002007986 */ /* 0x000fe8000c101524 */
[----:B------:R-:W-:Y:S04]  /*18cb0*/  STG.E.U16 desc[UR36][R2.64+0xa], R17 ;  /* 0x00000a1102007986 */ /* 0x000fe8000c101524 */
[----:B------:R0:W-:Y:S04]  /*18cc0*/  STG.E.U16 desc[UR36][R2.64+0xe], R19 ;  /* 0x00000e1302007986 */ /* 0x0001e8000c101524 */
[----:B------:R-:W1:Y:S04]  /*18cd0*/  LDS.128 R12, [R0+0x3000] ;  /* 0x00300000000c7984 */ /* 0x000e680000000c00 */
[----:B------:R-:W5:Y:S01]  /*18ce0*/  LDS.128 R16, [R0+0x3400] ;  /* 0x0034000000107984 */ /* 0x000f620000000c00 */
[----:B0-----:R-:W-:-:S03]  /*18cf0*/  PRMT R3, R24, 0x7632, R3 ;  /* 0x0000763218037816 */ /* 0x001fc60000000003 */
[----:B------:R3:W-:Y:S01]  /*18d00*/  STG.E.U16 desc[UR36][R20.64], R24 ;  /* 0x0000001814007986 */ /* 0x0007e2000c101524 */
[----:B------:R-:W-:-:S03]  /*18d10*/  IADD3 R2, P0, R29, R22, RZ ;  /* 0x000000161d027210 */ /* 0x000fc60007f1e0ff */
[----:B------:R0:W-:Y:S04]  /*18d20*/  STG.E.U16 desc[UR36][R20.64+0x4], R25 ;  /* 0x0000041914007986 */ /* 0x0001e8000c101524 */
[----:B------:R2:W-:Y:S04]  /*18d30*/  STG.E.U16 desc[UR36][R20.64+0x8], R26 ;  /* 0x0000081a14007986 */ /* 0x0005e8000c101524 */
[----:B------:R4:W-:Y:S01]  /*18d40*/  STG.E.U16 desc[UR36][R20.64+0xc], R27 ;  /* 0x00000c1b14007986 */ /* 0x0009e2000c101524 */
[----:B---3--:R-:W-:-:S03]  /*18d50*/  PRMT R24, R5, 0x7632, R24 ;  /* 0x0000763205187816 */ /* 0x008fc60000000018 */
[----:B------:R3:W-:Y:S01]  /*18d60*/  STG.E.U16 desc[UR36][R20.64+0x2], R3 ;  /* 0x0000020314007986 */ /* 0x0007e2000c101524 */
[----:B0-----:R-:W-:-:S03]  /*18d70*/  PRMT R25, R6, 0x7632, R25 ;  /* 0x0000763206197816 */ /* 0x001fc60000000019 */
[----:B------:R0:W-:Y:S01]  /*18d80*/  STG.E.U16 desc[UR36][R20.64+0x6], R28 ;  /* 0x0000061c14007986 */ /* 0x0001e2000c101524 */
[----:B--2---:R-:W-:-:S03]  /*18d90*/  PRMT R26, R7, 0x7632, R26 ;  /* 0x00007632071a7816 */ /* 0x004fc6000000001a */
[----:B------:R2:W-:Y:S01]  /*18da0*/  STG.E.U16 desc[UR36][R20.64+0xa], R30 ;  /* 0x00000a1e14007986 */ /* 0x0005e2000c101524 */
[----:B----4-:R-:W-:-:S03]  /*18db0*/  PRMT R27, R9, 0x7632, R27 ;  /* 0x00007632091b7816 */ /* 0x010fc6000000001b */
[----:B------:R4:W-:Y:S01]  /*18dc0*/  STG.E.U16 desc[UR36][R20.64+0xe], R32 ;  /* 0x00000e2014007986 */ /* 0x0009e2000c101524 */
[----:B---3--:R-:W-:-:S03]  /*18dd0*/  IMAD.X R3, R31, 0x1, R23, P0 ;  /* 0x000000011f037824 */ /* 0x008fc600000e0617 */
[----:B------:R-:W-:Y:S01]  /*18de0*/  STG.E.U16 desc[UR36][R22.64], R4 ;  /* 0x0000000416007986 */ /* 0x000fe2000c101524 */
[----:B0-----:R-:W-:-:S03]  /*18df0*/  PRMT R28, R10, 0x7632, R28 ;  /* 0x000076320a1c7816 */ /* 0x001fc6000000001c */
[----:B------:R-:W-:Y:S01]  /*18e00*/  STG.E.U16 desc[UR36][R22.64+0x4], R5 ;  /* 0x0000040516007986 */ /* 0x000fe2000c101524 */
[----:B--2---:R-:W-:Y:S02]  /*18e10*/  PRMT R30, R11, 0x7632, R30 ;  /* 0x000076320b1e7816 */ /* 0x004fe4000000001e */
[----:B----4-:R-:W-:Y:S01]  /*18e20*/  PRMT R21, R4, 0x7632, R21 ;  /* 0x0000763204157816 */ /* 0x010fe20000000015 */
[----:B------:R-:W-:Y:S01]  /*18e30*/  STG.E.U16 desc[UR36][R22.64+0x8], R6 ;  /* 0x0000080616007986 */ /* 0x000fe2000c101524 */
[----:B------:R-:W-:-:S03]  /*18e40*/  IADD3 R20, P0, R29, R2, RZ ;  /* 0x000000021d147210 */ /* 0x000fc60007f1e0ff */
[----:B------:R-:W-:Y:S04]  /*18e50*/  STG.E.U16 desc[UR36][R22.64+0xc], R7 ;  /* 0x00000c0716007986 */ /* 0x000fe8000c101524 */
[----:B------:R-:W0:Y:S04]  /*18e60*/  LDS.128 R4, [R0+0x3800] ;  /* 0x0038000000047984 */ /* 0x000e280000000c00 */
[----:B------:R2:W-:Y:S04]  /*18e70*/  STG.E.U16 desc[UR36][R22.64+0x2], R21 ;  /* 0x0000021516007986 */ /* 0x0005e8000c101524 */
[----:B------:R1:W-:Y:S04]  /*18e80*/  STG.E.U16 desc[UR36][R22.64+0x6], R24 ;  /* 0x0000061816007986 */ /* 0x0003e8000c101524 */
[----:B------:R3:W-:Y:S04]  /*18e90*/  STG.E.U16 desc[UR36][R22.64+0xa], R25 ;  /* 0x00000a1916007986 */ /* 0x0007e8000c101524 */
[----:B------:R4:W-:Y:S01]  /*18ea0*/  STG.E.U16 desc[UR36][R22.64+0xe], R26 ;  /* 0x00000e1a16007986 */ /* 0x0009e2000c101524 */
[----:B--2---:R-:W-:-:S03]  /*18eb0*/  IMAD.X R21, R31, 0x1, R3, P0 ;  /* 0x000000011f157824 */ /* 0x004fc600000e0603 */
[----:B------:R-:W-:Y:S01]  /*18ec0*/  STG.E.U16 desc[UR36][R2.64], R8 ;  /* 0x0000000802007986 */ /* 0x000fe2000c101524 */
[----:B-1----:R-:W-:-:S03]  /*18ed0*/  PRMT R24, R13, 0x7632, R24 ;  /* 0x000076320d187816 */ /* 0x002fc60000000018 */
[----:B------:R-:W-:Y:S01]  /*18ee0*/  STG.E.U16 desc[UR36][R2.64+0x4], R9 ;  /* 0x0000040902007986 */ /* 0x000fe2000c101524 */
[----:B---3--:R-:W-:Y:S02]  /*18ef0*/  PRMT R25, R14, 0x7632, R25 ;  /* 0x000076320e197816 */ /* 0x008fe40000000019 */
[----:B----4-:R-:W-:Y:S01]  /*18f00*/  PRMT R23, R8, 0x7632, R23 ;  /* 0x0000763208177816 */ /* 0x010fe20000000017 */
[----:B------:R-:W-:Y:S01]  /*18f10*/  STG.E.U16 desc[UR36][R2.64+0x8], R10 ;  /* 0x0000080a02007986 */ /* 0x000fe2000c101524 */
[----:B------:R-:W-:Y:S02]  /*18f20*/  IADD3 R22, P0, R29, R20, RZ ;  /* 0x000000141d167210 */ /* 0x000fe40007f1e0ff */
[----:B------:R-:W-:Y:S01]  /*18f30*/  PRMT R26, R15, 0x7632, R26 ;  /* 0x000076320f1a7816 */ /* 0x000fe2000000001a */
[----:B------:R-:W-:Y:S04]  /*18f40*/  STG.E.U16 desc[UR36][R2.64+0xc], R11 ;  /* 0x00000c0b02007986 */ /* 0x000fe8000c101524 */
[----:B------:R5:W1:Y:S04]  /*18f50*/  LDS.128 R8, [R0+0x3c00] ;  /* 0x003c000000087984 */ /* 0x000a680000000c00 */
[----:B------:R2:W-:Y:S04]  /*18f60*/  STG.E.U16 desc[UR36][R2.64+0x2], R23 ;  /* 0x0000021702007986 */ /* 0x0005e8000c101524 */
[----:B------:R-:W-:Y:S01]  /*18f70*/  STG.E.U16 desc[UR36][R2.64+0x6], R27 ;  /* 0x0000061b02007986 */ /* 0x000fe2000c101524 */
[----:B-----5:R-:W-:-:S03]  /*18f80*/  PRMT R0, R16, 0x7632, R0 ;  /* 0x0000763210007816 */ /* 0x020fc60000000000 */
[----:B------:R-:W-:Y:S04]  /*18f90*/  STG.E.U16 desc[UR36][R2.64+0xa], R28 ;  /* 0x00000a1c02007986 */ /* 0x000fe8000c101524 */
[----:B------:R3:W-:Y:S01]  /*18fa0*/  STG.E.U16 desc[UR36][R2.64+0xe], R30 ;  /* 0x00000e1e02007986 */ /* 0x0007e2000c101524 */
[----:B--2---:R-:W-:-:S03]  /*18fb0*/  IMAD.X R23, R31, 0x1, R21, P0 ;  /* 0x000000011f177824 */ /* 0x004fc600000e0615 */
[----:B------:R-:W-:Y:S04]  /*18fc0*/  STG.E.U16 desc[UR36][R20.64], R12 ;  /* 0x0000000c14007986 */ /* 0x000fe8000c101524 */
[----:B------:R2:W-:Y:S01]  /*18fd0*/  STG.E.U16 desc[UR36][R20.64+0x4], R13 ;  /* 0x0000040d14007986 */ /* 0x0005e2000c101524 */
[----:B---3--:R-:W-:-:S03]  /*18fe0*/  PRMT R3, R12, 0x7632, R3 ;  /* 0x000076320c037816 */ /* 0x008fc60000000003 */
[----:B------:R3:W-:Y:S01]  /*18ff0*/  STG.E.U16 desc[UR36][R20.64+0x8], R14 ;  /* 0x0000080e14007986 */ /* 0x0007e2000c101524 */
[----:B------:R-:W-:-:S03]  /*19000*/  IADD3 R2, P0, R29, R22, RZ ;  /* 0x000000161d027210 */ /* 0x000fc60007f1e0ff */
[----:B------:R4:W-:Y:S01]  /*19010*/  STG.E.U16 desc[UR36][R20.64+0xc], R15 ;  /* 0x00000c0f14007986 */ /* 0x0009e2000c101524 */
[----:B--2---:R-:W-:-:S03]  /*19020*/  PRMT R13, R17, 0x7632, R13 ;  /* 0x00007632110d7816 */ /* 0x004fc6000000000d */
[----:B------:R2:W-:Y:S04]  /*19030*/  STG.E.U16 desc[UR36][R20.64+0x2], R3 ;  /* 0x0000020314007986 */ /* 0x0005e8000c101524 */
[----:B------:R-:W-:Y:S01]  /*19040*/  STG.E.U16 desc[UR36][R20.64+0x6], R24 ;  /* 0x0000061814007986 */ /* 0x000fe2000c101524 */
[----:B---3--:R-:W-:-:S03]  /*19050*/  PRMT R14, R18, 0x7632, R14 ;  /* 0x00007632120e7816 */ /* 0x008fc6000000000e */
[----:B------:R-:W-:Y:S01]  /*19060*/  STG.E.U16 desc[UR36][R20.64+0xa], R25 ;  /* 0x00000a1914007986 */ /* 0x000fe2000c101524 */
[----:B----4-:R-:W-:-:S03]  /*19070*/  PRMT R15, R19, 0x7632, R15 ;  /* 0x00007632130f7816 */ /* 0x010fc6000000000f */
[----:B------:R-:W-:Y:S01]  /*19080*/  STG.E.U16 desc[UR36][R20.64+0xe], R26 ;  /* 0x00000e1a14007986 */ /* 0x000fe2000c101524 */
[----:B--2---:R-:W-:Y:S01]  /*19090*/  IMAD.X R3, R31, 0x1, R23, P0 ;  /* 0x000000011f037824 */ /* 0x004fe200000e0617 */
[----:B------:R-:W-:Y:S02]  /*190a0*/  IADD3 R12, P0, R29, R2, RZ ;  /* 0x000000021d0c7210 */ /* 0x000fe40007f1e0ff */
[----:B------:R0:W-:Y:S04]  /*190b0*/  STG.E.U16 desc[UR36][R22.64], R16 ;  /* 0x0000001016007986 */ /* 0x0001e8000c101524 */
[----:B------:R2:W-:Y:S04]  /*190c0*/  STG.E.U16 desc[UR36][R22.64+0x4], R17 ;  /* 0x0000041116007986 */ /* 0x0005e8000c101524 */
[----:B------:R3:W-:Y:S04]  /*190d0*/  STG.E.U16 desc[UR36][R22.64+0x8], R18 ;  /* 0x0000081216007986 */ /* 0x0007e8000c101524 */
[----:B------:R4:W-:Y:S01]  /*190e0*/  STG.E.U16 desc[UR36][R22.64+0x2], R0 ;  /* 0x0000020016007986 */ /* 0x0009e2000c101524 */
[----:B0-----:R-:W-:-:S02]  /*190f0*/  PRMT R16, R4, 0x7632, R16 ;  /* 0x0000763204107816 */ /* 0x001fc40000000010 */
[----:B--2---:R-:W-:Y:S01]  /*19100*/  PRMT R17, R5, 0x7632, R17 ;  /* 0x0000763205117816 */ /* 0x004fe20000000011 */
[----:B------:R-:W-:Y:S01]  /*19110*/  STG.E.U16 desc[UR36][R22.64+0xc], R19 ;  /* 0x00000c1316007986 */ /* 0x000fe2000c101524 */
[----:B---3--:R-:W-:-:S03]  /*19120*/  PRMT R18, R7, 0x7632, R18 ;  /* 0x0000763207127816 */ /* 0x008fc60000000012 */
[----:B------:R0:W-:Y:S01]  /*19130*/  STG.E.U16 desc[UR36][R22.64+0x6], R13 ;  /* 0x0000060d16007986 */ /* 0x0001e2000c101524 */
[----:B----4-:R-:W-:-:S03]  /*19140*/  PRMT R0, R6, 0x7632, R0 ;  /* 0x0000763206007816 */ /* 0x010fc60000000000 */
[----:B------:R-:W-:Y:S04]  /*19150*/  STG.E.U16 desc[UR36][R22.64+0xa], R14 ;  /* 0x00000a0e16007986 */ /* 0x000fe8000c101524 */
[----:B------:R-:W-:Y:S01]  /*19160*/  STG.E.U16 desc[UR36][R22.64+0xe], R15 ;  /* 0x00000e0f16007986 */ /* 0x000fe2000c101524 */
[----:B0-----:R-:W-:-:S03]  /*19170*/  IMAD.X R13, R31, 0x1, R3, P0 ;  /* 0x000000011f0d7824 */ /* 0x001fc600000e0603 */
[----:B------:R1:W-:Y:S04]  /*19180*/  STG.E.U16 desc[UR36][R2.64], R4 ;  /* 0x0000000402007986 */ /* 0x0003e8000c101524 */
[----:B------:R0:W-:Y:S04]  /*19190*/  STG.E.U16 desc[UR36][R2.64+0x4], R5 ;  /* 0x0000040502007986 */ /* 0x0001e8000c101524 */
[----:B------:R2:W-:Y:S04]  /*191a0*/  STG.E.U16 desc[UR36][R2.64+0x8], R6 ;  /* 0x0000080602007986 */ /* 0x0005e8000c101524 */
[----:B------:R-:W-:Y:S01]  /*191b0*/  STG.E.U16 desc[UR36][R2.64+0xc], R7 ;  /* 0x00000c0702007986 */ /* 0x000fe2000c101524 */
[----:B-1----:R-:W-:-:S03]  /*191c0*/  PRMT R4, R10, 0x7632, R4 ;  /* 0x000076320a047816 */ /* 0x002fc60000000004 */
[----:B------:R-:W-:Y:S01]  /*191d0*/  STG.E.U16 desc[UR36][R2.64+0x2], R16 ;  /* 0x0000021002007986 */ /* 0x000fe2000c101524 */
[----:B0-----:R-:W-:-:S03]  /*191e0*/  PRMT R5, R11, 0x7632, R5 ;  /* 0x000076320b057816 */ /* 0x001fc60000000005 */
[----:B------:R-:W-:Y:S01]  /*191f0*/  STG.E.U16 desc[UR36][R2.64+0x6], R17 ;  /* 0x0000061102007986 */ /* 0x000fe2000c101524 */
[----:B--2---:R-:W-:-:S03]  /*19200*/  PRMT R6, R9, 0x7632, R6 ;  /* 0x0000763209067816 */ /* 0x004fc60000000006 */
[----:B------:R-:W-:Y:S04]  /*19210*/  STG.E.U16 desc[UR36][R2.64+0xa], R0 ;  /* 0x00000a0002007986 */ /* 0x000fe8000c101524 */
[----:B------:R0:W-:Y:S04]  /*19220*/  STG.E.U16 desc[UR36][R2.64+0xe], R18 ;  /* 0x00000e1202007986 */ /* 0x0001e8000c101524 */
[----:B------:R-:W-:Y:S04]  /*19230*/  STG.E.U16 desc[UR36][R12.64], R8 ;  /* 0x000000080c007986 */ /* 0x000fe8000c101524 */
[----:B------:R-:W-:Y:S01]  /*19240*/  STG.E.U16 desc[UR36][R12.64+0x4], R9 ;  /* 0x000004090c007986 */ /* 0x000fe2000c101524 */
[----:B0-----:R-:W-:-:S03]  /*19250*/  PRMT R3, R8, 0x7632, R3 ;  /* 0x0000763208037816 */ /* 0x001fc60000000003 */
[----:B------:R-:W-:Y:S04]  /*19260*/  STG.E.U16 desc[UR36][R12.64+0x8], R10 ;  /* 0x0000080a0c007986 */ /* 0x000fe8000c101524 */
[----:B------:R-:W-:Y:S04]  /*19270*/  STG.E.U16 desc[UR36][R12.64+0xc], R11 ;  /* 0x00000c0b0c007986 */ /* 0x000fe8000c101524 */
[----:B------:R-:W-:Y:S04]  /*19280*/  STG.E.U16 desc[UR36][R12.64+0x2], R3 ;  /* 0x000002030c007986 */ /* 0x000fe8000c101524 */
[----:B------:R-:W-:Y:S04]  /*19290*/  STG.E.U16 desc[UR36][R12.64+0x6], R6 ;  /* 0x000006060c007986 */ /* 0x000fe8000c101524 */
[----:B------:R-:W-:Y:S04]  /*192a0*/  STG.E.U16 desc[UR36][R12.64+0xa], R4 ;  /* 0x00000a040c007986 */ /* 0x000fe8000c101524 */
[----:B------:R-:W-:Y:S01]  /*192b0*/  STG.E.U16 desc[UR36][R12.64+0xe], R5 ;  /* 0x00000e050c007986 */ /* 0x000fe2000c101524 */
[----:B------:R-:W-:Y:S06]  /*192c0*/  BAR.SYNC.DEFER_BLOCKING 0x0 ;  /* 0x0000000000007b1d */ /* 0x000fec0000010000 */
[----:B------:R-:W-:Y:S05]  /*192d0*/  EXIT ;  /* 0x000000000000794d */ /* 0x000fea0003800000 */
.L_x_1121:
        /* <DEDUP_REMOVED lines=10> */
.L_x_1380:


//--------------------- .nv.global.init           --------------------------
	.section	.nv.global.init,"aw",@progbits
	.align	4
.nv.global.init:
	.type		mrg32k3aM1SubSeq,@object
	.size		mrg32k3aM1SubSeq,(mrg32k3aM2SubSeq - mrg32k3aM1SubSeq)
mrg32k3aM1SubSeq:
        /* <DEDUP_REMOVED lines=126> */
	.type		mrg32k3aM2SubSeq,@object
	.size		mrg32k3aM2SubSeq,(mrg32k3aM1 - mrg32k3aM2SubSeq)
mrg32k3aM2SubSeq:
        /* <DEDUP_REMOVED lines=126> */
	.type		mrg32k3aM1,@object
	.size		mrg32k3aM1,(mrg32k3aM1Seq - mrg32k3aM1)
mrg32k3aM1:
        /* <DEDUP_REMOVED lines=144> */
	.type		mrg32k3aM1Seq,@object
	.size		mrg32k3aM1Seq,(mrg32k3aM2 - mrg32k3aM1Seq)
mrg32k3aM1Seq:
        /* <DEDUP_REMOVED lines=144> */
	.type		mrg32k3aM2,@object
	.size		mrg32k3aM2,(mrg32k3aM2Seq - mrg32k3aM2)
mrg32k3aM2:
        /* <DEDUP_REMOVED lines=144> */
	.type		mrg32k3aM2Seq,@object
	.size		mrg32k3aM2Seq,(precalc_xorwow_matrix - mrg32k3aM2Seq)
mrg32k3aM2Seq:
        /* <DEDUP_REMOVED lines=144> */
	.type		precalc_xorwow_matrix,@object
	.size		precalc_xorwow_matrix,(precalc_xorwow_offset_matrix - precalc_xorwow_matrix)
precalc_xorwow_matrix:
        /* <DEDUP_REMOVED lines=6400> */
	.type		precalc_xorwow_offset_matrix,@object
	.size		precalc_xorwow_offset_matrix,($str$31 - precalc_xorwow_offset_matrix)
precalc_xorwow_offset_matrix:
        /* <DEDUP_REMOVED lines=6400> */
	.type		$str$31,@object
	.size		$str$31,($str$46 - $str$31)
$str$31:
        /*353c0*/ 	.byte	0x66, 0x61, 0x6c, 0x73, 0x65, 0x00
	.type		$str$46,@object
	.size		$str$46,($str$27 - $str$46)
$str$46:
        /*353c6*/ 	.byte	0x74, 0x69, 0x64, 0x20, 0x3c, 0x20, 0x4e, 0x75, 0x6d, 0x54, 0x68, 0x72, 0x65, 0x61, 0x64, 0x73
        /*353d6*/ 	.byte	0x00
	.type		$str$27,@object
	.size		$str$27,($str$29 - $str$27)
$str$27:
        /*353d7*/ 	.byte	0x6b, 0x5f, 0x74, 0x69, 0x6c, 0x65, 0x5f, 0x63, 0x6f, 0x75, 0x6e, 0x74, 0x20, 0x3e, 0x3d, 0x20
        /*353e7*/ 	.byte	0x31, 0x00
	.type		$str$29,@object
	.size		$str$29,(__unnamed_1 - $str$29)
$str$29:
        /*353e9*/ 	.byte	0x65, 0x6c, 0x74, 0x5f, 0x6c, 0x6f, 0x67, 0x5f, 0x69, 0x64, 0x78, 0x20, 0x3e, 0x3d, 0x20, 0x30
        /*353f9*/ 	.byte	0x20, 0x26, 0x26, 0x20, 0x65, 0x6c, 0x74, 0x5f, 0x6c, 0x6f, 0x67, 0x5f, 0x69, 0x64, 0x78, 0x20
        /*35409*/ 	.byte	0x3c, 0x20, 0x34, 0x00
	.type		__unnamed_1,@object
	.size		__unnamed_1,($str$47 - __unnamed_1)
__unnamed_1:
        /*3540d*/ 	.byte	0x6c, 0x61, 0x6d, 0x62, 0x64, 0x61, 0x20, 0x5b, 0x5d, 0x28, 0x29, 0x2d, 0x3e, 0x75, 0x6e, 0x73
        /*3541d*/ 	.byte	0x69, 0x67, 0x6e, 0x65, 0x64, 0x20, 0x63, 0x68, 0x61, 0x72, 0x3a, 0x3a, 0x6f, 0x70, 0x65, 0x72
        /*3542d*/ 	.byte	0x61, 0x74, 0x6f, 0x72, 0x28, 0x29, 0x28, 0x29, 0x2d, 0x3e, 0x75, 0x6e, 0x73, 0x69, 0x67, 0x6e
        /*3543d*/ 	.byte	0x65, 0x64, 0x20, 0x63, 0x68, 0x61, 0x72, 0x00
	.type		$str$47,@object
	.size		$str$47,($str$48 - $str$47)
$str$47:
        /*35445*/ 	.byte	0x2f, 0x74, 0x6d, 0x70, 0x2f, 0x63, 0x75, 0x74, 0x6c, 0x61, 0x73, 0x73, 0x5f, 0x73, 0x77, 0x65
        /*35455*/ 	.byte	0x65, 0x70, 0x5f, 0x73, 0x72, 0x63, 0x2f, 0x69, 0x6e, 0x63, 0x6c, 0x75, 0x64, 0x65, 0x2f, 0x63
        /*35465*/ 	.byte	0x75, 0x74, 0x65, 0x2f, 0x61, 0x6c, 0x67, 0x6f, 0x72, 0x69, 0x74, 0x68, 0x6d, 0x2f, 0x63, 0x6f
        /*35475*/ 	.byte	0x6f, 0x70, 0x65, 0x72, 0x61, 0x74, 0x69, 0x76, 0x65, 0x5f, 0x63, 0x6f, 0x70, 0x79, 0x2e, 0x68
        /*35485*/ 	.byte	0x70, 0x70, 0x00
	.type		$str$48,@object
	.size		$str$48,($str$49 - $str$48)
$str$48:
        /*35488*/ 	.byte	0x69, 0x73, 0x5f, 0x62, 0x79, 0x74, 0x65, 0x5f, 0x61, 0x6c, 0x69, 0x67, 0x6e, 0x65, 0x64, 0x3c
        /*35498*/ 	.byte	0x63, 0x65, 0x69, 0x6c, 0x5f, 0x64, 0x69, 0x76, 0x28, 0x4d, 0x61, 0x78, 0x56, 0x65, 0x63, 0x42
        /*354a8*/ 	.byte	0x69, 0x74, 0x73, 0x2c, 0x38, 0x75, 0x29, 0x3e, 0x28, 0x72, 0x61, 0x77, 0x5f, 0x70, 0x6f, 0x69
        /*354b8*/ 	.byte	0x6e, 0x74, 0x65, 0x72, 0x5f, 0x63, 0x61, 0x73, 0x74, 0x28, 0x73, 0x72, 0x63, 0x2e, 0x64, 0x61
        /*354c8*/ 	.byte	0x74, 0x61, 0x28, 0x29, 0x29, 0x29, 0x00
	.type		$str$49,@object
	.size		$str$49,($str$30 - $str$49)
$str$49:
        /*354cf*/ 	.byte	0x69, 0x73, 0x5f, 0x62, 0x79, 0x74, 0x65, 0x5f, 0x61, 0x6c, 0x69, 0x67, 0x6e, 0x65, 0x64, 0x3c
        /*354df*/ 	.byte	0x63, 0x65, 0x69, 0x6c, 0x5f, 0x64, 0x69, 0x76, 0x28, 0x4d, 0x61, 0x78, 0x56, 0x65, 0x63, 0x42
        /*354ef*/ 	.byte	0x69, 0x74, 0x73, 0x2c, 0x38, 0x75, 0x29, 0x3e, 0x28, 0x72, 0x61, 0x77, 0x5f, 0x70, 0x6f, 0x69
        /*354ff*/ 	.byte	0x6e, 0x74, 0x65, 0x72, 0x5f, 0x63, 0x61, 0x73, 0x74, 0x28, 0x64, 0x73, 0x74, 0x2e, 0x64, 0x61
        /*3550f*/ 	.byte	0x74, 0x61, 0x28, 0x29, 0x29, 0x29, 0x00
	.type		$str$30,@object
	.size		$str$30,($str$28 - $str$30)
$str$30:
        /*35516*/ 	.byte	0x2f, 0x74, 0x6d, 0x70, 0x2f, 0x63, 0x75, 0x74, 0x6c, 0x61, 0x73, 0x73, 0x5f, 0x73, 0x77, 0x65
        /*35526*/ 	.byte	0x65, 0x70, 0x5f, 0x73, 0x72, 0x63, 0x2f, 0x69, 0x6e, 0x63, 0x6c, 0x75, 0x64, 0x65, 0x2f, 0x63
        /*35536*/ 	.byte	0x75, 0x74, 0x6c, 0x61, 0x73, 0x73, 0x2f, 0x74, 0x72, 0x61, 0x6e, 0x73, 0x66, 0x6f, 0x72, 0x6d
        /*35546*/ 	.byte	0x2f, 0x6b, 0x65, 0x72, 0x6e, 0x65, 0x6c, 0x2f, 0x73, 0x6d, 0x39, 0x30, 0x5f, 0x73, 0x70, 0x61
        /*35556*/ 	.byte	0x72, 0x73, 0x65, 0x5f, 0x67, 0x65, 0x6d, 0x6d, 0x5f, 0x63, 0x6f, 0x6d, 0x70, 0x72, 0x65, 0x73
        /*35566*/ 	.byte	0x73, 0x6f, 0x72, 0x2e, 0x68, 0x70, 0x70, 0x00
	.type		$str$28,@object
	.size		$str$28,(__unnamed_2 - $str$28)
$str$28:
        /*3556e*/ 	.byte	0x2f, 0x74, 0x6d, 0x70, 0x2f, 0x63, 0x75, 0x74, 0x6c, 0x61, 0x73, 0x73, 0x5f, 0x73, 0x77, 0x65
        /*3557e*/ 	.byte	0x65, 0x70, 0x5f, 0x73, 0x72, 0x63, 0x2f, 0x69, 0x6e, 0x63, 0x6c, 0x75, 0x64, 0x65, 0x2f, 0x63
        /*3558e*/ 	.byte	0x75, 0x74, 0x6c, 0x61, 0x73, 0x73, 0x2f, 0x67, 0x65, 0x6d, 0x6d, 0x2f, 0x63, 0x6f, 0x6c, 0x6c
        /*3559e*/ 	.byte	0x65, 0x63, 0x74, 0x69, 0x76, 0x65, 0x2f, 0x73, 0x6d, 0x39, 0x30, 0x5f, 0x6d, 0x6d, 0x61, 0x5f
        /*355ae*/ 	.byte	0x74, 0x6d, 0x61, 0x5f, 0x67, 0x6d, 0x6d, 0x61, 0x5f, 0x73, 0x73, 0x5f, 0x77, 0x61, 0x72, 0x70
        /*355be*/ 	.byte	0x73, 0x70, 0x65, 0x63, 0x69, 0x61, 0x6c, 0x69, 0x7a, 0x65, 0x64, 0x2e, 0x68, 0x70, 0x70, 0x00
	.type		__unnamed_2,@object
	.size		__unnamed_2,(__unnamed_3 - __unnamed_2)
__unnamed_2:
        /* <DEDUP_REMOVED lines=47> */
        /*358be*/ 	.byte	0x41, 0x6c, 0x69, 0x67, 0x6e, 0x6d, 0x65, 0x6e, 0x74, 0x3c, 0x38, 0x3e, 0x5d, 0x00
	.type		__unnamed_3,@object
	.size		__unnamed_3,(.L_11 - __unnamed_3)
__unnamed_3:
        /* <DEDUP_REMOVED lines=181> */
        /*3641c*/ 	.byte	0x69, 0x74, 0x79, 0x5d, 0x00
.L_11:


//--------------------- .nv.shared._ZN7cutlass9reference6device6kernel17BlockCompareEqualIfEEvPiPKT_S7_m --------------------------
	.section	.nv.shared._ZN7cutlass9reference6device6kernel17BlockCompareEqualIfEEvPiPKT_S7_m,"aw",@nobits
	.sectionflags	@""
	.align	16
	.zero		1024


//--------------------- .nv.shared.reserved.0     --------------------------
	.section	.nv.shared.reserved.0,"aw",@nobits
	.weak		__nv_reservedSMEM_offset_0_alias
	.size		__nv_reservedSMEM_offset_0_alias, 0, 0
	.other		__nv_reservedSMEM_offset_0_alias,@"STO_CUDA_RESERVED_SHARED STV_DEFAULT"
__nv_reservedSMEM_offset_0_alias:
	.zero		0


//--------------------- .nv.global                --------------------------
	.section	.nv.global,"aw",@nobits
.nv.global:
	.type		_ZN34_INTERNAL_429a4a32_4_k_cu_4538d0734cute1_E,@object
	.size		_ZN34_INTERNAL_429a4a32_4_k_cu_4538d0734cute1_E,(_ZN34_INTERNAL_429a4a32_4_k_cu_4538d0734cuda3std3__45__cpo6cbeginE - _ZN34_INTERNAL_429a4a32_4_k_cu_4538d0734cute1_E)
_ZN34_INTERNAL_429a4a32_4_k_cu_4538d0734cute1_E:
	.zero		1
	.type		_ZN34_INTERNAL_429a4a32_4_k_cu_4538d0734cuda3std3__45__cpo6cbeginE,@object
	.size		_ZN34_INTERNAL_429a4a32_4_k_cu_4538d0734cuda3std3__45__cpo6cbeginE,(_ZN34_INTERNAL_429a4a32_4_k_cu_4538d0734cuda3std3__48in_placeE - _ZN34_INTERNAL_429a4a32_4_k_cu_4538d0734cuda3std3__45__cpo6cbeginE)
_ZN34_INTERNAL_429a4a32_4_k_cu_4538d0734cuda3std3__45__cpo6cbeginE:
	.zero		1
	.type		_ZN34_INTERNAL_429a4a32_4_k_cu_4538d0734cuda3std3__48in_placeE,@object
	.size		_ZN34_INTERNAL_429a4a32_4_k_cu_4538d0734cuda3std3__48in_placeE,(_ZN34_INTERNAL_429a4a32_4_k_cu_4538d0734cuda3std6ranges3__45__cpo9iter_moveE - _ZN34_INTERNAL_429a4a32_4_k_cu_4538d0734cuda3std3__48in_placeE)
_ZN34_INTERNAL_429a4a32_4_k_cu_4538d0734cuda3std3__48in_placeE:
	.zero		1
	.type		_ZN34_INTERNAL_429a4a32_4_k_cu_4538d0734cuda3std6ranges3__45__cpo9iter_moveE,@object
	.size		_ZN34_INTERNAL_429a4a32_4_k_cu_4538d0734cuda3std6ranges3__45__cpo9iter_moveE,(_ZN34_INTERNAL_429a4a32_4_k_cu_4538d0734cuda3std3__45__cpo5beginE - _ZN34_INTERNAL_429a4a32_4_k_cu_4538d0734cuda3std6ranges3__45__cpo9iter_moveE)
_ZN34_INTERNAL_429a4a32_4_k_cu_4538d0734cuda3std6ranges3__45__cpo9iter_moveE:
	.zero		1
	.type		_ZN34_INTERNAL_429a4a32_4_k_cu_4538d0734cuda3std3__45__cpo5beginE,@object
	.size		_ZN34_INTERNAL_429a4a32_4_k_cu_4538d0734cuda3std3__45__cpo5beginE,(_ZN34_INTERNAL_429a4a32_4_k_cu_4538d0734cuda3std3__436_GLOBAL__N__429a4a32_4_k_cu_4538d0736ignoreE - _ZN34_INTERNAL_429a4a32_4_k_cu_4538d0734cuda3std3__45__cpo5beginE)
_ZN34_INTERNAL_429a4a32_4_k_cu_4538d0734cuda3std3__45__cpo5beginE:
	.zero		1
	.type		_ZN34_INTERNAL_429a4a32_4_k_cu_4538d0734cuda3std3__436_GLOBAL__N__429a4a32_4_k_cu_4538d0736ignoreE,@object
	.size		_ZN34_INTERNAL_429a4a32_4_k_cu_4538d0734cuda3std3__436_GLOBAL__N__429a4a32_4_k_cu_4538d0736ignoreE,(_ZN34_INTERNAL_429a4a32_4_k_cu_4538d0734cute7productE - _ZN34_INTERNAL_429a4a32_4_k_cu_4538d0734cuda3std3__436_GLOBAL__N__429a4a32_4_k_cu_4538d0736ignoreE)
_ZN34_INTERNAL_429a4a32_4_k_cu_4538d0734cuda3std3__436_GLOBAL__N__429a4a32_4_k_cu_4538d0736ignoreE:
	.zero		1
	.type		_ZN34_INTERNAL_429a4a32_4_k_cu_4538d0734cute7productE,@object
	.size		_ZN34_INTERNAL_429a4a32_4_k_cu_4538d0734cute7productE,(_ZN34_INTERNAL_429a4a32_4_k_cu_4538d0734cuda3std3__45__cpo3endE - _ZN34_INTERNAL_429a4a32_4_k_cu_4538d0734cute7productE)
_ZN34_INTERNAL_429a4a32_4_k_cu_4538d0734cute7productE:
	.zero		1
	.type		_ZN34_INTERNAL_429a4a32_4_k_cu_4538d0734cuda3std3__45__cpo3endE,@object
	.size		_ZN34_INTERNAL_429a4a32_4_k_cu_4538d0734cuda3std3__45__cpo3endE,(_ZN34_INTERNAL_429a4a32_4_k_cu_4538d0734cuda3std3__419piecewise_constructE - _ZN34_INTERNAL_429a4a32_4_k_cu_4538d0734cuda3std3__45__cpo3endE)
_ZN34_INTERNAL_429a4a32_4_k_cu_4538d0734cuda3std3__45__cpo3endE:
	.zero		1
	.type		_ZN34_INTERNAL_429a4a32_4_k_cu_4538d0734cuda3std3__419piecewise_constructE,@object
	.size		_ZN34_INTERNAL_429a4a32_4_k_cu_4538d0734cuda3std3__419piecewise_constructE,(_ZN34_INTERNAL_429a4a32_4_k_cu_4538d0734cuda3std3__45__cpo4cendE - _ZN34_INTERNAL_429a4a32_4_k_cu_4538d0734cuda3std3__419piecewise_constructE)
_ZN34_INTERNAL_429a4a32_4_k_cu_4538d0734cuda3std3__419piecewise_constructE:
	.zero		1
	.type		_ZN34_INTERNAL_429a4a32_4_k_cu_4538d0734cuda3std3__45__cpo4cendE,@object
	.size		_ZN34_INTERNAL_429a4a32_4_k_cu_4538d0734cuda3std3__45__cpo4cendE,(_ZN34_INTERNAL_429a4a32_4_k_cu_4538d0734cuda3std6ranges3__45__cpo4swapE - _ZN34_INTERNAL_429a4a32_4_k_cu_4538d0734cuda3std3__45__cpo4cendE)
_ZN34_INTERNAL_429a4a32_4_k_cu_4538d0734cuda3std3__45__cpo4cendE:
	.zero		1
	.type		_ZN34_INTERNAL_429a4a32_4_k_cu_4538d0734cuda3std6ranges3__45__cpo4swapE,@object
	.size		_ZN34_INTERNAL_429a4a32_4_k_cu_4538d0734cuda3std6ranges3__45__cpo4swapE,(.L_19 - _ZN34_INTERNAL_429a4a32_4_k_cu_4538d0734cuda3std6ranges3__45__cpo4swapE)
_ZN34_INTERNAL_429a4a32_4_k_cu_4538d0734cuda3std6ranges3__45__cpo4swapE:
	.zero		1
.L_19:


//--------------------- .nv.shared._ZN7cutlass9reference6device6kernel12BlockForEachIfNS1_6detail17RandomUniformFuncIfEEEEvPT_mNT0_6ParamsE --------------------------
	.section	.nv.shared._ZN7cutlass9reference6device6kernel12BlockForEachIfNS1_6detail17RandomUniformFuncIfEEEEvPT_mNT0_6ParamsE,"aw",@nobits
	.sectionflags	@""
	.align	16
	.zero		1024


//--------------------- .nv.shared._ZN7cutlass9reference6device6kernel12BlockForEachINS_6half_tENS1_6detail17RandomUniformFuncIS4_EEEEvPT_mNT0_6ParamsE --------------------------
	.section	.nv.shared._ZN7cutlass9reference6device6kernel12BlockForEachINS_6half_tENS1_6detail17RandomUniformFuncIS4_EEEEvPT_mNT0_6ParamsE,"aw",@nobits
	.sectionflags	@""
	.align	16
	.zero		1024


//--------------------- .nv.shared._ZN7cutlass13device_kernelINS_4gemm6kernel13GemmUniversalIN4cute5tupleIJiiiiEEENS1_10collective13CollectiveMmaINS1_34MainloopSm90TmaGmmaWarpSpecializedILi7ENS5_IJNS4_1CILi1EEENSA_ILi2EEESB_EEENS1_35KernelTmaWarpSpecializedCooperativeEEENS5_IJNSA_ILi128EEESG_NSA_ILi64EEEEEENS_6half_tENS5_IJlSB_lEEESJ_SK_NS4_8TiledMMAINS4_8MMA_AtomIJNS4_4SM904GMMA26MMA_64x128x16_F32F16F16_SSILNSO_5MajorE0ELSQ_0ELNSO_7ScaleInE1ELSR_1EEEEEENS4_6LayoutINS5_IJSC_SB_SB_EEENS5_IJSB_NSA_ILi0EEESW_EEEEENS5_IJNS4_10UnderscoreESZ_SZ_EEEEENS4_23SM90_TMA_LOAD_MULTICASTENS4_14ComposedLayoutINS4_7SwizzleILi3ELi4ELi3EEENS4_18smem_ptr_flag_bitsILi16EEENSU_INS5_IJNSA_ILi8EEESH_EEENS5_IJSH_SB_EEEEEEEvNS4_8identityENS4_13SM90_TMA_LOADES1C_vS1D_EENS_8epilogue10collective6detail29Sm90TmaWarpSpecializedAdapterINS1H_15DefaultEpilogueIfNS5_IJSB_llEEES1L_NS1G_6thread17LinearCombinationIfLi1EffLNS1M_9ScaleType4KindE0ELNS_15FloatRoundStyleE2EfEENS1_15EpilogueDefaultEEEEEvvEEEEvNT_6ParamsE --------------------------
	.section	.nv.shared._ZN7cutlass13device_kernelINS_4gemm6kernel13GemmUniversalIN4cute5tupleIJiiiiEEENS1_10collective13CollectiveMmaINS1_34MainloopSm90TmaGmmaWarpSpecializedILi7ENS5_IJNS4_1CILi1EEENSA_ILi2EEESB_EEENS1_35KernelTmaWarpSpecializedCooperativeEEENS5_IJNSA_ILi128EEESG_NSA_ILi64EEEEEENS_6half_tENS5_IJlSB_lEEESJ_SK_NS4_8TiledMMAINS4_8MMA_AtomIJNS4_4SM904GMMA26MMA_64x128x16_F32F16F16_SSILNSO_5MajorE0ELSQ_0ELNSO_7ScaleInE1ELSR_1EEEEEENS4_6LayoutINS5_IJSC_SB_SB_EEENS5_IJSB_NSA_ILi0EEESW_EEEEENS5_IJNS4_10UnderscoreESZ_SZ_EEEEENS4_23SM90_TMA_LOAD_MULTICASTENS4_14ComposedLayoutINS4_7SwizzleILi3ELi4ELi3EEENS4_18smem_ptr_flag_bitsILi16EEENSU_INS5_IJNSA_ILi8EEESH_EEENS5_IJSH_SB_EEEEEEEvNS4_8identityENS4_13SM90_TMA_LOADES1C_vS1D_EENS_8epilogue10collective6detail29Sm90TmaWarpSpecializedAdapterINS1H_15DefaultEpilogueIfNS5_IJSB_llEEES1L_NS1G_6thread17LinearCombinationIfLi1EffLNS1M_9ScaleType4KindE0ELNS_15FloatRoundStyleE2EfEENS1_15EpilogueDefaultEEEEEvvEEEEvNT_6ParamsE,"aw",@nobits
	.sectionflags	@""
	.align	16
	.zero		1024


//--------------------- .nv.shared._ZN7cutlass13device_kernelINS_4gemm6kernel13GemmUniversalIN4cute5tupleIJiiiiEEENS1_10collective13CollectiveMmaINS1_40MainloopSm90TmaGmmaWarpSpecializedSparseILi4ENS5_IJNS4_1CILi1EEENSA_ILi2EEESB_EEENS1_35KernelTmaWarpSpecializedCooperativeEEENS5_IJNSA_ILi128EEESG_SG_EEENS_6half_tENS5_IJNS4_6LayoutINS5_IJiNS5_IJSC_iEEEiEEENS5_IJlNS5_IJSB_SC_EEElEEEEENSJ_INS5_IJNS5_IJNS5_IJNSA_ILi8EEESC_NSA_ILi4EEEEEEiEEENS5_IJNS5_IJNSA_ILi16EEESC_SQ_EEEiEEEiEEENS5_IJNS5_IJNS5_IJSG_ST_NSA_ILi2048EEEEEENSA_ILi8192EEEEEENS5_IJNS5_IJSB_NSA_ILi1024EEENSA_ILi32EEEEEElEEElEEEEEEEESI_NS5_IJlSB_lEEENS4_8TiledMMAINS4_8MMA_AtomIJNS4_4SM904GMMA6SPARSE27GMMA_64x128x32_F32F16F16_SSILNS1C_5MajorE0ELS1F_0ELNS1C_7ScaleInE1ELS1G_1ELNS1C_9SparseSelE0EEEEEENSJ_INS5_IJSC_SB_SB_EEENS5_IJSB_NSA_ILi0EEES1L_EEEEENS5_IJNS4_10UnderscoreES1O_S1O_EEEEENS4_23SM90_TMA_LOAD_MULTICASTENS4_14ComposedLayoutINS4_7SwizzleILi3ELi4ELi3EEENS4_25smem_sparse_ptr_flag_bitsILi2ELi16EEENSJ_INS5_IJNS5_IJSB_SP_EEENS5_IJSC_NSA_ILi64EEEEEEEEENS5_IJNS5_IJS1L_SG_EEESM_EEEEEEEvNS4_8identityENS4_13SM90_TMA_LOADENS1S_IS1U_NS4_18smem_ptr_flag_bitsILi16EEENSJ_INS5_IJSP_S1Y_EEENS5_IJS1Y_SB_EEEEEEEvS25_EENS_8epilogue10collective6detail29Sm90TmaWarpSpecializedAdapterINS2F_15DefaultEpilogueIfNS5_IJSB_llEEES2J_NS2E_6thread17LinearCombinationIfLi1EffLNS2K_9ScaleType4KindE0ELNS_15FloatRoundStyleE2EfEENS1_15EpilogueDefaultEEEEEvvEEEEvNT_6ParamsE --------------------------
	.section	.nv.shared._ZN7cutlass13device_kernelINS_4gemm6kernel13GemmUniversalIN4cute5tupleIJiiiiEEENS1_10collective13CollectiveMmaINS1_40MainloopSm90TmaGmmaWarpSpecializedSparseILi4ENS5_IJNS4_1CILi1EEENSA_ILi2EEESB_EEENS1_35KernelTmaWarpSpecializedCooperativeEEENS5_IJNSA_ILi128EEESG_SG_EEENS_6half_tENS5_IJNS4_6LayoutINS5_IJiNS5_IJSC_iEEEiEEENS5_IJlNS5_IJSB_SC_EEElEEEEENSJ_INS5_IJNS5_IJNS5_IJNSA_ILi8EEESC_NSA_ILi4EEEEEEiEEENS5_IJNS5_IJNSA_ILi16EEESC_SQ_EEEiEEEiEEENS5_IJNS5_IJNS5_IJSG_ST_NSA_ILi2048EEEEEENSA_ILi8192EEEEEENS5_IJNS5_IJSB_NSA_ILi1024EEENSA_ILi32EEEEEElEEElEEEEEEEESI_NS5_IJlSB_lEEENS4_8TiledMMAINS4_8MMA_AtomIJNS4_4SM904GMMA6SPARSE27GMMA_64x128x32_F32F16F16_SSILNS1C_5MajorE0ELS1F_0ELNS1C_7ScaleInE1ELS1G_1ELNS1C_9SparseSelE0EEEEEENSJ_INS5_IJSC_SB_SB_EEENS5_IJSB_NSA_ILi0EEES1L_EEEEENS5_IJNS4_10UnderscoreES1O_S1O_EEEEENS4_23SM90_TMA_LOAD_MULTICASTENS4_14ComposedLayoutINS4_7SwizzleILi3ELi4ELi3EEENS4_25smem_sparse_ptr_flag_bitsILi2ELi16EEENSJ_INS5_IJNS5_IJSB_SP_EEENS5_IJSC_NSA_ILi64EEEEEEEEENS5_IJNS5_IJS1L_SG_EEESM_EEEEEEEvNS4_8identityENS4_13SM90_TMA_LOADENS1S_IS1U_NS4_18smem_ptr_flag_bitsILi16EEENSJ_INS5_IJSP_S1Y_EEENS5_IJS1Y_SB_EEEEEEEvS25_EENS_8epilogue10collective6detail29Sm90TmaWarpSpecializedAdapterINS2F_15DefaultEpilogueIfNS5_IJSB_llEEES2J_NS2E_6thread17LinearCombinationIfLi1EffLNS2K_9ScaleType4KindE0ELNS_15FloatRoundStyleE2EfEENS1_15EpilogueDefaultEEEEEvvEEEEvNT_6ParamsE,"aw",@nobits
	.sectionflags	@""
	.align	16
	.zero		1024


//--------------------- .nv.shared._ZN7cutlass13device_kernelINS_9transform6kernel30SM90StructuredSparseCompressorIN4cute5tupleIJiiiiEEENS_6half_tENS_6layout8RowMajorENS_20Sm90GemmSparseConfigINS4_11sparse_elemILi2ES7_EELNS4_4SM904GMMA5MajorE0ENSB_ILi8EhEENS4_1CILi128EEEEEEEEEvNT_6ParamsE --------------------------
	.section	.nv.shared._ZN7cutlass13device_kernelINS_9transform6kernel30SM90StructuredSparseCompressorIN4cute5tupleIJiiiiEEENS_6half_tENS_6layout8RowMajorENS_20Sm90GemmSparseConfigINS4_11sparse_elemILi2ES7_EELNS4_4SM904GMMA5MajorE0ENSB_ILi8EhEENS4_1CILi128EEEEEEEEEvNT_6ParamsE,"aw",@nobits
	.sectionflags	@""
	.align	16
	.zero		1024


//--------------------- .nv.constant0._ZN7cutlass9reference6device6kernel17BlockCompareEqualIfEEvPiPKT_S7_m --------------------------
	.section	.nv.constant0._ZN7cutlass9reference6device6kernel17BlockCompareEqualIfEEvPiPKT_S7_m,"a",@progbits
	.sectionflags	@""
	.align	4
.nv.constant0._ZN7cutlass9reference6device6kernel17BlockCompareEqualIfEEvPiPKT_S7_m:
	.zero		560


//--------------------- .nv.constant0._ZN7cutlass9reference6device6kernel12BlockForEachIfNS1_6detail17RandomUniformFuncIfEEEEvPT_mNT0_6ParamsE --------------------------
	.section	.nv.constant0._ZN7cutlass9reference6device6kernel12BlockForEachIfNS1_6detail17RandomUniformFuncIfEEEEvPT_mNT0_6ParamsE,"a",@progbits
	.sectionflags	@""
	.align	4
.nv.constant0._ZN7cutlass9reference6device6kernel12BlockForEachIfNS1_6detail17RandomUniformFuncIfEEEEvPT_mNT0_6ParamsE:
	.zero		592


//--------------------- .nv.constant0._ZN7cutlass9reference6device6kernel12BlockForEachINS_6half_tENS1_6detail17RandomUniformFuncIS4_EEEEvPT_mNT0_6ParamsE --------------------------
	.section	.nv.constant0._ZN7cutlass9reference6device6kernel12BlockForEachINS_6half_tENS1_6detail17RandomUniformFuncIS4_EEEEvPT_mNT0_6ParamsE,"a",@progbits
	.sectionflags	@""
	.align	4
.nv.constant0._ZN7cutlass9reference6device6kernel12BlockForEachINS_6half_tENS1_6detail17RandomUniformFuncIS4_EEEEvPT_mNT0_6ParamsE:
	.zero		592


//--------------------- .nv.constant0._ZN7cutlass13device_kernelINS_4gemm6kernel13GemmUniversalIN4cute5tupleIJiiiiEEENS1_10collective13CollectiveMmaINS1_34MainloopSm90TmaGmmaWarpSpecializedILi7ENS5_IJNS4_1CILi1EEENSA_ILi2EEESB_EEENS1_35KernelTmaWarpSpecializedCooperativeEEENS5_IJNSA_ILi128EEESG_NSA_ILi64EEEEEENS_6half_tENS5_IJlSB_lEEESJ_SK_NS4_8TiledMMAINS4_8MMA_AtomIJNS4_4SM904GMMA26MMA_64x128x16_F32F16F16_SSILNSO_5MajorE0ELSQ_0ELNSO_7ScaleInE1ELSR_1EEEEEENS4_6LayoutINS5_IJSC_SB_SB_EEENS5_IJSB_NSA_ILi0EEESW_EEEEENS5_IJNS4_10UnderscoreESZ_SZ_EEEEENS4_23SM90_TMA_LOAD_MULTICASTENS4_14ComposedLayoutINS4_7SwizzleILi3ELi4ELi3EEENS4_18smem_ptr_flag_bitsILi16EEENSU_INS5_IJNSA_ILi8EEESH_EEENS5_IJSH_SB_EEEEEEEvNS4_8identityENS4_13SM90_TMA_LOADES1C_vS1D_EENS_8epilogue10collective6detail29Sm90TmaWarpSpecializedAdapterINS1H_15DefaultEpilogueIfNS5_IJSB_llEEES1L_NS1G_6thread17LinearCombinationIfLi1EffLNS1M_9ScaleType4KindE0ELNS_15FloatRoundStyleE2EfEENS1_15EpilogueDefaultEEEEEvvEEEEvNT_6ParamsE --------------------------
	.section	.nv.constant0._ZN7cutlass13device_kernelINS_4gemm6kernel13GemmUniversalIN4cute5tupleIJiiiiEEENS1_10collective13CollectiveMmaINS1_34MainloopSm90TmaGmmaWarpSpecializedILi7ENS5_IJNS4_1CILi1EEENSA_ILi2EEESB_EEENS1_35KernelTmaWarpSpecializedCooperativeEEENS5_IJNSA_ILi128EEESG_NSA_ILi64EEEEEENS_6half_tENS5_IJlSB_lEEESJ_SK_NS4_8TiledMMAINS4_8MMA_AtomIJNS4_4SM904GMMA26MMA_64x128x16_F32F16F16_SSILNSO_5MajorE0ELSQ_0ELNSO_7ScaleInE1ELSR_1EEEEEENS4_6LayoutINS5_IJSC_SB_SB_EEENS5_IJSB_NSA_ILi0EEESW_EEEEENS5_IJNS4_10UnderscoreESZ_SZ_EEEEENS4_23SM90_TMA_LOAD_MULTICASTENS4_14ComposedLayoutINS4_7SwizzleILi3ELi4ELi3EEENS4_18smem_ptr_flag_bitsILi16EEENSU_INS5_IJNSA_ILi8EEESH_EEENS5_IJSH_SB_EEEEEEEvNS4_8identityENS4_13SM90_TMA_LOADES1C_vS1D_EENS_8epilogue10collective6detail29Sm90TmaWarpSpecializedAdapterINS1H_15DefaultEpilogueIfNS5_IJSB_llEEES1L_NS1G_6thread17LinearCombinationIfLi1EffLNS1M_9ScaleType4KindE0ELNS_15FloatRoundStyleE2EfEENS1_15EpilogueDefaultEEEEEvvEEEEvNT_6ParamsE,"a",@progbits
	.sectionflags	@""
	.align	4
.nv.constant0._ZN7cutlass13device_kernelINS_4gemm6kernel13GemmUniversalIN4cute5tupleIJiiiiEEENS1_10collective13CollectiveMmaINS1_34MainloopSm90TmaGmmaWarpSpecializedILi7ENS5_IJNS4_1CILi1EEENSA_ILi2EEESB_EEENS1_35KernelTmaWarpSpecializedCooperativeEEENS5_IJNSA_ILi128EEESG_NSA_ILi64EEEEEENS_6half_tENS5_IJlSB_lEEESJ_SK_NS4_8TiledMMAINS4_8MMA_AtomIJNS4_4SM904GMMA26MMA_64x128x16_F32F16F16_SSILNSO_5MajorE0ELSQ_0ELNSO_7ScaleInE1ELSR_1EEEEEENS4_6LayoutINS5_IJSC_SB_SB_EEENS5_IJSB_NSA_ILi0EEESW_EEEEENS5_IJNS4_10UnderscoreESZ_SZ_EEEEENS4_23SM90_TMA_LOAD_MULTICASTENS4_14ComposedLayoutINS4_7SwizzleILi3ELi4ELi3EEENS4_18smem_ptr_flag_bitsILi16EEENSU_INS5_IJNSA_ILi8EEESH_EEENS5_IJSH_SB_EEEEEEEvNS4_8identityENS4_13SM90_TMA_LOADES1C_vS1D_EENS_8epilogue10collective6detail29Sm90TmaWarpSpecializedAdapterINS1H_15DefaultEpilogueIfNS5_IJSB_llEEES1L_NS1G_6thread17LinearCombinationIfLi1EffLNS1M_9ScaleType4KindE0ELNS_15FloatRoundStyleE2EfEENS1_15EpilogueDefaultEEEEEvvEEEEvNT_6ParamsE:
	.zero		1664


//--------------------- .nv.constant0._ZN7cutlass13device_kernelINS_4gemm6kernel13GemmUniversalIN4cute5tupleIJiiiiEEENS1_10collective13CollectiveMmaINS1_40MainloopSm90TmaGmmaWarpSpecializedSparseILi4ENS5_IJNS4_1CILi1EEENSA_ILi2EEESB_EEENS1_35KernelTmaWarpSpecializedCooperativeEEENS5_IJNSA_ILi128EEESG_SG_EEENS_6half_tENS5_IJNS4_6LayoutINS5_IJiNS5_IJSC_iEEEiEEENS5_IJlNS5_IJSB_SC_EEElEEEEENSJ_INS5_IJNS5_IJNS5_IJNSA_ILi8EEESC_NSA_ILi4EEEEEEiEEENS5_IJNS5_IJNSA_ILi16EEESC_SQ_EEEiEEEiEEENS5_IJNS5_IJNS5_IJSG_ST_NSA_ILi2048EEEEEENSA_ILi8192EEEEEENS5_IJNS5_IJSB_NSA_ILi1024EEENSA_ILi32EEEEEElEEElEEEEEEEESI_NS5_IJlSB_lEEENS4_8TiledMMAINS4_8MMA_AtomIJNS4_4SM904GMMA6SPARSE27GMMA_64x128x32_F32F16F16_SSILNS1C_5MajorE0ELS1F_0ELNS1C_7ScaleInE1ELS1G_1ELNS1C_9SparseSelE0EEEEEENSJ_INS5_IJSC_SB_SB_EEENS5_IJSB_NSA_ILi0EEES1L_EEEEENS5_IJNS4_10UnderscoreES1O_S1O_EEEEENS4_23SM90_TMA_LOAD_MULTICASTENS4_14ComposedLayoutINS4_7SwizzleILi3ELi4ELi3EEENS4_25smem_sparse_ptr_flag_bitsILi2ELi16EEENSJ_INS5_IJNS5_IJSB_SP_EEENS5_IJSC_NSA_ILi64EEEEEEEEENS5_IJNS5_IJS1L_SG_EEESM_EEEEEEEvNS4_8identityENS4_13SM90_TMA_LOADENS1S_IS1U_NS4_18smem_ptr_flag_bitsILi16EEENSJ_INS5_IJSP_S1Y_EEENS5_IJS1Y_SB_EEEEEEEvS25_EENS_8epilogue10collective6detail29Sm90TmaWarpSpecializedAdapterINS2F_15DefaultEpilogueIfNS5_IJSB_llEEES2J_NS2E_6thread17LinearCombinationIfLi1EffLNS2K_9ScaleType4KindE0ELNS_15FloatRoundStyleE2EfEENS1_15EpilogueDefaultEEEEEvvEEEEvNT_6ParamsE --------------------------
	.section	.nv.constant0._ZN7cutlass13device_kernelINS_4gemm6kernel13GemmUniversalIN4cute5tupleIJiiiiEEENS1_10collective13CollectiveMmaINS1_40MainloopSm90TmaGmmaWarpSpecializedSparseILi4ENS5_IJNS4_1CILi1EEENSA_ILi2EEESB_EEENS1_35KernelTmaWarpSpecializedCooperativeEEENS5_IJNSA_ILi128EEESG_SG_EEENS_6half_tENS5_IJNS4_6LayoutINS5_IJiNS5_IJSC_iEEEiEEENS5_IJlNS5_IJSB_SC_EEElEEEEENSJ_INS5_IJNS5_IJNS5_IJNSA_ILi8EEESC_NSA_ILi4EEEEEEiEEENS5_IJNS5_IJNSA_ILi16EEESC_SQ_EEEiEEEiEEENS5_IJNS5_IJNS5_IJSG_ST_NSA_ILi2048EEEEEENSA_ILi8192EEEEEENS5_IJNS5_IJSB_NSA_ILi1024EEENSA_ILi32EEEEEElEEElEEEEEEEESI_NS5_IJlSB_lEEENS4_8TiledMMAINS4_8MMA_AtomIJNS4_4SM904GMMA6SPARSE27GMMA_64x128x32_F32F16F16_SSILNS1C_5MajorE0ELS1F_0ELNS1C_7ScaleInE1ELS1G_1ELNS1C_9SparseSelE0EEEEEENSJ_INS5_IJSC_SB_SB_EEENS5_IJSB_NSA_ILi0EEES1L_EEEEENS5_IJNS4_10UnderscoreES1O_S1O_EEEEENS4_23SM90_TMA_LOAD_MULTICASTENS4_14ComposedLayoutINS4_7SwizzleILi3ELi4ELi3EEENS4_25smem_sparse_ptr_flag_bitsILi2ELi16EEENSJ_INS5_IJNS5_IJSB_SP_EEENS5_IJSC_NSA_ILi64EEEEEEEEENS5_IJNS5_IJS1L_SG_EEESM_EEEEEEEvNS4_8identityENS4_13SM90_TMA_LOADENS1S_IS1U_NS4_18smem_ptr_flag_bitsILi16EEENSJ_INS5_IJSP_S1Y_EEENS5_IJS1Y_SB_EEEEEEEvS25_EENS_8epilogue10collective6detail29Sm90TmaWarpSpecializedAdapterINS2F_15DefaultEpilogueIfNS5_IJSB_llEEES2J_NS2E_6thread17LinearCombinationIfLi1EffLNS2K_9ScaleType4KindE0ELNS_15FloatRoundStyleE2EfEENS1_15EpilogueDefaultEEEEEvvEEEEvNT_6ParamsE,"a",@progbits
	.sectionflags	@""
	.align	4
.nv.constant0._ZN7cutlass13device_kernelINS_4gemm6kernel13GemmUniversalIN4cute5tupleIJiiiiEEENS1_10collective13CollectiveMmaINS1_40MainloopSm90TmaGmmaWarpSpecializedSparseILi4ENS5_IJNS4_1CILi1EEENSA_ILi2EEESB_EEENS1_35KernelTmaWarpSpecializedCooperativeEEENS5_IJNSA_ILi128EEESG_SG_EEENS_6half_tENS5_IJNS4_6LayoutINS5_IJiNS5_IJSC_iEEEiEEENS5_IJlNS5_IJSB_SC_EEElEEEEENSJ_INS5_IJNS5_IJNS5_IJNSA_ILi8EEESC_NSA_ILi4EEEEEEiEEENS5_IJNS5_IJNSA_ILi16EEESC_SQ_EEEiEEEiEEENS5_IJNS5_IJNS5_IJSG_ST_NSA_ILi2048EEEEEENSA_ILi8192EEEEEENS5_IJNS5_IJSB_NSA_ILi1024EEENSA_ILi32EEEEEElEEElEEEEEEEESI_NS5_IJlSB_lEEENS4_8TiledMMAINS4_8MMA_AtomIJNS4_4SM904GMMA6SPARSE27GMMA_64x128x32_F32F16F16_SSILNS1C_5MajorE0ELS1F_0ELNS1C_7ScaleInE1ELS1G_1ELNS1C_9SparseSelE0EEEEEENSJ_INS5_IJSC_SB_SB_EEENS5_IJSB_NSA_ILi0EEES1L_EEEEENS5_IJNS4_10UnderscoreES1O_S1O_EEEEENS4_23SM90_TMA_LOAD_MULTICASTENS4_14ComposedLayoutINS4_7SwizzleILi3ELi4ELi3EEENS4_25smem_sparse_ptr_flag_bitsILi2ELi16EEENSJ_INS5_IJNS5_IJSB_SP_EEENS5_IJSC_NSA_ILi64EEEEEEEEENS5_IJNS5_IJS1L_SG_EEESM_EEEEEEEvNS4_8identityENS4_13SM90_TMA_LOADENS1S_IS1U_NS4_18smem_ptr_flag_bitsILi16EEENSJ_INS5_IJSP_S1Y_EEENS5_IJS1Y_SB_EEEEEEEvS25_EENS_8epilogue10collective6detail29Sm90TmaWarpSpecializedAdapterINS2F_15DefaultEpilogueIfNS5_IJSB_llEEES2J_NS2E_6thread17LinearCombinationIfLi1EffLNS2K_9ScaleType4KindE0ELNS_15FloatRoundStyleE2EfEENS1_15EpilogueDefaultEEEEEvvEEEEvNT_6ParamsE:
	.zero		1920


//--------------------- .nv.constant0._ZN7cutlass13device_kernelINS_9transform6kernel30SM90StructuredSparseCompressorIN4cute5tupleIJiiiiEEENS_6half_tENS_6layout8RowMajorENS_20Sm90GemmSparseConfigINS4_11sparse_elemILi2ES7_EELNS4_4SM904GMMA5MajorE0ENSB_ILi8EhEENS4_1CILi128EEEEEEEEEvNT_6ParamsE --------------------------
	.section	.nv.constant0._ZN7cutlass13device_kernelINS_9transform6kernel30SM90StructuredSparseCompressorIN4cute5tupleIJiiiiEEENS_6half_tENS_6layout8RowMajorENS_20Sm90GemmSparseConfigINS4_11sparse_elemILi2ES7_EELNS4_4SM904GMMA5MajorE0ENSB_ILi8EhEENS4_1CILi128EEEEEEEEEvNT_6ParamsE,"a",@progbits
	.sectionflags	@""
	.align	4
.nv.constant0._ZN7cutlass13device_kernelINS_9transform6kernel30SM90StructuredSparseCompressorIN4cute5tupleIJiiiiEEENS_6half_tENS_6layout8RowMajorENS_20Sm90GemmSparseConfigINS4_11sparse_elemILi2ES7_EELNS4_4SM904GMMA5MajorE0ENSB_ILi8EhEENS4_1CILi128EEEEEEEEEvNT_6ParamsE:
	.zero		632


//--------------------- SYMBOLS --------------------------

	.type		.nv.reservedSmem.offset0,@object
	.size		.nv.reservedSmem.offset0,0x4
	.type		__assertfail,@function
